//
// Generated by NVIDIA NVVM Compiler
//
// Compiler Build ID: CL-36424714
// Cuda compilation tools, release 13.0, V13.0.88
// Based on NVVM 20.0.0
//

.version 9.0
.target sm_100
.address_size 64

	// .globl	_Z19wave_gpu_naive_stepI20DoubleSlitSmallScaleEvfPfPKfh
.extern .func  (.param .b32 func_retval0) vprintf
(
	.param .b64 vprintf_param_0,
	.param .b64 vprintf_param_1
)
;
.extern .shared .align 16 .b8 sram[];
.global .align 1 .b8 $str[42] = {40, 117, 48, 32, 108, 111, 97, 100, 110, 32, 115, 116, 101, 112, 32, 37, 117, 41, 32, 103, 108, 111, 98, 97, 108, 44, 32, 108, 111, 99, 97, 108, 58, 32, 37, 102, 44, 32, 37, 102, 10};
.global .align 1 .b8 $str$1[41] = {40, 117, 49, 32, 108, 111, 97, 100, 32, 115, 116, 101, 112, 32, 37, 117, 41, 32, 103, 108, 111, 98, 97, 108, 44, 32, 108, 111, 99, 97, 108, 58, 32, 37, 102, 44, 32, 37, 102, 10};
.global .align 1 .b8 $str$2[42] = {40, 117, 48, 32, 115, 116, 111, 114, 101, 32, 115, 116, 101, 112, 32, 37, 117, 41, 32, 103, 108, 111, 98, 97, 108, 44, 32, 108, 111, 99, 97, 108, 58, 32, 37, 102, 44, 32, 37, 102, 10};
.global .align 1 .b8 $str$3[42] = {40, 117, 49, 32, 115, 116, 111, 114, 101, 32, 115, 116, 101, 112, 32, 37, 117, 41, 32, 103, 108, 111, 98, 97, 108, 44, 32, 108, 111, 99, 97, 108, 58, 32, 37, 102, 44, 32, 37, 102, 10};
.global .align 4 .b8 __cudart_i2opi_f[24] = {65, 144, 67, 60, 153, 149, 98, 219, 192, 221, 52, 245, 209, 87, 39, 252, 41, 21, 68, 78, 110, 131, 249, 162};

.visible .entry _Z19wave_gpu_naive_stepI20DoubleSlitSmallScaleEvfPfPKfh(
	.param .f32 _Z19wave_gpu_naive_stepI20DoubleSlitSmallScaleEvfPfPKfh_param_0,
	.param .u64 .ptr .align 1 _Z19wave_gpu_naive_stepI20DoubleSlitSmallScaleEvfPfPKfh_param_1,
	.param .u64 .ptr .align 1 _Z19wave_gpu_naive_stepI20DoubleSlitSmallScaleEvfPfPKfh_param_2,
	.param .u8 _Z19wave_gpu_naive_stepI20DoubleSlitSmallScaleEvfPfPKfh_param_3
)
{
	.local .align 4 .b8 	__local_depot0[28];
	.reg .b64 	%SP;
	.reg .b64 	%SPL;
	.reg .pred 	%p<60>;
	.reg .b16 	%rs<16>;
	.reg .b32 	%r<85>;
	.reg .b32 	%f<129>;
	.reg .b64 	%rd<68>;
	.reg .b64 	%fd<5>;

	mov.u64 	%SPL, __local_depot0;
	ld.param.f32 	%f18, [_Z19wave_gpu_naive_stepI20DoubleSlitSmallScaleEvfPfPKfh_param_0];
	ld.param.u64 	%rd26, [_Z19wave_gpu_naive_stepI20DoubleSlitSmallScaleEvfPfPKfh_param_1];
	ld.param.u64 	%rd27, [_Z19wave_gpu_naive_stepI20DoubleSlitSmallScaleEvfPfPKfh_param_2];
	ld.param.u8 	%rs5, [_Z19wave_gpu_naive_stepI20DoubleSlitSmallScaleEvfPfPKfh_param_3];
	cvta.to.global.u64 	%rd1, %rd26;
	cvta.to.global.u64 	%rd2, %rd27;
	add.u64 	%rd3, %SPL, 0;
	mov.u32 	%r1, %ntid.x;
	mov.u32 	%r21, %ctaid.x;
	mov.u32 	%r22, %tid.x;
	mad.lo.s32 	%r23, %r21, %r1, %r22;
	cvt.u32.u16 	%r2, %rs5;
	mul.lo.s32 	%r3, %r23, %r2;
	setp.gt.u32 	%p7, %r3, 40400;
	@%p7 bra 	$L__BB0_39;
	setp.eq.s16 	%p8, %rs5, 0;
	mul.f32 	%f19, %f18, 0f42FB53D2;
	mul.f32 	%f20, %f19, 0f3F22F983;
	cvt.rni.s32.f32 	%r4, %f20;
	cvt.rn.f32.s32 	%f21, %r4;
	fma.rn.f32 	%f22, %f21, 0fBFC90FDA, %f19;
	fma.rn.f32 	%f23, %f21, 0fB3A22168, %f22;
	fma.rn.f32 	%f1, %f21, 0fA7C234C5, %f23;
	abs.f32 	%f2, %f19;
	mov.b32 	%r5, %f19;
	shr.u32 	%r24, %r5, 23;
	and.b32  	%r25, %r24, 224;
	add.s32 	%r26, %r25, -128;
	shl.b32 	%r27, %r5, 8;
	or.b32  	%r6, %r27, -2147483648;
	shr.u32 	%r28, %r26, 5;
	and.b32  	%r7, %r24, 31;
	cvt.u64.u32 	%rd29, %r28;
	neg.s64 	%rd4, %rd29;
	mov.f32 	%f24, 0f00000000;
	mul.rn.f32 	%f3, %f19, %f24;
	mov.u32 	%r29, %nctaid.x;
	mul.lo.s32 	%r30, %r29, %r1;
	mul.lo.s32 	%r31, %r30, %r2;
	cvt.s64.s32 	%rd5, %r31;
	@%p8 bra 	$L__BB0_39;
	shl.b64 	%rd30, %rd4, 2;
	add.s64 	%rd6, %rd3, %rd30;
	cvt.u64.u32 	%rd62, %r3;
	setp.eq.s32 	%p9, %r7, 0;
	@%p9 bra 	$L__BB0_18;
	sub.s32 	%r8, 32, %r7;
	setp.eq.f32 	%p10, %f2, 0f7F800000;
	setp.ltu.f32 	%p11, %f2, 0f47CE4780;
	or.pred  	%p1, %p11, %p10;
	selp.b32 	%r9, %r4, 0, %p11;
	selp.f32 	%f4, %f1, %f3, %p11;
$L__BB0_4:
	mov.b16 	%rs15, 0;
$L__BB0_5:
	cvt.u64.u16 	%rd31, %rs15;
	and.b64  	%rd32, %rd31, 255;
	add.s64 	%rd20, %rd62, %rd32;
	cvt.u32.u64 	%r32, %rd20;
	mul.hi.u32 	%r33, %r32, 42735993;
	shr.u32 	%r16, %r33, 1;
	mul.lo.s32 	%r34, %r16, 201;
	sub.s32 	%r35, %r32, %r34;
	cvt.u64.u32 	%rd21, %r35;
	cvt.u16.u32 	%rs7, %r35;
	and.b16  	%rs8, %rs7, 255;
	mov.pred 	%p59, -1;
	setp.eq.s16 	%p13, %rs8, 0;
	@%p13 bra 	$L__BB0_8;
	setp.eq.s16 	%p14, %rs7, 200;
	@%p14 bra 	$L__BB0_8;
	setp.lt.u64 	%p59, %rd20, 201;
$L__BB0_8:
	add.s64 	%rd33, %rd20, -40200;
	setp.lt.u64 	%p15, %rd33, 201;
	or.pred  	%p16, %p59, %p15;
	shl.b64 	%rd34, %rd20, 2;
	add.s64 	%rd22, %rd1, %rd34;
	mov.f32 	%f128, 0f00000000;
	@%p16 bra 	$L__BB0_37;
	cvt.rn.f32.u32 	%f26, %r16;
	div.rn.f32 	%f12, %f26, 0f43480000;
	setp.ne.s64 	%p17, %rd21, 133;
	@%p17 bra 	$L__BB0_12;
	setp.ge.f32 	%p18, %f12, 0f3EDEB830;
	setp.le.f32 	%p19, %f12, 0f3EEE149C;
	and.pred  	%p20, %p18, %p19;
	@%p20 bra 	$L__BB0_12;
	setp.ltu.f32 	%p21, %f12, 0f3F08F5B2;
	setp.gtu.f32 	%p22, %f12, 0f3F10A3E8;
	or.pred  	%p23, %p21, %p22;
	@%p23 bra 	$L__BB0_37;
$L__BB0_12:
	setp.ne.s64 	%p24, %rd21, 33;
	add.s64 	%rd35, %rd20, -20301;
	setp.lt.u64 	%p25, %rd35, -201;
	or.pred  	%p26, %p24, %p25;
	@%p26 bra 	$L__BB0_36;
	mov.u32 	%r84, %r9;
	mov.f32 	%f127, %f4;
	@%p1 bra 	$L__BB0_17;
	mov.b64 	%rd67, 0;
	mov.b32 	%r83, 0;
$L__BB0_15:
	.pragma "nounroll";
	mul.wide.u32 	%rd37, %r83, 4;
	mov.u64 	%rd38, __cudart_i2opi_f;
	add.s64 	%rd39, %rd38, %rd37;
	ld.global.nc.u32 	%r37, [%rd39];
	mad.wide.u32 	%rd40, %r37, %r6, %rd67;
	shr.u64 	%rd67, %rd40, 32;
	add.s64 	%rd41, %rd3, %rd37;
	st.local.u32 	[%rd41], %rd40;
	add.s32 	%r83, %r83, 1;
	setp.ne.s32 	%p27, %r83, 6;
	@%p27 bra 	$L__BB0_15;
	setp.lt.s32 	%p28, %r5, 0;
	st.local.u32 	[%rd3+24], %rd67;
	ld.local.u32 	%r38, [%rd6+20];
	ld.local.u32 	%r39, [%rd6+24];
	shl.b32 	%r40, %r39, %r7;
	shr.u32 	%r41, %r38, %r8;
	add.s32 	%r42, %r41, %r40;
	shl.b32 	%r43, %r38, %r7;
	ld.local.u32 	%r44, [%rd6+16];
	shr.u32 	%r45, %r44, %r8;
	add.s32 	%r46, %r45, %r43;
	shr.u32 	%r47, %r42, 30;
	shf.l.wrap.b32 	%r48, %r46, %r42, 2;
	shl.b32 	%r49, %r46, 2;
	shr.u32 	%r50, %r48, 31;
	add.s32 	%r51, %r50, %r47;
	neg.s32 	%r52, %r51;
	selp.b32 	%r84, %r52, %r51, %p28;
	xor.b32  	%r53, %r48, %r5;
	shr.s32 	%r54, %r48, 31;
	xor.b32  	%r55, %r54, %r48;
	xor.b32  	%r56, %r54, %r49;
	cvt.u64.u32 	%rd42, %r55;
	shl.b64 	%rd43, %rd42, 32;
	cvt.u64.u32 	%rd44, %r56;
	or.b64  	%rd45, %rd43, %rd44;
	cvt.rn.f64.s64 	%fd1, %rd45;
	mul.f64 	%fd2, %fd1, 0d3BF921FB54442D19;
	cvt.rn.f32.f64 	%f28, %fd2;
	neg.f32 	%f29, %f28;
	setp.lt.s32 	%p29, %r53, 0;
	selp.f32 	%f127, %f29, %f28, %p29;
$L__BB0_17:
	mul.rn.f32 	%f30, %f127, %f127;
	and.b32  	%r57, %r84, 1;
	setp.eq.b32 	%p30, %r57, 1;
	selp.f32 	%f31, 0f3F800000, %f127, %p30;
	fma.rn.f32 	%f32, %f30, %f31, 0f00000000;
	fma.rn.f32 	%f33, %f30, 0f37CBAC00, 0fBAB607ED;
	selp.f32 	%f34, %f33, 0fB94D4153, %p30;
	selp.f32 	%f35, 0f3D2AAABB, 0f3C0885E4, %p30;
	fma.rn.f32 	%f36, %f34, %f30, %f35;
	selp.f32 	%f37, 0fBEFFFFFF, 0fBE2AAAA8, %p30;
	fma.rn.f32 	%f38, %f36, %f30, %f37;
	fma.rn.f32 	%f39, %f38, %f32, %f31;
	and.b32  	%r58, %r84, 2;
	setp.eq.s32 	%p31, %r58, 0;
	mov.f32 	%f40, 0f00000000;
	sub.f32 	%f41, %f40, %f39;
	selp.f32 	%f42, %f39, %f41, %p31;
	mul.f32 	%f128, %f42, 0f41200000;
	bra.uni 	$L__BB0_37;
$L__BB0_18:
	setp.eq.f32 	%p34, %f2, 0f7F800000;
	setp.ltu.f32 	%p35, %f2, 0f47CE4780;
	or.pred  	%p2, %p35, %p34;
	selp.b32 	%r10, %r4, 0, %p35;
	selp.f32 	%f5, %f1, %f3, %p35;
$L__BB0_19:
	mov.b16 	%rs14, 0;
$L__BB0_20:
	cvt.u64.u16 	%rd48, %rs14;
	and.b64  	%rd49, %rd48, 255;
	add.s64 	%rd9, %rd62, %rd49;
	cvt.u32.u64 	%r60, %rd9;
	mul.hi.u32 	%r61, %r60, 42735993;
	shr.u32 	%r11, %r61, 1;
	mul.lo.s32 	%r62, %r11, 201;
	sub.s32 	%r63, %r60, %r62;
	cvt.u64.u32 	%rd10, %r63;
	cvt.u16.u32 	%rs11, %r63;
	and.b16  	%rs12, %rs11, 255;
	mov.pred 	%p58, -1;
	setp.eq.s16 	%p37, %rs12, 0;
	@%p37 bra 	$L__BB0_23;
	setp.eq.s16 	%p38, %rs11, 200;
	@%p38 bra 	$L__BB0_23;
	setp.lt.u64 	%p58, %rd9, 201;
$L__BB0_23:
	add.s64 	%rd50, %rd9, -40200;
	setp.lt.u64 	%p39, %rd50, 201;
	or.pred  	%p40, %p58, %p39;
	shl.b64 	%rd51, %rd9, 2;
	add.s64 	%rd11, %rd1, %rd51;
	mov.f32 	%f126, 0f00000000;
	@%p40 bra 	$L__BB0_34;
	cvt.rn.f32.u32 	%f76, %r11;
	div.rn.f32 	%f6, %f76, 0f43480000;
	setp.ne.s64 	%p41, %rd10, 133;
	@%p41 bra 	$L__BB0_27;
	setp.ge.f32 	%p42, %f6, 0f3EDEB830;
	setp.le.f32 	%p43, %f6, 0f3EEE149C;
	and.pred  	%p44, %p42, %p43;
	@%p44 bra 	$L__BB0_27;
	setp.ltu.f32 	%p45, %f6, 0f3F08F5B2;
	setp.gtu.f32 	%p46, %f6, 0f3F10A3E8;
	or.pred  	%p47, %p45, %p46;
	@%p47 bra 	$L__BB0_34;
$L__BB0_27:
	setp.ne.s64 	%p48, %rd10, 33;
	add.s64 	%rd52, %rd9, -20301;
	setp.lt.u64 	%p49, %rd52, -201;
	or.pred  	%p50, %p48, %p49;
	@%p50 bra 	$L__BB0_33;
	mov.u32 	%r82, %r10;
	mov.f32 	%f125, %f5;
	@%p2 bra 	$L__BB0_32;
	mov.b64 	%rd65, 0;
	mov.b32 	%r81, 0;
	mov.u64 	%rd63, __cudart_i2opi_f;
	mov.u64 	%rd64, %rd3;
$L__BB0_30:
	.pragma "nounroll";
	ld.global.nc.u32 	%r65, [%rd63];
	mad.wide.u32 	%rd55, %r65, %r6, %rd65;
	shr.u64 	%rd65, %rd55, 32;
	st.local.u32 	[%rd64], %rd55;
	add.s32 	%r81, %r81, 1;
	add.s64 	%rd64, %rd64, 4;
	add.s64 	%rd63, %rd63, 4;
	setp.ne.s32 	%p51, %r81, 6;
	@%p51 bra 	$L__BB0_30;
	setp.lt.s32 	%p52, %r5, 0;
	st.local.u32 	[%rd3+24], %rd65;
	ld.local.u32 	%r66, [%rd6+20];
	ld.local.u32 	%r67, [%rd6+24];
	shr.u32 	%r68, %r67, 30;
	shf.l.wrap.b32 	%r69, %r66, %r67, 2;
	shl.b32 	%r70, %r66, 2;
	shr.u32 	%r71, %r69, 31;
	add.s32 	%r72, %r71, %r68;
	neg.s32 	%r73, %r72;
	selp.b32 	%r82, %r73, %r72, %p52;
	xor.b32  	%r74, %r69, %r5;
	shr.s32 	%r75, %r69, 31;
	xor.b32  	%r76, %r75, %r69;
	xor.b32  	%r77, %r75, %r70;
	cvt.u64.u32 	%rd56, %r76;
	shl.b64 	%rd57, %rd56, 32;
	cvt.u64.u32 	%rd58, %r77;
	or.b64  	%rd59, %rd57, %rd58;
	cvt.rn.f64.s64 	%fd3, %rd59;
	mul.f64 	%fd4, %fd3, 0d3BF921FB54442D19;
	cvt.rn.f32.f64 	%f78, %fd4;
	neg.f32 	%f79, %f78;
	setp.lt.s32 	%p53, %r74, 0;
	selp.f32 	%f125, %f79, %f78, %p53;
$L__BB0_32:
	mul.rn.f32 	%f80, %f125, %f125;
	and.b32  	%r78, %r82, 1;
	setp.eq.b32 	%p54, %r78, 1;
	selp.f32 	%f81, 0f3F800000, %f125, %p54;
	fma.rn.f32 	%f82, %f80, %f81, 0f00000000;
	fma.rn.f32 	%f83, %f80, 0f37CBAC00, 0fBAB607ED;
	selp.f32 	%f84, %f83, 0fB94D4153, %p54;
	selp.f32 	%f85, 0f3D2AAABB, 0f3C0885E4, %p54;
	fma.rn.f32 	%f86, %f84, %f80, %f85;
	selp.f32 	%f87, 0fBEFFFFFF, 0fBE2AAAA8, %p54;
	fma.rn.f32 	%f88, %f86, %f80, %f87;
	fma.rn.f32 	%f89, %f88, %f82, %f81;
	and.b32  	%r79, %r82, 2;
	setp.eq.s32 	%p55, %r79, 0;
	mov.f32 	%f90, 0f00000000;
	sub.f32 	%f91, %f90, %f89;
	selp.f32 	%f92, %f89, %f91, %p55;
	mul.f32 	%f126, %f92, 0f41200000;
	bra.uni 	$L__BB0_34;
$L__BB0_33:
	cvt.u32.u64 	%r80, %rd10;
	cvt.rn.f32.u32 	%f93, %r80;
	div.rn.f32 	%f94, %f93, 0f43480000;
	mov.f32 	%f95, 0f3F800000;
	sub.f32 	%f96, %f95, %f94;
	min.f32 	%f97, %f94, %f96;
	min.f32 	%f98, %f97, 0f3DCCCCCD;
	div.rn.f32 	%f99, %f98, 0f3DCCCCCD;
	sub.f32 	%f100, %f95, %f99;
	sub.f32 	%f101, %f95, %f6;
	min.f32 	%f102, %f6, %f101;
	min.f32 	%f103, %f102, 0f3DCCCCCD;
	div.rn.f32 	%f104, %f103, 0f3DCCCCCD;
	sub.f32 	%f105, %f95, %f104;
	max.f32 	%f106, %f100, %f105;
	mul.f32 	%f107, %f106, 0f3F000000;
	mul.f32 	%f108, %f106, %f107;
	mov.f32 	%f109, 0f40000000;
	sub.f32 	%f110, %f109, %f108;
	add.f32 	%f111, %f110, 0fBE800000;
	add.s64 	%rd61, %rd2, %rd51;
	ld.global.f32 	%f112, [%rd61];
	mul.f32 	%f113, %f111, %f112;
	sub.f32 	%f114, %f95, %f108;
	ld.global.f32 	%f115, [%rd11];
	mul.f32 	%f116, %f114, %f115;
	sub.f32 	%f117, %f113, %f116;
	ld.global.f32 	%f118, [%rd61+-4];
	ld.global.f32 	%f119, [%rd61+4];
	add.f32 	%f120, %f118, %f119;
	ld.global.f32 	%f121, [%rd61+-804];
	add.f32 	%f122, %f120, %f121;
	ld.global.f32 	%f123, [%rd61+804];
	add.f32 	%f124, %f122, %f123;
	fma.rn.f32 	%f126, %f124, 0f3D800000, %f117;
$L__BB0_34:
	st.global.f32 	[%rd11], %f126;
	add.s16 	%rs14, %rs14, 1;
	and.b16  	%rs13, %rs14, 255;
	setp.lt.u16 	%p56, %rs13, %rs5;
	@%p56 bra 	$L__BB0_20;
	add.s64 	%rd62, %rd62, %rd5;
	setp.lt.u64 	%p57, %rd62, 40401;
	@%p57 bra 	$L__BB0_19;
	bra.uni 	$L__BB0_39;
$L__BB0_36:
	cvt.u32.u64 	%r59, %rd21;
	cvt.rn.f32.u32 	%f43, %r59;
	div.rn.f32 	%f44, %f43, 0f43480000;
	mov.f32 	%f45, 0f3F800000;
	sub.f32 	%f46, %f45, %f44;
	min.f32 	%f47, %f44, %f46;
	min.f32 	%f48, %f47, 0f3DCCCCCD;
	div.rn.f32 	%f49, %f48, 0f3DCCCCCD;
	sub.f32 	%f50, %f45, %f49;
	sub.f32 	%f51, %f45, %f12;
	min.f32 	%f52, %f12, %f51;
	min.f32 	%f53, %f52, 0f3DCCCCCD;
	div.rn.f32 	%f54, %f53, 0f3DCCCCCD;
	sub.f32 	%f55, %f45, %f54;
	max.f32 	%f56, %f50, %f55;
	mul.f32 	%f57, %f56, 0f3F000000;
	mul.f32 	%f58, %f56, %f57;
	mov.f32 	%f59, 0f40000000;
	sub.f32 	%f60, %f59, %f58;
	add.f32 	%f61, %f60, 0fBE800000;
	add.s64 	%rd47, %rd2, %rd34;
	ld.global.f32 	%f62, [%rd47];
	mul.f32 	%f63, %f61, %f62;
	sub.f32 	%f64, %f45, %f58;
	ld.global.f32 	%f65, [%rd22];
	mul.f32 	%f66, %f64, %f65;
	sub.f32 	%f67, %f63, %f66;
	ld.global.f32 	%f68, [%rd47+-4];
	ld.global.f32 	%f69, [%rd47+4];
	add.f32 	%f70, %f68, %f69;
	ld.global.f32 	%f71, [%rd47+-804];
	add.f32 	%f72, %f70, %f71;
	ld.global.f32 	%f73, [%rd47+804];
	add.f32 	%f74, %f72, %f73;
	fma.rn.f32 	%f128, %f74, 0f3D800000, %f67;
$L__BB0_37:
	st.global.f32 	[%rd22], %f128;
	add.s16 	%rs15, %rs15, 1;
	and.b16  	%rs9, %rs15, 255;
	setp.lt.u16 	%p32, %rs9, %rs5;
	@%p32 bra 	$L__BB0_5;
	add.s64 	%rd62, %rd62, %rd5;
	setp.lt.u64 	%p33, %rd62, 40401;
	@%p33 bra 	$L__BB0_4;
$L__BB0_39:
	ret;

}
	// .globl	_Z24wave_gpu_shmem_multistepI20DoubleSlitSmallScaleEvfjjPfS1_
.visible .entry _Z24wave_gpu_shmem_multistepI20DoubleSlitSmallScaleEvfjjPfS1_(
	.param .f32 _Z24wave_gpu_shmem_multistepI20DoubleSlitSmallScaleEvfjjPfS1__param_0,
	.param .u32 _Z24wave_gpu_shmem_multistepI20DoubleSlitSmallScaleEvfjjPfS1__param_1,
	.param .u32 _Z24wave_gpu_shmem_multistepI20DoubleSlitSmallScaleEvfjjPfS1__param_2,
	.param .u64 .ptr .align 1 _Z24wave_gpu_shmem_multistepI20DoubleSlitSmallScaleEvfjjPfS1__param_3,
	.param .u64 .ptr .align 1 _Z24wave_gpu_shmem_multistepI20DoubleSlitSmallScaleEvfjjPfS1__param_4
)
{
	.local .align 8 .b8 	__local_depot1[56];
	.reg .b64 	%SP;
	.reg .b64 	%SPL;
	.reg .pred 	%p<91>;
	.reg .b16 	%rs<6>;
	.reg .b32 	%r<334>;
	.reg .b32 	%f<160>;
	.reg .b64 	%rd<242>;
	.reg .b64 	%fd<13>;

	mov.u64 	%SPL, __local_depot1;
	cvta.local.u64 	%SP, %SPL;
	ld.param.u32 	%r61, [_Z24wave_gpu_shmem_multistepI20DoubleSlitSmallScaleEvfjjPfS1__param_1];
	ld.param.u32 	%r62, [_Z24wave_gpu_shmem_multistepI20DoubleSlitSmallScaleEvfjjPfS1__param_2];
	ld.param.u64 	%rd84, [_Z24wave_gpu_shmem_multistepI20DoubleSlitSmallScaleEvfjjPfS1__param_3];
	ld.param.u64 	%rd85, [_Z24wave_gpu_shmem_multistepI20DoubleSlitSmallScaleEvfjjPfS1__param_4];
	cvta.to.global.u64 	%rd1, %rd85;
	cvta.to.global.u64 	%rd2, %rd84;
	add.u64 	%rd3, %SPL, 0;
	add.u64 	%rd4, %SPL, 32;
	sub.s32 	%r63, %r62, %r61;
	mov.u32 	%r64, %nctaid.x;
	shr.u32 	%r65, %r64, 3;
	mov.u32 	%r66, %ctaid.x;
	shr.u32 	%r67, %r66, 3;
	and.b32  	%r1, %r66, 7;
	and.b32  	%r68, %r65, 255;
	cvt.u16.u32 	%rs1, %r65;
	and.b16  	%rs2, %rs1, 255;
	div.u16 	%rs3, 201, %rs2;
	cvt.u32.u16 	%r69, %rs3;
	and.b32  	%r70, %r67, 255;
	mul.lo.s32 	%r2, %r70, %r69;
	mul.lo.s32 	%r3, %r1, 25;
	mul.lo.s16 	%rs4, %rs3, %rs1;
	sub.s16 	%rs5, -55, %rs4;
	cvt.u32.u16 	%r71, %rs5;
	and.b32  	%r72, %r71, 255;
	add.s32 	%r73, %r68, -1;
	setp.eq.s32 	%p9, %r70, %r73;
	selp.b32 	%r74, %r72, 0, %p9;
	setp.eq.s32 	%p10, %r1, 7;
	selp.b32 	%r75, 26, 25, %p10;
	and.b32  	%r4, %r66, 2040;
	setp.eq.s32 	%p11, %r4, 0;
	or.pred  	%p1, %p11, %p9;
	and.b32  	%r76, %r63, 255;
	shl.b32 	%r77, %r63, 1;
	and.b32  	%r78, %r77, 510;
	selp.b32 	%r79, %r76, %r78, %p1;
	add.s32 	%r80, %r79, %r69;
	add.s32 	%r323, %r80, %r74;
	setp.eq.s32 	%p12, %r1, 0;
	or.pred  	%p2, %p12, %p10;
	selp.b32 	%r81, %r76, %r78, %p2;
	add.s32 	%r6, %r81, %r75;
	mul.lo.s32 	%r82, %r323, %r6;
	shl.b32 	%r83, %r82, 2;
	mov.u32 	%r84, sram;
	add.s32 	%r7, %r84, %r83;
	mov.u32 	%r85, %tid.x;
	cvt.u64.u32 	%rd74, %r85;
	cvt.u64.u32 	%rd6, %r82;
	setp.ge.u32 	%p13, %r85, %r82;
	@%p13 bra 	$L__BB1_10;
	mov.u32 	%r86, %ntid.x;
	cvt.u64.u32 	%rd7, %r86;
	add.s64 	%rd88, %rd74, %rd7;
	max.u64 	%rd89, %rd6, %rd88;
	setp.lt.u64 	%p14, %rd88, %rd6;
	selp.u64 	%rd8, 1, 0, %p14;
	add.s64 	%rd90, %rd88, %rd8;
	sub.s64 	%rd9, %rd89, %rd90;
	and.b64  	%rd91, %rd9, -4294967296;
	setp.ne.s64 	%p15, %rd91, 0;
	@%p15 bra 	$L__BB1_3;
	cvt.u32.u64 	%r87, %rd7;
	cvt.u32.u64 	%r88, %rd9;
	div.u32 	%r89, %r88, %r87;
	cvt.u64.u32 	%rd220, %r89;
	bra.uni 	$L__BB1_4;
$L__BB1_3:
	div.u64 	%rd220, %rd9, %rd7;
$L__BB1_4:
	add.s64 	%rd13, %rd220, %rd8;
	and.b64  	%rd92, %rd13, 3;
	setp.eq.s64 	%p16, %rd92, 3;
	mov.u64 	%rd223, %rd74;
	@%p16 bra 	$L__BB1_7;
	add.s64 	%rd94, %rd13, 1;
	and.b64  	%rd14, %rd94, 3;
	mov.b64 	%rd222, 0;
	mov.u64 	%rd223, %rd74;
$L__BB1_6:
	.pragma "nounroll";
	cvt.u32.u64 	%r90, %rd223;
	div.u32 	%r91, %r90, %r6;
	add.s32 	%r92, %r91, %r2;
	mul.lo.s32 	%r93, %r91, %r6;
	sub.s32 	%r94, %r90, %r93;
	add.s32 	%r95, %r94, %r3;
	mad.lo.s32 	%r96, %r92, 201, %r95;
	mul.wide.u32 	%rd95, %r96, 4;
	add.s64 	%rd96, %rd2, %rd95;
	ld.global.f32 	%f28, [%rd96];
	shl.b32 	%r97, %r90, 2;
	add.s32 	%r99, %r84, %r97;
	st.shared.f32 	[%r99], %f28;
	add.s64 	%rd97, %rd1, %rd95;
	ld.global.f32 	%f29, [%rd97];
	add.s32 	%r100, %r7, %r97;
	st.shared.f32 	[%r100], %f29;
	add.s64 	%rd223, %rd223, %rd7;
	add.s64 	%rd222, %rd222, 1;
	setp.ne.s64 	%p17, %rd222, %rd14;
	@%p17 bra 	$L__BB1_6;
$L__BB1_7:
	setp.lt.u64 	%p18, %rd13, 3;
	@%p18 bra 	$L__BB1_10;
	cvt.u32.u64 	%r101, %rd7;
	shl.b32 	%r120, %r101, 2;
$L__BB1_9:
	cvt.u32.u64 	%r102, %rd223;
	div.u32 	%r103, %r102, %r6;
	add.s32 	%r104, %r103, %r2;
	mul.lo.s32 	%r105, %r103, %r6;
	sub.s32 	%r106, %r102, %r105;
	add.s32 	%r107, %r106, %r3;
	mad.lo.s32 	%r108, %r104, 201, %r107;
	mul.wide.u32 	%rd98, %r108, 4;
	add.s64 	%rd99, %rd2, %rd98;
	ld.global.f32 	%f30, [%rd99];
	shl.b32 	%r109, %r102, 2;
	add.s32 	%r111, %r84, %r109;
	st.shared.f32 	[%r111], %f30;
	add.s64 	%rd100, %rd1, %rd98;
	ld.global.f32 	%f31, [%rd100];
	add.s32 	%r112, %r7, %r109;
	st.shared.f32 	[%r112], %f31;
	add.s64 	%rd101, %rd223, %rd7;
	cvt.u32.u64 	%r113, %rd101;
	div.u32 	%r114, %r113, %r6;
	add.s32 	%r115, %r114, %r2;
	mul.lo.s32 	%r116, %r114, %r6;
	sub.s32 	%r117, %r113, %r116;
	add.s32 	%r118, %r117, %r3;
	mad.lo.s32 	%r119, %r115, 201, %r118;
	mul.wide.u32 	%rd102, %r119, 4;
	add.s64 	%rd103, %rd2, %rd102;
	ld.global.f32 	%f32, [%rd103];
	add.s32 	%r121, %r111, %r120;
	st.shared.f32 	[%r121], %f32;
	add.s64 	%rd104, %rd1, %rd102;
	ld.global.f32 	%f33, [%rd104];
	add.s32 	%r122, %r112, %r120;
	st.shared.f32 	[%r122], %f33;
	add.s64 	%rd105, %rd101, %rd7;
	cvt.u32.u64 	%r123, %rd105;
	div.u32 	%r124, %r123, %r6;
	add.s32 	%r125, %r124, %r2;
	mul.lo.s32 	%r126, %r124, %r6;
	sub.s32 	%r127, %r123, %r126;
	add.s32 	%r128, %r127, %r3;
	mad.lo.s32 	%r129, %r125, 201, %r128;
	mul.wide.u32 	%rd106, %r129, 4;
	add.s64 	%rd107, %rd2, %rd106;
	ld.global.f32 	%f34, [%rd107];
	add.s32 	%r130, %r121, %r120;
	st.shared.f32 	[%r130], %f34;
	add.s64 	%rd108, %rd1, %rd106;
	ld.global.f32 	%f35, [%rd108];
	add.s32 	%r131, %r122, %r120;
	st.shared.f32 	[%r131], %f35;
	add.s64 	%rd109, %rd105, %rd7;
	cvt.u32.u64 	%r132, %rd109;
	div.u32 	%r133, %r132, %r6;
	add.s32 	%r134, %r133, %r2;
	mul.lo.s32 	%r135, %r133, %r6;
	sub.s32 	%r136, %r132, %r135;
	add.s32 	%r137, %r136, %r3;
	mad.lo.s32 	%r138, %r134, 201, %r137;
	mul.wide.u32 	%rd110, %r138, 4;
	add.s64 	%rd111, %rd2, %rd110;
	ld.global.f32 	%f36, [%rd111];
	add.s32 	%r139, %r130, %r120;
	st.shared.f32 	[%r139], %f36;
	add.s64 	%rd112, %rd1, %rd110;
	ld.global.f32 	%f37, [%rd112];
	add.s32 	%r140, %r131, %r120;
	st.shared.f32 	[%r140], %f37;
	add.s64 	%rd223, %rd109, %rd7;
	setp.lt.u64 	%p19, %rd223, %rd6;
	@%p19 bra 	$L__BB1_9;
$L__BB1_10:
	cvt.u32.u64 	%r141, %rd6;
	cvt.u32.u64 	%r142, %rd74;
	setp.ge.u32 	%p20, %r142, %r141;
	bar.sync 	0;
	@%p20 bra 	$L__BB1_15;
	cvt.u64.u32 	%rd22, %r6;
	cvt.u64.u32 	%rd23, %r2;
	cvt.u64.u32 	%rd24, %r3;
	mov.u32 	%r143, %ntid.x;
	cvt.u64.u32 	%rd25, %r143;
	cvt.u32.u64 	%r144, %rd22;
	mov.u64 	%rd27, %rd74;
$L__BB1_12:
	and.b64  	%rd113, %rd27, -4294967296;
	setp.ne.s64 	%p21, %rd113, 0;
	@%p21 bra 	$L__BB1_33;
	cvt.u32.u64 	%r145, %rd27;
	div.u32 	%r146, %r145, %r144;
	mul.lo.s32 	%r147, %r146, %r144;
	sub.s32 	%r148, %r145, %r147;
	cvt.u64.u32 	%rd226, %r146;
	cvt.u64.u32 	%rd227, %r148;
	bra.uni 	$L__BB1_34;
$L__BB1_14:
	add.s64 	%rd27, %rd27, %rd25;
	setp.lt.u64 	%p24, %rd27, %rd6;
	@%p24 bra 	$L__BB1_12;
$L__BB1_15:
	setp.le.u32 	%p25, %r62, %r61;
	mov.b32 	%r326, 0;
	mov.u32 	%r325, %r326;
	mov.u32 	%r324, %r6;
	@%p25 bra 	$L__BB1_38;
	setp.ne.s32 	%p26, %r1, 0;
	setp.ne.s32 	%p27, %r4, 0;
	selp.b32 	%r8, -1, -2, %p2;
	selp.b32 	%r9, -1, -2, %p1;
	selp.u32 	%r10, 1, 0, %p27;
	selp.u32 	%r11, 1, 0, %p26;
	mov.u32 	%r159, %ntid.x;
	cvt.u64.u32 	%rd26, %r159;
	mov.b32 	%r325, 0;
	mov.u64 	%rd134, __cudart_i2opi_f;
	mov.u32 	%r322, %r61;
	mov.u32 	%r324, %r6;
	mov.u32 	%r326, %r325;
$L__BB1_17:
	ld.param.f32 	%f155, [_Z24wave_gpu_shmem_multistepI20DoubleSlitSmallScaleEvfjjPfS1__param_0];
	cvt.u32.u64 	%r160, %rd74;
	cvt.rn.f32.u32 	%f38, %r322;
	fma.rn.f32 	%f5, %f38, 0f3AA3D70A, %f155;
	add.s32 	%r324, %r324, %r8;
	add.s32 	%r323, %r323, %r9;
	add.s32 	%r326, %r326, %r10;
	add.s32 	%r325, %r325, %r11;
	mul.lo.s32 	%r161, %r323, %r324;
	setp.ge.u32 	%p28, %r160, %r161;
	@%p28 bra 	$L__BB1_70;
	mul.f32 	%f39, %f5, 0f42FB53D2;
	mul.f32 	%f40, %f39, 0f3F22F983;
	cvt.rni.s32.f32 	%r31, %f40;
	cvt.rn.f32.s32 	%f41, %r31;
	fma.rn.f32 	%f42, %f41, 0fBFC90FDA, %f39;
	fma.rn.f32 	%f43, %f41, 0fB3A22168, %f42;
	fma.rn.f32 	%f6, %f41, 0fA7C234C5, %f43;
	abs.f32 	%f7, %f39;
	mov.b32 	%r32, %f39;
	shr.u32 	%r162, %r32, 23;
	and.b32  	%r163, %r162, 224;
	add.s32 	%r164, %r163, -128;
	shl.b32 	%r165, %r32, 8;
	or.b32  	%r33, %r165, -2147483648;
	shr.u32 	%r166, %r164, 5;
	and.b32  	%r34, %r162, 31;
	mul.wide.u32 	%rd123, %r166, 4;
	sub.s64 	%rd52, %rd3, %rd123;
	setp.eq.s32 	%p29, %r34, 0;
	mov.f32 	%f44, 0f00000000;
	mul.rn.f32 	%f8, %f39, %f44;
	@%p29 bra 	$L__BB1_52;
	setp.eq.f32 	%p30, %f7, 0f7F800000;
	setp.ltu.f32 	%p31, %f7, 0f47CE4780;
	or.pred  	%p3, %p31, %p30;
	selp.b32 	%r35, %r31, 0, %p31;
	selp.f32 	%f9, %f6, %f8, %p31;
	mov.u64 	%rd234, %rd74;
$L__BB1_20:
	cvt.u32.u64 	%r167, %rd234;
	div.u32 	%r168, %r167, %r324;
	add.s32 	%r169, %r168, %r326;
	mul.lo.s32 	%r170, %r168, %r324;
	sub.s32 	%r171, %r167, %r170;
	add.s32 	%r172, %r171, %r325;
	mad.lo.s32 	%r45, %r169, %r6, %r172;
	add.s32 	%r46, %r168, %r2;
	add.s32 	%r47, %r171, %r3;
	mov.pred 	%p90, -1;
	setp.eq.s32 	%p33, %r47, 0;
	@%p33 bra 	$L__BB1_23;
	setp.eq.s32 	%p34, %r47, 200;
	@%p34 bra 	$L__BB1_23;
	setp.eq.s32 	%p90, %r46, 0;
$L__BB1_23:
	setp.eq.s32 	%p35, %r46, 200;
	or.pred  	%p36, %p90, %p35;
	shl.b32 	%r173, %r45, 2;
	mov.u32 	%r174, sram;
	add.s32 	%r48, %r174, %r173;
	mov.f32 	%f159, 0f00000000;
	@%p36 bra 	$L__BB1_69;
	cvt.rn.f32.s32 	%f46, %r46;
	div.rn.f32 	%f17, %f46, 0f43480000;
	setp.ne.s32 	%p37, %r47, 133;
	@%p37 bra 	$L__BB1_27;
	setp.ge.f32 	%p38, %f17, 0f3EDEB830;
	setp.le.f32 	%p39, %f17, 0f3EEE149C;
	and.pred  	%p40, %p38, %p39;
	@%p40 bra 	$L__BB1_27;
	setp.ltu.f32 	%p41, %f17, 0f3F08F5B2;
	setp.gtu.f32 	%p42, %f17, 0f3F10A3E8;
	or.pred  	%p43, %p41, %p42;
	@%p43 bra 	$L__BB1_69;
$L__BB1_27:
	setp.ne.s32 	%p44, %r47, 33;
	setp.ne.s32 	%p45, %r46, 100;
	or.pred  	%p46, %p44, %p45;
	@%p46 bra 	$L__BB1_68;
	mov.u32 	%r330, %r35;
	mov.f32 	%f158, %f9;
	@%p3 bra 	$L__BB1_32;
	mov.b64 	%rd237, 0;
	mov.b32 	%r329, 0;
	mov.u64 	%rd235, __cudart_i2opi_f;
	mov.u64 	%rd236, %rd3;
$L__BB1_30:
	.pragma "nounroll";
	ld.global.nc.u32 	%r176, [%rd235];
	mad.wide.u32 	%rd126, %r176, %r33, %rd237;
	shr.u64 	%rd237, %rd126, 32;
	st.local.u32 	[%rd236], %rd126;
	add.s32 	%r329, %r329, 1;
	add.s64 	%rd236, %rd236, 4;
	add.s64 	%rd235, %rd235, 4;
	setp.ne.s32 	%p47, %r329, 6;
	@%p47 bra 	$L__BB1_30;
	setp.lt.s32 	%p48, %r32, 0;
	st.local.u32 	[%rd3+24], %rd237;
	ld.local.u32 	%r177, [%rd52+20];
	ld.local.u32 	%r178, [%rd52+24];
	shf.l.wrap.b32 	%r179, %r177, %r178, %r34;
	ld.local.u32 	%r180, [%rd52+16];
	shf.l.wrap.b32 	%r181, %r180, %r177, %r34;
	shr.u32 	%r182, %r179, 30;
	shf.l.wrap.b32 	%r183, %r181, %r179, 2;
	shl.b32 	%r184, %r181, 2;
	shr.u32 	%r185, %r183, 31;
	add.s32 	%r186, %r185, %r182;
	neg.s32 	%r187, %r186;
	selp.b32 	%r330, %r187, %r186, %p48;
	xor.b32  	%r188, %r183, %r32;
	shr.s32 	%r189, %r183, 31;
	xor.b32  	%r190, %r189, %r183;
	xor.b32  	%r191, %r189, %r184;
	cvt.u64.u32 	%rd127, %r190;
	shl.b64 	%rd128, %rd127, 32;
	cvt.u64.u32 	%rd129, %r191;
	or.b64  	%rd130, %rd128, %rd129;
	cvt.rn.f64.s64 	%fd1, %rd130;
	mul.f64 	%fd2, %fd1, 0d3BF921FB54442D19;
	cvt.rn.f32.f64 	%f48, %fd2;
	neg.f32 	%f49, %f48;
	setp.lt.s32 	%p49, %r188, 0;
	selp.f32 	%f158, %f49, %f48, %p49;
$L__BB1_32:
	mul.rn.f32 	%f50, %f158, %f158;
	and.b32  	%r192, %r330, 1;
	setp.eq.b32 	%p50, %r192, 1;
	selp.f32 	%f51, 0f3F800000, %f158, %p50;
	fma.rn.f32 	%f52, %f50, %f51, 0f00000000;
	fma.rn.f32 	%f53, %f50, 0f37CBAC00, 0fBAB607ED;
	selp.f32 	%f54, %f53, 0fB94D4153, %p50;
	selp.f32 	%f55, 0f3D2AAABB, 0f3C0885E4, %p50;
	fma.rn.f32 	%f56, %f54, %f50, %f55;
	selp.f32 	%f57, 0fBEFFFFFF, 0fBE2AAAA8, %p50;
	fma.rn.f32 	%f58, %f56, %f50, %f57;
	fma.rn.f32 	%f59, %f58, %f52, %f51;
	and.b32  	%r193, %r330, 2;
	setp.eq.s32 	%p51, %r193, 0;
	mov.f32 	%f60, 0f00000000;
	sub.f32 	%f61, %f60, %f59;
	selp.f32 	%f62, %f59, %f61, %p51;
	mul.f32 	%f159, %f62, 0f41200000;
	bra.uni 	$L__BB1_69;
$L__BB1_33:
	div.u64 	%rd226, %rd27, %rd22;
	mul.lo.s64 	%rd114, %rd226, %rd22;
	sub.s64 	%rd227, %rd27, %rd114;
$L__BB1_34:
	add.s64 	%rd115, %rd226, %rd23;
	add.s64 	%rd116, %rd227, %rd24;
	mad.lo.s64 	%rd117, %rd115, 201, %rd116;
	and.b64  	%rd34, %rd117, 4294967295;
	shl.b64 	%rd118, %rd117, 2;
	and.b64  	%rd119, %rd118, 17179869180;
	add.s64 	%rd120, %rd2, %rd119;
	ld.global.f32 	%f1, [%rd120];
	cvt.u32.u64 	%r149, %rd227;
	cvt.u32.u64 	%r150, %rd22;
	cvt.u32.u64 	%r151, %rd226;
	mad.lo.s32 	%r12, %r151, %r150, %r149;
	shl.b32 	%r152, %r12, 2;
	mov.u32 	%r153, sram;
	add.s32 	%r154, %r153, %r152;
	ld.shared.f32 	%f2, [%r154];
	setp.eq.f32 	%p22, %f1, %f2;
	@%p22 bra 	$L__BB1_36;
	cvt.f64.f32 	%fd11, %f1;
	cvt.f64.f32 	%fd12, %f2;
	st.local.u32 	[%rd4], %r61;
	st.local.f64 	[%rd4+8], %fd11;
	st.local.f64 	[%rd4+16], %fd12;
	mov.u64 	%rd217, $str;
	cvta.global.u64 	%rd218, %rd217;
	add.u64 	%rd219, %SP, 32;
	{ // callseq 3, 0
	.param .b64 param0;
	st.param.b64 	[param0], %rd218;
	.param .b64 param1;
	st.param.b64 	[param1], %rd219;
	.param .b32 retval0;
	call.uni (retval0), 
	vprintf, 
	(
	param0, 
	param1
	);
	ld.param.b32 	%r316, [retval0];
	} // callseq 3
	bra.uni 	$L__BB1_77;
$L__BB1_36:
	shl.b64 	%rd121, %rd34, 2;
	add.s64 	%rd122, %rd1, %rd121;
	ld.global.f32 	%f3, [%rd122];
	add.s32 	%r156, %r7, %r152;
	ld.shared.f32 	%f4, [%r156];
	setp.eq.f32 	%p23, %f3, %f4;
	@%p23 bra 	$L__BB1_14;
	cvt.f64.f32 	%fd9, %f3;
	cvt.f64.f32 	%fd10, %f4;
	st.local.u32 	[%rd4], %r61;
	st.local.f64 	[%rd4+8], %fd9;
	st.local.f64 	[%rd4+16], %fd10;
	mov.u64 	%rd214, $str$1;
	cvta.global.u64 	%rd215, %rd214;
	add.u64 	%rd216, %SP, 32;
	{ // callseq 2, 0
	.param .b64 param0;
	st.param.b64 	[param0], %rd215;
	.param .b64 param1;
	st.param.b64 	[param1], %rd216;
	.param .b32 retval0;
	call.uni (retval0), 
	vprintf, 
	(
	param0, 
	param1
	);
	ld.param.b32 	%r314, [retval0];
	} // callseq 2
	bra.uni 	$L__BB1_77;
$L__BB1_38:
	cvt.u32.u64 	%r17, %rd74;
	mul.lo.s32 	%r234, %r323, %r324;
	cvt.u64.u32 	%rd36, %r234;
	setp.ge.u32 	%p77, %r17, %r234;
	@%p77 bra 	$L__BB1_48;
	cvt.u64.u32 	%rd37, %r2;
	cvt.u64.u32 	%rd38, %r3;
	mov.u32 	%r235, %ntid.x;
	cvt.u64.u32 	%rd39, %r235;
	add.s64 	%rd143, %rd74, %rd39;
	max.u64 	%rd144, %rd143, %rd36;
	setp.lt.u64 	%p78, %rd143, %rd36;
	selp.u64 	%rd40, 1, 0, %p78;
	add.s64 	%rd145, %rd143, %rd40;
	sub.s64 	%rd41, %rd144, %rd145;
	and.b64  	%rd146, %rd41, -4294967296;
	setp.ne.s64 	%p79, %rd146, 0;
	@%p79 bra 	$L__BB1_41;
	cvt.u32.u64 	%r236, %rd39;
	cvt.u32.u64 	%r237, %rd41;
	div.u32 	%r238, %r237, %r236;
	cvt.u64.u32 	%rd228, %r238;
	bra.uni 	$L__BB1_42;
$L__BB1_41:
	div.u64 	%rd228, %rd41, %rd39;
$L__BB1_42:
	add.s64 	%rd45, %rd228, %rd40;
	and.b64  	%rd147, %rd45, 3;
	setp.eq.s64 	%p80, %rd147, 3;
	mov.u64 	%rd231, %rd74;
	@%p80 bra 	$L__BB1_45;
	add.s64 	%rd148, %rd45, 1;
	and.b64  	%rd229, %rd148, 3;
	mov.u32 	%r247, sram;
	mov.u64 	%rd231, %rd74;
$L__BB1_44:
	.pragma "nounroll";
	cvt.u32.u64 	%r239, %rd231;
	div.u32 	%r240, %r239, %r324;
	cvt.u64.u32 	%rd149, %r240;
	add.s32 	%r241, %r240, %r326;
	mul.lo.s32 	%r242, %r240, %r324;
	sub.s32 	%r243, %r239, %r242;
	cvt.u64.u32 	%rd150, %r243;
	add.s32 	%r244, %r243, %r325;
	mad.lo.s32 	%r245, %r241, %r6, %r244;
	add.s64 	%rd151, %rd149, %rd37;
	add.s64 	%rd152, %rd150, %rd38;
	mad.lo.s64 	%rd153, %rd151, 201, %rd152;
	shl.b32 	%r246, %r245, 2;
	add.s32 	%r248, %r247, %r246;
	ld.shared.f32 	%f145, [%r248];
	shl.b64 	%rd154, %rd153, 2;
	and.b64  	%rd155, %rd154, 17179869180;
	add.s64 	%rd156, %rd2, %rd155;
	st.global.f32 	[%rd156], %f145;
	add.s32 	%r249, %r7, %r246;
	ld.shared.f32 	%f146, [%r249];
	add.s64 	%rd157, %rd1, %rd155;
	st.global.f32 	[%rd157], %f146;
	add.s64 	%rd231, %rd231, %rd39;
	add.s64 	%rd229, %rd229, -1;
	setp.ne.s64 	%p81, %rd229, 0;
	@%p81 bra 	$L__BB1_44;
$L__BB1_45:
	setp.lt.u64 	%p82, %rd45, 3;
	@%p82 bra 	$L__BB1_48;
	cvt.u32.u64 	%r250, %rd39;
	shl.b32 	%r251, %r250, 1;
	cvt.u32.u64 	%r252, %rd231;
	add.s32 	%r333, %r251, %r252;
	shl.b32 	%r19, %r250, 2;
	mad.lo.s32 	%r332, %r250, 3, %r252;
	add.s32 	%r331, %r250, %r252;
$L__BB1_47:
	cvt.u32.u64 	%r253, %rd231;
	div.u32 	%r254, %r253, %r324;
	cvt.u64.u32 	%rd158, %r254;
	add.s32 	%r255, %r254, %r326;
	mul.lo.s32 	%r256, %r254, %r324;
	sub.s32 	%r257, %r253, %r256;
	cvt.u64.u32 	%rd159, %r257;
	add.s32 	%r258, %r257, %r325;
	mad.lo.s32 	%r259, %r255, %r6, %r258;
	add.s64 	%rd160, %rd158, %rd37;
	add.s64 	%rd161, %rd159, %rd38;
	mad.lo.s64 	%rd162, %rd160, 201, %rd161;
	shl.b32 	%r260, %r259, 2;
	mov.u32 	%r261, sram;
	add.s32 	%r262, %r261, %r260;
	ld.shared.f32 	%f147, [%r262];
	shl.b64 	%rd163, %rd162, 2;
	and.b64  	%rd164, %rd163, 17179869180;
	add.s64 	%rd165, %rd2, %rd164;
	st.global.f32 	[%rd165], %f147;
	add.s32 	%r263, %r7, %r260;
	ld.shared.f32 	%f148, [%r263];
	add.s64 	%rd166, %rd1, %rd164;
	st.global.f32 	[%rd166], %f148;
	add.s64 	%rd167, %rd231, %rd39;
	div.u32 	%r264, %r331, %r324;
	cvt.u64.u32 	%rd168, %r264;
	add.s32 	%r265, %r264, %r326;
	mul.lo.s32 	%r266, %r264, %r324;
	sub.s32 	%r267, %r331, %r266;
	cvt.u64.u32 	%rd169, %r267;
	add.s32 	%r268, %r267, %r325;
	mad.lo.s32 	%r269, %r265, %r6, %r268;
	add.s64 	%rd170, %rd168, %rd37;
	add.s64 	%rd171, %rd169, %rd38;
	mad.lo.s64 	%rd172, %rd170, 201, %rd171;
	shl.b32 	%r270, %r269, 2;
	add.s32 	%r271, %r261, %r270;
	ld.shared.f32 	%f149, [%r271];
	shl.b64 	%rd173, %rd172, 2;
	and.b64  	%rd174, %rd173, 17179869180;
	add.s64 	%rd175, %rd2, %rd174;
	st.global.f32 	[%rd175], %f149;
	add.s32 	%r272, %r7, %r270;
	ld.shared.f32 	%f150, [%r272];
	add.s64 	%rd176, %rd1, %rd174;
	st.global.f32 	[%rd176], %f150;
	add.s64 	%rd177, %rd167, %rd39;
	div.u32 	%r273, %r333, %r324;
	cvt.u64.u32 	%rd178, %r273;
	add.s32 	%r274, %r273, %r326;
	mul.lo.s32 	%r275, %r273, %r324;
	sub.s32 	%r276, %r333, %r275;
	cvt.u64.u32 	%rd179, %r276;
	add.s32 	%r277, %r276, %r325;
	mad.lo.s32 	%r278, %r274, %r6, %r277;
	add.s64 	%rd180, %rd178, %rd37;
	add.s64 	%rd181, %rd179, %rd38;
	mad.lo.s64 	%rd182, %rd180, 201, %rd181;
	shl.b32 	%r279, %r278, 2;
	add.s32 	%r280, %r261, %r279;
	ld.shared.f32 	%f151, [%r280];
	shl.b64 	%rd183, %rd182, 2;
	and.b64  	%rd184, %rd183, 17179869180;
	add.s64 	%rd185, %rd2, %rd184;
	st.global.f32 	[%rd185], %f151;
	add.s32 	%r281, %r7, %r279;
	ld.shared.f32 	%f152, [%r281];
	add.s64 	%rd186, %rd1, %rd184;
	st.global.f32 	[%rd186], %f152;
	add.s64 	%rd187, %rd177, %rd39;
	div.u32 	%r282, %r332, %r324;
	cvt.u64.u32 	%rd188, %r282;
	add.s32 	%r283, %r282, %r326;
	mul.lo.s32 	%r284, %r282, %r324;
	sub.s32 	%r285, %r332, %r284;
	cvt.u64.u32 	%rd189, %r285;
	add.s32 	%r286, %r285, %r325;
	mad.lo.s32 	%r287, %r283, %r6, %r286;
	add.s64 	%rd190, %rd188, %rd37;
	add.s64 	%rd191, %rd189, %rd38;
	mad.lo.s64 	%rd192, %rd190, 201, %rd191;
	shl.b32 	%r288, %r287, 2;
	add.s32 	%r289, %r261, %r288;
	ld.shared.f32 	%f153, [%r289];
	shl.b64 	%rd193, %rd192, 2;
	and.b64  	%rd194, %rd193, 17179869180;
	add.s64 	%rd195, %rd2, %rd194;
	st.global.f32 	[%rd195], %f153;
	add.s32 	%r290, %r7, %r288;
	ld.shared.f32 	%f154, [%r290];
	add.s64 	%rd196, %rd1, %rd194;
	st.global.f32 	[%rd196], %f154;
	add.s64 	%rd231, %rd187, %rd39;
	add.s32 	%r333, %r333, %r19;
	add.s32 	%r332, %r332, %r19;
	add.s32 	%r331, %r331, %r19;
	setp.lt.u64 	%p83, %rd231, %rd36;
	@%p83 bra 	$L__BB1_47;
$L__BB1_48:
	cvt.u32.u64 	%r291, %rd36;
	setp.ge.u32 	%p84, %r17, %r291;
	bar.sync 	0;
	@%p84 bra 	$L__BB1_77;
	cvt.u64.u32 	%rd67, %r326;
	cvt.u64.u32 	%rd68, %r324;
	cvt.u64.u32 	%rd69, %r6;
	cvt.u64.u32 	%rd70, %r325;
	cvt.u64.u32 	%rd71, %r2;
	cvt.u64.u32 	%rd72, %r3;
	mov.u32 	%r292, %ntid.x;
	cvt.u64.u32 	%rd73, %r292;
$L__BB1_50:
	and.b64  	%rd197, %rd74, -4294967296;
	setp.ne.s64 	%p85, %rd197, 0;
	@%p85 bra 	$L__BB1_71;
	cvt.u32.u64 	%r293, %rd68;
	cvt.u32.u64 	%r294, %rd74;
	div.u32 	%r295, %r294, %r293;
	mul.lo.s32 	%r296, %r295, %r293;
	sub.s32 	%r297, %r294, %r296;
	cvt.u64.u32 	%rd240, %r295;
	cvt.u64.u32 	%rd241, %r297;
	bra.uni 	$L__BB1_72;
$L__BB1_52:
	setp.eq.f32 	%p53, %f7, 0f7F800000;
	setp.ltu.f32 	%p54, %f7, 0f47CE4780;
	or.pred  	%p4, %p54, %p53;
	selp.b32 	%r36, %r31, 0, %p54;
	selp.f32 	%f10, %f6, %f8, %p54;
	mov.u64 	%rd232, %rd74;
$L__BB1_53:
	cvt.u32.u64 	%r202, %rd232;
	div.u32 	%r203, %r202, %r324;
	add.s32 	%r204, %r203, %r326;
	mul.lo.s32 	%r205, %r203, %r324;
	sub.s32 	%r206, %r202, %r205;
	add.s32 	%r207, %r206, %r325;
	mad.lo.s32 	%r37, %r204, %r6, %r207;
	add.s32 	%r38, %r203, %r2;
	add.s32 	%r39, %r206, %r3;
	mov.pred 	%p89, -1;
	setp.eq.s32 	%p56, %r39, 0;
	@%p56 bra 	$L__BB1_56;
	setp.eq.s32 	%p57, %r39, 200;
	@%p57 bra 	$L__BB1_56;
	setp.eq.s32 	%p89, %r38, 0;
$L__BB1_56:
	setp.eq.s32 	%p58, %r38, 200;
	or.pred  	%p59, %p89, %p58;
	shl.b32 	%r208, %r37, 2;
	mov.u32 	%r209, sram;
	add.s32 	%r40, %r209, %r208;
	mov.f32 	%f157, 0f00000000;
	@%p59 bra 	$L__BB1_67;
	cvt.rn.f32.s32 	%f96, %r38;
	div.rn.f32 	%f11, %f96, 0f43480000;
	setp.ne.s32 	%p60, %r39, 133;
	@%p60 bra 	$L__BB1_60;
	setp.ge.f32 	%p61, %f11, 0f3EDEB830;
	setp.le.f32 	%p62, %f11, 0f3EEE149C;
	and.pred  	%p63, %p61, %p62;
	@%p63 bra 	$L__BB1_60;
	setp.ltu.f32 	%p64, %f11, 0f3F08F5B2;
	setp.gtu.f32 	%p65, %f11, 0f3F10A3E8;
	or.pred  	%p66, %p64, %p65;
	@%p66 bra 	$L__BB1_67;
$L__BB1_60:
	setp.ne.s32 	%p67, %r39, 33;
	setp.ne.s32 	%p68, %r38, 100;
	or.pred  	%p69, %p67, %p68;
	@%p69 bra 	$L__BB1_66;
	mov.u32 	%r328, %r36;
	mov.f32 	%f156, %f10;
	@%p4 bra 	$L__BB1_65;
	mov.b64 	%rd233, 0;
	mov.b32 	%r327, 0;
$L__BB1_63:
	.pragma "nounroll";
	mul.wide.u32 	%rd133, %r327, 4;
	add.s64 	%rd135, %rd134, %rd133;
	ld.global.nc.u32 	%r211, [%rd135];
	mad.wide.u32 	%rd136, %r211, %r33, %rd233;
	shr.u64 	%rd233, %rd136, 32;
	add.s64 	%rd137, %rd3, %rd133;
	st.local.u32 	[%rd137], %rd136;
	add.s32 	%r327, %r327, 1;
	setp.ne.s32 	%p70, %r327, 6;
	@%p70 bra 	$L__BB1_63;
	setp.lt.s32 	%p71, %r32, 0;
	st.local.u32 	[%rd3+24], %rd233;
	ld.local.u32 	%r212, [%rd52+20];
	ld.local.u32 	%r213, [%rd52+24];
	shr.u32 	%r214, %r213, 30;
	shf.l.wrap.b32 	%r215, %r212, %r213, 2;
	shl.b32 	%r216, %r212, 2;
	shr.u32 	%r217, %r215, 31;
	add.s32 	%r218, %r217, %r214;
	neg.s32 	%r219, %r218;
	selp.b32 	%r328, %r219, %r218, %p71;
	xor.b32  	%r220, %r215, %r32;
	shr.s32 	%r221, %r215, 31;
	xor.b32  	%r222, %r221, %r215;
	xor.b32  	%r223, %r221, %r216;
	cvt.u64.u32 	%rd138, %r222;
	shl.b64 	%rd139, %rd138, 32;
	cvt.u64.u32 	%rd140, %r223;
	or.b64  	%rd141, %rd139, %rd140;
	cvt.rn.f64.s64 	%fd3, %rd141;
	mul.f64 	%fd4, %fd3, 0d3BF921FB54442D19;
	cvt.rn.f32.f64 	%f98, %fd4;
	neg.f32 	%f99, %f98;
	setp.lt.s32 	%p72, %r220, 0;
	selp.f32 	%f156, %f99, %f98, %p72;
$L__BB1_65:
	mul.rn.f32 	%f100, %f156, %f156;
	and.b32  	%r224, %r328, 1;
	setp.eq.b32 	%p73, %r224, 1;
	selp.f32 	%f101, 0f3F800000, %f156, %p73;
	fma.rn.f32 	%f102, %f100, %f101, 0f00000000;
	fma.rn.f32 	%f103, %f100, 0f37CBAC00, 0fBAB607ED;
	selp.f32 	%f104, %f103, 0fB94D4153, %p73;
	selp.f32 	%f105, 0f3D2AAABB, 0f3C0885E4, %p73;
	fma.rn.f32 	%f106, %f104, %f100, %f105;
	selp.f32 	%f107, 0fBEFFFFFF, 0fBE2AAAA8, %p73;
	fma.rn.f32 	%f108, %f106, %f100, %f107;
	fma.rn.f32 	%f109, %f108, %f102, %f101;
	and.b32  	%r225, %r328, 2;
	setp.eq.s32 	%p74, %r225, 0;
	mov.f32 	%f110, 0f00000000;
	sub.f32 	%f111, %f110, %f109;
	selp.f32 	%f112, %f109, %f111, %p74;
	mul.f32 	%f157, %f112, 0f41200000;
	bra.uni 	$L__BB1_67;
$L__BB1_66:
	cvt.rn.f32.s32 	%f113, %r39;
	div.rn.f32 	%f114, %f113, 0f43480000;
	mov.f32 	%f115, 0f3F800000;
	sub.f32 	%f116, %f115, %f114;
	min.f32 	%f117, %f114, %f116;
	min.f32 	%f118, %f117, 0f3DCCCCCD;
	div.rn.f32 	%f119, %f118, 0f3DCCCCCD;
	sub.f32 	%f120, %f115, %f119;
	sub.f32 	%f121, %f115, %f11;
	min.f32 	%f122, %f11, %f121;
	min.f32 	%f123, %f122, 0f3DCCCCCD;
	div.rn.f32 	%f124, %f123, 0f3DCCCCCD;
	sub.f32 	%f125, %f115, %f124;
	max.f32 	%f126, %f120, %f125;
	mul.f32 	%f127, %f126, 0f3F000000;
	mul.f32 	%f128, %f126, %f127;
	mov.f32 	%f129, 0f40000000;
	sub.f32 	%f130, %f129, %f128;
	add.f32 	%f131, %f130, 0fBE800000;
	shl.b32 	%r226, %r37, 2;
	add.s32 	%r227, %r7, %r226;
	ld.shared.f32 	%f132, [%r227];
	mul.f32 	%f133, %f131, %f132;
	sub.f32 	%f134, %f115, %f128;
	ld.shared.f32 	%f135, [%r40];
	mul.f32 	%f136, %f134, %f135;
	sub.f32 	%f137, %f133, %f136;
	ld.shared.f32 	%f138, [%r227+-4];
	ld.shared.f32 	%f139, [%r227+4];
	add.f32 	%f140, %f138, %f139;
	sub.s32 	%r228, %r37, %r6;
	shl.b32 	%r229, %r228, 2;
	add.s32 	%r230, %r7, %r229;
	ld.shared.f32 	%f141, [%r230];
	add.f32 	%f142, %f140, %f141;
	shl.b32 	%r231, %r6, 2;
	add.s32 	%r232, %r227, %r231;
	ld.shared.f32 	%f143, [%r232];
	add.f32 	%f144, %f142, %f143;
	fma.rn.f32 	%f157, %f144, 0f3D800000, %f137;
$L__BB1_67:
	st.shared.f32 	[%r40], %f157;
	add.s64 	%rd232, %rd232, %rd26;
	mul.lo.s32 	%r233, %r323, %r324;
	cvt.u64.u32 	%rd142, %r233;
	setp.lt.u64 	%p75, %rd232, %rd142;
	@%p75 bra 	$L__BB1_53;
	bra.uni 	$L__BB1_70;
$L__BB1_68:
	cvt.rn.f32.s32 	%f63, %r47;
	div.rn.f32 	%f64, %f63, 0f43480000;
	mov.f32 	%f65, 0f3F800000;
	sub.f32 	%f66, %f65, %f64;
	min.f32 	%f67, %f64, %f66;
	min.f32 	%f68, %f67, 0f3DCCCCCD;
	div.rn.f32 	%f69, %f68, 0f3DCCCCCD;
	sub.f32 	%f70, %f65, %f69;
	sub.f32 	%f71, %f65, %f17;
	min.f32 	%f72, %f17, %f71;
	min.f32 	%f73, %f72, 0f3DCCCCCD;
	div.rn.f32 	%f74, %f73, 0f3DCCCCCD;
	sub.f32 	%f75, %f65, %f74;
	max.f32 	%f76, %f70, %f75;
	mul.f32 	%f77, %f76, 0f3F000000;
	mul.f32 	%f78, %f76, %f77;
	mov.f32 	%f79, 0f40000000;
	sub.f32 	%f80, %f79, %f78;
	add.f32 	%f81, %f80, 0fBE800000;
	shl.b32 	%r194, %r45, 2;
	add.s32 	%r195, %r7, %r194;
	ld.shared.f32 	%f82, [%r195];
	mul.f32 	%f83, %f81, %f82;
	sub.f32 	%f84, %f65, %f78;
	ld.shared.f32 	%f85, [%r48];
	mul.f32 	%f86, %f84, %f85;
	sub.f32 	%f87, %f83, %f86;
	ld.shared.f32 	%f88, [%r195+-4];
	ld.shared.f32 	%f89, [%r195+4];
	add.f32 	%f90, %f88, %f89;
	sub.s32 	%r196, %r45, %r6;
	shl.b32 	%r197, %r196, 2;
	add.s32 	%r198, %r7, %r197;
	ld.shared.f32 	%f91, [%r198];
	add.f32 	%f92, %f90, %f91;
	shl.b32 	%r199, %r6, 2;
	add.s32 	%r200, %r195, %r199;
	ld.shared.f32 	%f93, [%r200];
	add.f32 	%f94, %f92, %f93;
	fma.rn.f32 	%f159, %f94, 0f3D800000, %f87;
$L__BB1_69:
	st.shared.f32 	[%r48], %f159;
	add.s64 	%rd234, %rd234, %rd26;
	mul.lo.s32 	%r201, %r323, %r324;
	cvt.u64.u32 	%rd131, %r201;
	setp.lt.u64 	%p52, %rd234, %rd131;
	@%p52 bra 	$L__BB1_20;
$L__BB1_70:
	bar.sync 	0;
	add.s32 	%r322, %r322, 1;
	setp.eq.s32 	%p76, %r322, %r62;
	@%p76 bra 	$L__BB1_38;
	bra.uni 	$L__BB1_17;
$L__BB1_71:
	div.u64 	%rd240, %rd74, %rd68;
	mul.lo.s64 	%rd198, %rd240, %rd68;
	sub.s64 	%rd241, %rd74, %rd198;
$L__BB1_72:
	add.u64 	%rd199, %SP, 32;
	add.u64 	%rd81, %SPL, 32;
	add.s64 	%rd200, %rd240, %rd71;
	add.s64 	%rd201, %rd241, %rd72;
	mad.lo.s64 	%rd202, %rd200, 201, %rd201;
	and.b64  	%rd82, %rd202, 4294967295;
	shl.b64 	%rd203, %rd202, 2;
	and.b64  	%rd204, %rd203, 17179869180;
	add.s64 	%rd205, %rd2, %rd204;
	ld.global.f32 	%f23, [%rd205];
	cvt.u32.u64 	%r298, %rd70;
	cvt.u32.u64 	%r299, %rd241;
	add.s32 	%r300, %r299, %r298;
	cvt.u32.u64 	%r301, %rd67;
	cvt.u32.u64 	%r302, %rd240;
	add.s32 	%r303, %r302, %r301;
	cvt.u32.u64 	%r304, %rd69;
	mad.lo.s32 	%r60, %r303, %r304, %r300;
	shl.b32 	%r305, %r60, 2;
	mov.u32 	%r306, sram;
	add.s32 	%r307, %r306, %r305;
	ld.shared.f32 	%f24, [%r307];
	setp.eq.f32 	%p86, %f23, %f24;
	@%p86 bra 	$L__BB1_74;
	cvt.f64.f32 	%fd7, %f23;
	cvt.f64.f32 	%fd8, %f24;
	st.local.u32 	[%rd81], %r61;
	st.local.f64 	[%rd81+8], %fd7;
	st.local.f64 	[%rd81+16], %fd8;
	mov.u64 	%rd211, $str$2;
	cvta.global.u64 	%rd212, %rd211;
	{ // callseq 1, 0
	.param .b64 param0;
	st.param.b64 	[param0], %rd212;
	.param .b64 param1;
	st.param.b64 	[param1], %rd199;
	.param .b32 retval0;
	call.uni (retval0), 
	vprintf, 
	(
	param0, 
	param1
	);
	ld.param.b32 	%r312, [retval0];
	} // callseq 1
	bra.uni 	$L__BB1_77;
$L__BB1_74:
	shl.b64 	%rd206, %rd82, 2;
	add.s64 	%rd207, %rd1, %rd206;
	ld.global.f32 	%f25, [%rd207];
	add.s32 	%r309, %r7, %r305;
	ld.shared.f32 	%f26, [%r309];
	setp.eq.f32 	%p87, %f25, %f26;
	@%p87 bra 	$L__BB1_76;
	cvt.f64.f32 	%fd5, %f25;
	cvt.f64.f32 	%fd6, %f26;
	st.local.u32 	[%rd81], %r61;
	st.local.f64 	[%rd81+8], %fd5;
	st.local.f64 	[%rd81+16], %fd6;
	mov.u64 	%rd208, $str$3;
	cvta.global.u64 	%rd209, %rd208;
	{ // callseq 0, 0
	.param .b64 param0;
	st.param.b64 	[param0], %rd209;
	.param .b64 param1;
	st.param.b64 	[param1], %rd199;
	.param .b32 retval0;
	call.uni (retval0), 
	vprintf, 
	(
	param0, 
	param1
	);
	ld.param.b32 	%r310, [retval0];
	} // callseq 0
	bra.uni 	$L__BB1_77;
$L__BB1_76:
	add.s64 	%rd74, %rd74, %rd73;
	setp.lt.u64 	%p88, %rd74, %rd36;
	@%p88 bra 	$L__BB1_50;
$L__BB1_77:
	ret;

}
	// .globl	_Z19wave_gpu_naive_stepI10DoubleSlitEvfPfPKfh
.visible .entry _Z19wave_gpu_naive_stepI10DoubleSlitEvfPfPKfh(
	.param .f32 _Z19wave_gpu_naive_stepI10DoubleSlitEvfPfPKfh_param_0,
	.param .u64 .ptr .align 1 _Z19wave_gpu_naive_stepI10DoubleSlitEvfPfPKfh_param_1,
	.param .u64 .ptr .align 1 _Z19wave_gpu_naive_stepI10DoubleSlitEvfPfPKfh_param_2,
	.param .u8 _Z19wave_gpu_naive_stepI10DoubleSlitEvfPfPKfh_param_3
)
{
	.local .align 4 .b8 	__local_depot2[28];
	.reg .b64 	%SP;
	.reg .b64 	%SPL;
	.reg .pred 	%p<60>;
	.reg .b16 	%rs<12>;
	.reg .b32 	%r<89>;
	.reg .b32 	%f<129>;
	.reg .b64 	%rd<68>;
	.reg .b64 	%fd<5>;

	mov.u64 	%SPL, __local_depot2;
	ld.param.f32 	%f18, [_Z19wave_gpu_naive_stepI10DoubleSlitEvfPfPKfh_param_0];
	ld.param.u64 	%rd26, [_Z19wave_gpu_naive_stepI10DoubleSlitEvfPfPKfh_param_1];
	ld.param.u64 	%rd27, [_Z19wave_gpu_naive_stepI10DoubleSlitEvfPfPKfh_param_2];
	ld.param.u8 	%rs5, [_Z19wave_gpu_naive_stepI10DoubleSlitEvfPfPKfh_param_3];
	cvta.to.global.u64 	%rd1, %rd26;
	cvta.to.global.u64 	%rd2, %rd27;
	add.u64 	%rd3, %SPL, 0;
	mov.u32 	%r1, %ntid.x;
	mov.u32 	%r23, %ctaid.x;
	mov.u32 	%r24, %tid.x;
	mad.lo.s32 	%r25, %r23, %r1, %r24;
	cvt.u32.u16 	%r2, %rs5;
	mul.lo.s32 	%r3, %r25, %r2;
	setp.gt.u32 	%p7, %r3, 10246400;
	@%p7 bra 	$L__BB2_39;
	setp.eq.s16 	%p8, %rs5, 0;
	mul.f32 	%f19, %f18, 0f42FB53D2;
	mul.f32 	%f20, %f19, 0f3F22F983;
	cvt.rni.s32.f32 	%r4, %f20;
	cvt.rn.f32.s32 	%f21, %r4;
	fma.rn.f32 	%f22, %f21, 0fBFC90FDA, %f19;
	fma.rn.f32 	%f23, %f21, 0fB3A22168, %f22;
	fma.rn.f32 	%f1, %f21, 0fA7C234C5, %f23;
	abs.f32 	%f2, %f19;
	mov.b32 	%r5, %f19;
	shr.u32 	%r26, %r5, 23;
	and.b32  	%r27, %r26, 224;
	add.s32 	%r28, %r27, -128;
	shl.b32 	%r29, %r5, 8;
	or.b32  	%r6, %r29, -2147483648;
	shr.u32 	%r30, %r28, 5;
	and.b32  	%r7, %r26, 31;
	cvt.u64.u32 	%rd29, %r30;
	neg.s64 	%rd4, %rd29;
	mov.f32 	%f24, 0f00000000;
	mul.rn.f32 	%f3, %f19, %f24;
	mov.u32 	%r31, %nctaid.x;
	mul.lo.s32 	%r32, %r31, %r1;
	mul.lo.s32 	%r33, %r32, %r2;
	cvt.s64.s32 	%rd5, %r33;
	@%p8 bra 	$L__BB2_39;
	shl.b64 	%rd30, %rd4, 2;
	add.s64 	%rd6, %rd3, %rd30;
	cvt.u64.u32 	%rd62, %r3;
	setp.eq.s32 	%p9, %r7, 0;
	@%p9 bra 	$L__BB2_18;
	sub.s32 	%r8, 32, %r7;
	setp.eq.f32 	%p10, %f2, 0f7F800000;
	setp.ltu.f32 	%p11, %f2, 0f47CE4780;
	or.pred  	%p1, %p11, %p10;
	selp.b32 	%r9, %r4, 0, %p11;
	selp.f32 	%f4, %f1, %f3, %p11;
$L__BB2_4:
	mov.b16 	%rs11, 0;
$L__BB2_5:
	cvt.u64.u16 	%rd31, %rs11;
	and.b64  	%rd32, %rd31, 255;
	add.s64 	%rd20, %rd62, %rd32;
	cvt.u32.u64 	%r34, %rd20;
	mul.hi.u32 	%r35, %r34, 1200873393;
	sub.s32 	%r36, %r34, %r35;
	shr.u32 	%r37, %r36, 1;
	add.s32 	%r38, %r37, %r35;
	shr.u32 	%r17, %r38, 11;
	mul.lo.s32 	%r39, %r17, 3201;
	sub.s32 	%r18, %r34, %r39;
	cvt.u64.u32 	%rd21, %r18;
	mov.pred 	%p59, -1;
	setp.eq.s32 	%p13, %r18, 0;
	@%p13 bra 	$L__BB2_8;
	setp.eq.s32 	%p14, %r18, 3200;
	@%p14 bra 	$L__BB2_8;
	setp.lt.u64 	%p59, %rd20, 3201;
$L__BB2_8:
	add.s64 	%rd33, %rd20, -10243200;
	setp.lt.u64 	%p15, %rd33, 3201;
	or.pred  	%p16, %p59, %p15;
	shl.b64 	%rd34, %rd20, 2;
	add.s64 	%rd22, %rd1, %rd34;
	mov.f32 	%f128, 0f00000000;
	@%p16 bra 	$L__BB2_37;
	cvt.rn.f32.u32 	%f26, %r17;
	div.rn.f32 	%f12, %f26, 0f45480000;
	setp.ne.s64 	%p17, %rd21, 2133;
	@%p17 bra 	$L__BB2_12;
	setp.ge.f32 	%p18, %f12, 0f3EDEB852;
	setp.le.f32 	%p19, %f12, 0f3EEE147A;
	and.pred  	%p20, %p18, %p19;
	@%p20 bra 	$L__BB2_12;
	setp.ltu.f32 	%p21, %f12, 0f3F08F5C3;
	setp.gtu.f32 	%p22, %f12, 0f3F10A3D7;
	or.pred  	%p23, %p21, %p22;
	@%p23 bra 	$L__BB2_37;
$L__BB2_12:
	setp.ne.s64 	%p24, %rd21, 533;
	add.s64 	%rd35, %rd20, -5124801;
	setp.lt.u64 	%p25, %rd35, -3201;
	or.pred  	%p26, %p24, %p25;
	@%p26 bra 	$L__BB2_36;
	mov.u32 	%r88, %r9;
	mov.f32 	%f127, %f4;
	@%p1 bra 	$L__BB2_17;
	mov.b64 	%rd67, 0;
	mov.b32 	%r87, 0;
$L__BB2_15:
	.pragma "nounroll";
	mul.wide.u32 	%rd37, %r87, 4;
	mov.u64 	%rd38, __cudart_i2opi_f;
	add.s64 	%rd39, %rd38, %rd37;
	ld.global.nc.u32 	%r41, [%rd39];
	mad.wide.u32 	%rd40, %r41, %r6, %rd67;
	shr.u64 	%rd67, %rd40, 32;
	add.s64 	%rd41, %rd3, %rd37;
	st.local.u32 	[%rd41], %rd40;
	add.s32 	%r87, %r87, 1;
	setp.ne.s32 	%p27, %r87, 6;
	@%p27 bra 	$L__BB2_15;
	setp.lt.s32 	%p28, %r5, 0;
	st.local.u32 	[%rd3+24], %rd67;
	ld.local.u32 	%r42, [%rd6+20];
	ld.local.u32 	%r43, [%rd6+24];
	shl.b32 	%r44, %r43, %r7;
	shr.u32 	%r45, %r42, %r8;
	add.s32 	%r46, %r45, %r44;
	shl.b32 	%r47, %r42, %r7;
	ld.local.u32 	%r48, [%rd6+16];
	shr.u32 	%r49, %r48, %r8;
	add.s32 	%r50, %r49, %r47;
	shr.u32 	%r51, %r46, 30;
	shf.l.wrap.b32 	%r52, %r50, %r46, 2;
	shl.b32 	%r53, %r50, 2;
	shr.u32 	%r54, %r52, 31;
	add.s32 	%r55, %r54, %r51;
	neg.s32 	%r56, %r55;
	selp.b32 	%r88, %r56, %r55, %p28;
	xor.b32  	%r57, %r52, %r5;
	shr.s32 	%r58, %r52, 31;
	xor.b32  	%r59, %r58, %r52;
	xor.b32  	%r60, %r58, %r53;
	cvt.u64.u32 	%rd42, %r59;
	shl.b64 	%rd43, %rd42, 32;
	cvt.u64.u32 	%rd44, %r60;
	or.b64  	%rd45, %rd43, %rd44;
	cvt.rn.f64.s64 	%fd1, %rd45;
	mul.f64 	%fd2, %fd1, 0d3BF921FB54442D19;
	cvt.rn.f32.f64 	%f28, %fd2;
	neg.f32 	%f29, %f28;
	setp.lt.s32 	%p29, %r57, 0;
	selp.f32 	%f127, %f29, %f28, %p29;
$L__BB2_17:
	mul.rn.f32 	%f30, %f127, %f127;
	and.b32  	%r61, %r88, 1;
	setp.eq.b32 	%p30, %r61, 1;
	selp.f32 	%f31, 0f3F800000, %f127, %p30;
	fma.rn.f32 	%f32, %f30, %f31, 0f00000000;
	fma.rn.f32 	%f33, %f30, 0f37CBAC00, 0fBAB607ED;
	selp.f32 	%f34, %f33, 0fB94D4153, %p30;
	selp.f32 	%f35, 0f3D2AAABB, 0f3C0885E4, %p30;
	fma.rn.f32 	%f36, %f34, %f30, %f35;
	selp.f32 	%f37, 0fBEFFFFFF, 0fBE2AAAA8, %p30;
	fma.rn.f32 	%f38, %f36, %f30, %f37;
	fma.rn.f32 	%f39, %f38, %f32, %f31;
	and.b32  	%r62, %r88, 2;
	setp.eq.s32 	%p31, %r62, 0;
	mov.f32 	%f40, 0f00000000;
	sub.f32 	%f41, %f40, %f39;
	selp.f32 	%f42, %f39, %f41, %p31;
	mul.f32 	%f128, %f42, 0f41200000;
	bra.uni 	$L__BB2_37;
$L__BB2_18:
	setp.eq.f32 	%p34, %f2, 0f7F800000;
	setp.ltu.f32 	%p35, %f2, 0f47CE4780;
	or.pred  	%p2, %p35, %p34;
	selp.b32 	%r10, %r4, 0, %p35;
	selp.f32 	%f5, %f1, %f3, %p35;
$L__BB2_19:
	mov.b16 	%rs10, 0;
$L__BB2_20:
	cvt.u64.u16 	%rd48, %rs10;
	and.b64  	%rd49, %rd48, 255;
	add.s64 	%rd9, %rd62, %rd49;
	cvt.u32.u64 	%r63, %rd9;
	mul.hi.u32 	%r64, %r63, 1200873393;
	sub.s32 	%r65, %r63, %r64;
	shr.u32 	%r66, %r65, 1;
	add.s32 	%r67, %r66, %r64;
	shr.u32 	%r11, %r67, 11;
	mul.lo.s32 	%r68, %r11, 3201;
	sub.s32 	%r12, %r63, %r68;
	cvt.u64.u32 	%rd10, %r12;
	mov.pred 	%p58, -1;
	setp.eq.s32 	%p37, %r12, 0;
	@%p37 bra 	$L__BB2_23;
	setp.eq.s32 	%p38, %r12, 3200;
	@%p38 bra 	$L__BB2_23;
	setp.lt.u64 	%p58, %rd9, 3201;
$L__BB2_23:
	add.s64 	%rd50, %rd9, -10243200;
	setp.lt.u64 	%p39, %rd50, 3201;
	or.pred  	%p40, %p58, %p39;
	shl.b64 	%rd51, %rd9, 2;
	add.s64 	%rd11, %rd1, %rd51;
	mov.f32 	%f126, 0f00000000;
	@%p40 bra 	$L__BB2_34;
	cvt.rn.f32.u32 	%f76, %r11;
	div.rn.f32 	%f6, %f76, 0f45480000;
	setp.ne.s64 	%p41, %rd10, 2133;
	@%p41 bra 	$L__BB2_27;
	setp.ge.f32 	%p42, %f6, 0f3EDEB852;
	setp.le.f32 	%p43, %f6, 0f3EEE147A;
	and.pred  	%p44, %p42, %p43;
	@%p44 bra 	$L__BB2_27;
	setp.ltu.f32 	%p45, %f6, 0f3F08F5C3;
	setp.gtu.f32 	%p46, %f6, 0f3F10A3D7;
	or.pred  	%p47, %p45, %p46;
	@%p47 bra 	$L__BB2_34;
$L__BB2_27:
	setp.ne.s64 	%p48, %rd10, 533;
	add.s64 	%rd52, %rd9, -5124801;
	setp.lt.u64 	%p49, %rd52, -3201;
	or.pred  	%p50, %p48, %p49;
	@%p50 bra 	$L__BB2_33;
	mov.u32 	%r86, %r10;
	mov.f32 	%f125, %f5;
	@%p2 bra 	$L__BB2_32;
	mov.b64 	%rd65, 0;
	mov.b32 	%r85, 0;
	mov.u64 	%rd63, __cudart_i2opi_f;
	mov.u64 	%rd64, %rd3;
$L__BB2_30:
	.pragma "nounroll";
	ld.global.nc.u32 	%r70, [%rd63];
	mad.wide.u32 	%rd55, %r70, %r6, %rd65;
	shr.u64 	%rd65, %rd55, 32;
	st.local.u32 	[%rd64], %rd55;
	add.s32 	%r85, %r85, 1;
	add.s64 	%rd64, %rd64, 4;
	add.s64 	%rd63, %rd63, 4;
	setp.ne.s32 	%p51, %r85, 6;
	@%p51 bra 	$L__BB2_30;
	setp.lt.s32 	%p52, %r5, 0;
	st.local.u32 	[%rd3+24], %rd65;
	ld.local.u32 	%r71, [%rd6+20];
	ld.local.u32 	%r72, [%rd6+24];
	shr.u32 	%r73, %r72, 30;
	shf.l.wrap.b32 	%r74, %r71, %r72, 2;
	shl.b32 	%r75, %r71, 2;
	shr.u32 	%r76, %r74, 31;
	add.s32 	%r77, %r76, %r73;
	neg.s32 	%r78, %r77;
	selp.b32 	%r86, %r78, %r77, %p52;
	xor.b32  	%r79, %r74, %r5;
	shr.s32 	%r80, %r74, 31;
	xor.b32  	%r81, %r80, %r74;
	xor.b32  	%r82, %r80, %r75;
	cvt.u64.u32 	%rd56, %r81;
	shl.b64 	%rd57, %rd56, 32;
	cvt.u64.u32 	%rd58, %r82;
	or.b64  	%rd59, %rd57, %rd58;
	cvt.rn.f64.s64 	%fd3, %rd59;
	mul.f64 	%fd4, %fd3, 0d3BF921FB54442D19;
	cvt.rn.f32.f64 	%f78, %fd4;
	neg.f32 	%f79, %f78;
	setp.lt.s32 	%p53, %r79, 0;
	selp.f32 	%f125, %f79, %f78, %p53;
$L__BB2_32:
	mul.rn.f32 	%f80, %f125, %f125;
	and.b32  	%r83, %r86, 1;
	setp.eq.b32 	%p54, %r83, 1;
	selp.f32 	%f81, 0f3F800000, %f125, %p54;
	fma.rn.f32 	%f82, %f80, %f81, 0f00000000;
	fma.rn.f32 	%f83, %f80, 0f37CBAC00, 0fBAB607ED;
	selp.f32 	%f84, %f83, 0fB94D4153, %p54;
	selp.f32 	%f85, 0f3D2AAABB, 0f3C0885E4, %p54;
	fma.rn.f32 	%f86, %f84, %f80, %f85;
	selp.f32 	%f87, 0fBEFFFFFF, 0fBE2AAAA8, %p54;
	fma.rn.f32 	%f88, %f86, %f80, %f87;
	fma.rn.f32 	%f89, %f88, %f82, %f81;
	and.b32  	%r84, %r86, 2;
	setp.eq.s32 	%p55, %r84, 0;
	mov.f32 	%f90, 0f00000000;
	sub.f32 	%f91, %f90, %f89;
	selp.f32 	%f92, %f89, %f91, %p55;
	mul.f32 	%f126, %f92, 0f41200000;
	bra.uni 	$L__BB2_34;
$L__BB2_33:
	cvt.rn.f32.u32 	%f93, %r12;
	div.rn.f32 	%f94, %f93, 0f45480000;
	mov.f32 	%f95, 0f3F800000;
	sub.f32 	%f96, %f95, %f94;
	min.f32 	%f97, %f94, %f96;
	min.f32 	%f98, %f97, 0f3DCCCCCD;
	div.rn.f32 	%f99, %f98, 0f3DCCCCCD;
	sub.f32 	%f100, %f95, %f99;
	sub.f32 	%f101, %f95, %f6;
	min.f32 	%f102, %f6, %f101;
	min.f32 	%f103, %f102, 0f3DCCCCCD;
	div.rn.f32 	%f104, %f103, 0f3DCCCCCD;
	sub.f32 	%f105, %f95, %f104;
	max.f32 	%f106, %f100, %f105;
	mul.f32 	%f107, %f106, 0f3F000000;
	mul.f32 	%f108, %f106, %f107;
	mov.f32 	%f109, 0f40000000;
	sub.f32 	%f110, %f109, %f108;
	add.f32 	%f111, %f110, 0fBE800000;
	add.s64 	%rd61, %rd2, %rd51;
	ld.global.f32 	%f112, [%rd61];
	mul.f32 	%f113, %f111, %f112;
	sub.f32 	%f114, %f95, %f108;
	ld.global.f32 	%f115, [%rd11];
	mul.f32 	%f116, %f114, %f115;
	sub.f32 	%f117, %f113, %f116;
	ld.global.f32 	%f118, [%rd61+-4];
	ld.global.f32 	%f119, [%rd61+4];
	add.f32 	%f120, %f118, %f119;
	ld.global.f32 	%f121, [%rd61+-12804];
	add.f32 	%f122, %f120, %f121;
	ld.global.f32 	%f123, [%rd61+12804];
	add.f32 	%f124, %f122, %f123;
	fma.rn.f32 	%f126, %f124, 0f3D800000, %f117;
$L__BB2_34:
	st.global.f32 	[%rd11], %f126;
	add.s16 	%rs10, %rs10, 1;
	and.b16  	%rs9, %rs10, 255;
	setp.lt.u16 	%p56, %rs9, %rs5;
	@%p56 bra 	$L__BB2_20;
	add.s64 	%rd62, %rd62, %rd5;
	setp.lt.u64 	%p57, %rd62, 10246401;
	@%p57 bra 	$L__BB2_19;
	bra.uni 	$L__BB2_39;
$L__BB2_36:
	cvt.rn.f32.u32 	%f43, %r18;
	div.rn.f32 	%f44, %f43, 0f45480000;
	mov.f32 	%f45, 0f3F800000;
	sub.f32 	%f46, %f45, %f44;
	min.f32 	%f47, %f44, %f46;
	min.f32 	%f48, %f47, 0f3DCCCCCD;
	div.rn.f32 	%f49, %f48, 0f3DCCCCCD;
	sub.f32 	%f50, %f45, %f49;
	sub.f32 	%f51, %f45, %f12;
	min.f32 	%f52, %f12, %f51;
	min.f32 	%f53, %f52, 0f3DCCCCCD;
	div.rn.f32 	%f54, %f53, 0f3DCCCCCD;
	sub.f32 	%f55, %f45, %f54;
	max.f32 	%f56, %f50, %f55;
	mul.f32 	%f57, %f56, 0f3F000000;
	mul.f32 	%f58, %f56, %f57;
	mov.f32 	%f59, 0f40000000;
	sub.f32 	%f60, %f59, %f58;
	add.f32 	%f61, %f60, 0fBE800000;
	add.s64 	%rd47, %rd2, %rd34;
	ld.global.f32 	%f62, [%rd47];
	mul.f32 	%f63, %f61, %f62;
	sub.f32 	%f64, %f45, %f58;
	ld.global.f32 	%f65, [%rd22];
	mul.f32 	%f66, %f64, %f65;
	sub.f32 	%f67, %f63, %f66;
	ld.global.f32 	%f68, [%rd47+-4];
	ld.global.f32 	%f69, [%rd47+4];
	add.f32 	%f70, %f68, %f69;
	ld.global.f32 	%f71, [%rd47+-12804];
	add.f32 	%f72, %f70, %f71;
	ld.global.f32 	%f73, [%rd47+12804];
	add.f32 	%f74, %f72, %f73;
	fma.rn.f32 	%f128, %f74, 0f3D800000, %f67;
$L__BB2_37:
	st.global.f32 	[%rd22], %f128;
	add.s16 	%rs11, %rs11, 1;
	and.b16  	%rs7, %rs11, 255;
	setp.lt.u16 	%p32, %rs7, %rs5;
	@%p32 bra 	$L__BB2_5;
	add.s64 	%rd62, %rd62, %rd5;
	setp.lt.u64 	%p33, %rd62, 10246401;
	@%p33 bra 	$L__BB2_4;
$L__BB2_39:
	ret;

}
	// .globl	_Z24wave_gpu_shmem_multistepI10DoubleSlitEvfjjPfS1_
.visible .entry _Z24wave_gpu_shmem_multistepI10DoubleSlitEvfjjPfS1_(
	.param .f32 _Z24wave_gpu_shmem_multistepI10DoubleSlitEvfjjPfS1__param_0,
	.param .u32 _Z24wave_gpu_shmem_multistepI10DoubleSlitEvfjjPfS1__param_1,
	.param .u32 _Z24wave_gpu_shmem_multistepI10DoubleSlitEvfjjPfS1__param_2,
	.param .u64 .ptr .align 1 _Z24wave_gpu_shmem_multistepI10DoubleSlitEvfjjPfS1__param_3,
	.param .u64 .ptr .align 1 _Z24wave_gpu_shmem_multistepI10DoubleSlitEvfjjPfS1__param_4
)
{
	.local .align 8 .b8 	__local_depot3[56];
	.reg .b64 	%SP;
	.reg .b64 	%SPL;
	.reg .pred 	%p<87>;
	.reg .b16 	%rs<5>;
	.reg .b32 	%r<340>;
	.reg .b32 	%f<160>;
	.reg .b64 	%rd<223>;
	.reg .b64 	%fd<13>;

	mov.u64 	%SPL, __local_depot3;
	cvta.local.u64 	%SP, %SPL;
	ld.param.u32 	%r56, [_Z24wave_gpu_shmem_multistepI10DoubleSlitEvfjjPfS1__param_1];
	ld.param.u32 	%r57, [_Z24wave_gpu_shmem_multistepI10DoubleSlitEvfjjPfS1__param_2];
	ld.param.u64 	%rd68, [_Z24wave_gpu_shmem_multistepI10DoubleSlitEvfjjPfS1__param_3];
	ld.param.u64 	%rd69, [_Z24wave_gpu_shmem_multistepI10DoubleSlitEvfjjPfS1__param_4];
	cvta.to.global.u64 	%rd1, %rd69;
	cvta.to.global.u64 	%rd2, %rd68;
	add.u64 	%rd3, %SPL, 0;
	add.u64 	%rd71, %SP, 32;
	add.u64 	%rd4, %SPL, 32;
	sub.s32 	%r58, %r57, %r56;
	mov.u32 	%r59, %nctaid.x;
	shr.u32 	%r60, %r59, 3;
	mov.u32 	%r61, %ctaid.x;
	shr.u32 	%r62, %r61, 3;
	and.b32  	%r63, %r61, 7;
	and.b32  	%r64, %r60, 255;
	cvt.u16.u32 	%rs1, %r64;
	div.u16 	%rs2, 3201, %rs1;
	cvt.u32.u16 	%r65, %rs2;
	and.b32  	%r66, %r62, 255;
	mul.lo.s32 	%r1, %r66, %r65;
	mul.lo.s32 	%r2, %r63, 400;
	mul.lo.s16 	%rs3, %rs2, %rs1;
	sub.s16 	%rs4, 3201, %rs3;
	cvt.u32.u16 	%r67, %rs4;
	add.s32 	%r68, %r64, -1;
	setp.eq.s32 	%p8, %r66, %r68;
	selp.b32 	%r69, %r67, 0, %p8;
	setp.eq.s32 	%p9, %r63, 7;
	selp.b32 	%r70, 401, 400, %p9;
	and.b32  	%r71, %r61, 2040;
	setp.eq.s32 	%p10, %r71, 0;
	or.pred  	%p1, %p10, %p8;
	and.b32  	%r72, %r58, 255;
	shl.b32 	%r73, %r58, 1;
	and.b32  	%r74, %r73, 510;
	selp.b32 	%r75, %r72, %r74, %p1;
	add.s32 	%r76, %r75, %r65;
	add.s32 	%r329, %r76, %r69;
	setp.eq.s32 	%p11, %r63, 0;
	selp.b32 	%r77, %r72, %r74, %p9;
	selp.b32 	%r78, %r72, %r77, %p11;
	add.s32 	%r4, %r78, %r70;
	mul.lo.s32 	%r79, %r329, %r4;
	shl.b32 	%r80, %r79, 2;
	mov.u32 	%r81, sram;
	add.s32 	%r5, %r81, %r80;
	mov.u32 	%r82, %tid.x;
	cvt.u64.u32 	%rd58, %r82;
	cvt.u64.u32 	%rd6, %r79;
	mov.u32 	%r83, %ntid.x;
	cvt.u64.u32 	%rd7, %r83;
	add.s32 	%r84, %r82, %r83;
	not.b32 	%r85, %r84;
	add.s32 	%r86, %r79, %r85;
	div.u32 	%r87, %r86, %r83;
	and.b32  	%r6, %r87, 3;
	setp.eq.s32 	%p12, %r6, 2;
	mov.u64 	%rd204, %rd58;
	@%p12 bra 	$L__BB3_3;
	cvt.u64.u32 	%rd8, %r6;
	mov.b64 	%rd203, 0;
	mov.u64 	%rd204, %rd58;
$L__BB3_2:
	.pragma "nounroll";
	cvt.u32.u64 	%r88, %rd204;
	div.u32 	%r89, %r88, %r4;
	add.s32 	%r90, %r89, %r1;
	mul.lo.s32 	%r91, %r89, %r4;
	sub.s32 	%r92, %r88, %r91;
	add.s32 	%r93, %r92, %r2;
	mad.lo.s32 	%r94, %r90, 3201, %r93;
	mul.wide.u32 	%rd73, %r94, 4;
	add.s64 	%rd74, %rd2, %rd73;
	ld.global.f32 	%f28, [%rd74];
	shl.b32 	%r95, %r88, 2;
	add.s32 	%r97, %r81, %r95;
	st.shared.f32 	[%r97], %f28;
	add.s64 	%rd75, %rd1, %rd73;
	ld.global.f32 	%f29, [%rd75];
	add.s32 	%r98, %r5, %r95;
	st.shared.f32 	[%r98], %f29;
	add.s64 	%rd204, %rd204, %rd7;
	add.s64 	%rd203, %rd203, 1;
	xor.b64  	%rd76, %rd203, %rd8;
	setp.ne.s64 	%p13, %rd76, 2;
	@%p13 bra 	$L__BB3_2;
$L__BB3_3:
	cvt.u32.u64 	%r99, %rd7;
	shl.b32 	%r7, %r99, 2;
$L__BB3_4:
	cvt.u32.u64 	%r100, %rd204;
	div.u32 	%r101, %r100, %r4;
	add.s32 	%r102, %r101, %r1;
	mul.lo.s32 	%r103, %r101, %r4;
	sub.s32 	%r104, %r100, %r103;
	add.s32 	%r105, %r104, %r2;
	mad.lo.s32 	%r106, %r102, 3201, %r105;
	mul.wide.u32 	%rd77, %r106, 4;
	add.s64 	%rd78, %rd2, %rd77;
	ld.global.f32 	%f30, [%rd78];
	shl.b32 	%r107, %r100, 2;
	add.s32 	%r109, %r81, %r107;
	st.shared.f32 	[%r109], %f30;
	add.s64 	%rd79, %rd1, %rd77;
	ld.global.f32 	%f31, [%rd79];
	add.s32 	%r110, %r5, %r107;
	st.shared.f32 	[%r110], %f31;
	add.s64 	%rd80, %rd204, %rd7;
	cvt.u32.u64 	%r111, %rd80;
	div.u32 	%r112, %r111, %r4;
	add.s32 	%r113, %r112, %r1;
	mul.lo.s32 	%r114, %r112, %r4;
	sub.s32 	%r115, %r111, %r114;
	add.s32 	%r116, %r115, %r2;
	mad.lo.s32 	%r117, %r113, 3201, %r116;
	mul.wide.u32 	%rd81, %r117, 4;
	add.s64 	%rd82, %rd2, %rd81;
	ld.global.f32 	%f32, [%rd82];
	add.s32 	%r118, %r109, %r7;
	st.shared.f32 	[%r118], %f32;
	add.s64 	%rd83, %rd1, %rd81;
	ld.global.f32 	%f33, [%rd83];
	add.s32 	%r119, %r110, %r7;
	st.shared.f32 	[%r119], %f33;
	add.s64 	%rd84, %rd80, %rd7;
	cvt.u32.u64 	%r120, %rd84;
	div.u32 	%r121, %r120, %r4;
	add.s32 	%r122, %r121, %r1;
	mul.lo.s32 	%r123, %r121, %r4;
	sub.s32 	%r124, %r120, %r123;
	add.s32 	%r125, %r124, %r2;
	mad.lo.s32 	%r126, %r122, 3201, %r125;
	mul.wide.u32 	%rd85, %r126, 4;
	add.s64 	%rd86, %rd2, %rd85;
	ld.global.f32 	%f34, [%rd86];
	add.s32 	%r127, %r118, %r7;
	st.shared.f32 	[%r127], %f34;
	add.s64 	%rd87, %rd1, %rd85;
	ld.global.f32 	%f35, [%rd87];
	add.s32 	%r128, %r119, %r7;
	st.shared.f32 	[%r128], %f35;
	add.s64 	%rd88, %rd84, %rd7;
	cvt.u32.u64 	%r129, %rd88;
	div.u32 	%r130, %r129, %r4;
	add.s32 	%r131, %r130, %r1;
	mul.lo.s32 	%r132, %r130, %r4;
	sub.s32 	%r133, %r129, %r132;
	add.s32 	%r134, %r133, %r2;
	mad.lo.s32 	%r135, %r131, 3201, %r134;
	mul.wide.u32 	%rd89, %r135, 4;
	add.s64 	%rd90, %rd2, %rd89;
	ld.global.f32 	%f36, [%rd90];
	add.s32 	%r136, %r127, %r7;
	st.shared.f32 	[%r136], %f36;
	add.s64 	%rd91, %rd1, %rd89;
	ld.global.f32 	%f37, [%rd91];
	add.s32 	%r137, %r128, %r7;
	st.shared.f32 	[%r137], %f37;
	add.s64 	%rd204, %rd88, %rd7;
	setp.lt.u64 	%p14, %rd204, %rd6;
	@%p14 bra 	$L__BB3_4;
	bar.sync 	0;
	cvt.u64.u32 	%rd16, %r4;
	cvt.u64.u32 	%rd17, %r1;
	cvt.u64.u32 	%rd18, %r2;
	mov.u64 	%rd19, %rd58;
$L__BB3_6:
	and.b64  	%rd92, %rd19, -4294967296;
	setp.ne.s64 	%p15, %rd92, 0;
	@%p15 bra 	$L__BB3_27;
	cvt.u32.u64 	%r138, %rd16;
	cvt.u32.u64 	%r139, %rd19;
	div.u32 	%r140, %r139, %r138;
	mul.lo.s32 	%r141, %r140, %r138;
	sub.s32 	%r142, %r139, %r141;
	cvt.u64.u32 	%rd207, %r140;
	cvt.u64.u32 	%rd208, %r142;
	bra.uni 	$L__BB3_28;
$L__BB3_8:
	add.s64 	%rd19, %rd19, %rd7;
	setp.lt.u64 	%p18, %rd19, %rd6;
	@%p18 bra 	$L__BB3_6;
	setp.le.u32 	%p19, %r57, %r56;
	mov.b32 	%r332, 0;
	mov.u32 	%r331, %r332;
	mov.u32 	%r330, %r4;
	@%p19 bra 	$L__BB3_32;
	selp.b32 	%r8, -1, -2, %p1;
	mov.b32 	%r331, 0;
	cvt.u32.u64 	%r153, %rd58;
	mov.u64 	%rd114, __cudart_i2opi_f;
	mov.u32 	%r328, %r56;
	mov.u32 	%r330, %r4;
	mov.u32 	%r332, %r331;
$L__BB3_11:
	ld.param.f32 	%f155, [_Z24wave_gpu_shmem_multistepI10DoubleSlitEvfjjPfS1__param_0];
	cvt.rn.f32.u32 	%f38, %r328;
	fma.rn.f32 	%f5, %f38, 0f38A3D70A, %f155;
	mov.u32 	%r154, %ctaid.x;
	and.b32  	%r155, %r154, 7;
	setp.eq.s32 	%p20, %r155, 0;
	setp.eq.s32 	%p21, %r155, 7;
	selp.b32 	%r156, -1, -2, %p21;
	selp.b32 	%r157, -1, %r156, %p20;
	add.s32 	%r330, %r330, %r157;
	add.s32 	%r329, %r329, %r8;
	and.b32  	%r158, %r154, 2040;
	setp.ne.s32 	%p22, %r158, 0;
	selp.u32 	%r159, 1, 0, %p22;
	add.s32 	%r332, %r332, %r159;
	setp.ne.s32 	%p23, %r155, 0;
	selp.u32 	%r160, 1, 0, %p23;
	add.s32 	%r331, %r331, %r160;
	mul.lo.s32 	%r161, %r329, %r330;
	setp.ge.u32 	%p24, %r153, %r161;
	@%p24 bra 	$L__BB3_64;
	mul.f32 	%f39, %f5, 0f42FB53D2;
	mul.f32 	%f40, %f39, 0f3F22F983;
	cvt.rni.s32.f32 	%r27, %f40;
	cvt.rn.f32.s32 	%f41, %r27;
	fma.rn.f32 	%f42, %f41, 0fBFC90FDA, %f39;
	fma.rn.f32 	%f43, %f41, 0fB3A22168, %f42;
	fma.rn.f32 	%f6, %f41, 0fA7C234C5, %f43;
	abs.f32 	%f7, %f39;
	mov.b32 	%r28, %f39;
	shr.u32 	%r162, %r28, 23;
	and.b32  	%r29, %r162, 31;
	setp.eq.s32 	%p25, %r29, 0;
	mov.f32 	%f44, 0f00000000;
	mul.rn.f32 	%f8, %f39, %f44;
	@%p25 bra 	$L__BB3_46;
	setp.eq.f32 	%p26, %f7, 0f7F800000;
	setp.ltu.f32 	%p27, %f7, 0f47CE4780;
	or.pred  	%p2, %p27, %p26;
	selp.b32 	%r30, %r27, 0, %p27;
	selp.f32 	%f9, %f6, %f8, %p27;
	mov.u64 	%rd215, %rd58;
$L__BB3_14:
	cvt.u32.u64 	%r163, %rd215;
	div.u32 	%r164, %r163, %r330;
	add.s32 	%r165, %r164, %r332;
	mul.lo.s32 	%r166, %r164, %r330;
	sub.s32 	%r167, %r163, %r166;
	add.s32 	%r168, %r167, %r331;
	mad.lo.s32 	%r40, %r165, %r4, %r168;
	add.s32 	%r41, %r164, %r1;
	add.s32 	%r42, %r167, %r2;
	mov.pred 	%p86, -1;
	setp.eq.s32 	%p29, %r42, 0;
	@%p29 bra 	$L__BB3_17;
	setp.eq.s32 	%p30, %r42, 3200;
	@%p30 bra 	$L__BB3_17;
	setp.eq.s32 	%p86, %r41, 0;
$L__BB3_17:
	setp.eq.s32 	%p31, %r41, 3200;
	or.pred  	%p32, %p86, %p31;
	shl.b32 	%r169, %r40, 2;
	mov.u32 	%r170, sram;
	add.s32 	%r43, %r170, %r169;
	mov.f32 	%f159, 0f00000000;
	@%p32 bra 	$L__BB3_63;
	cvt.rn.f32.s32 	%f46, %r41;
	div.rn.f32 	%f17, %f46, 0f45480000;
	setp.ne.s32 	%p33, %r42, 2133;
	@%p33 bra 	$L__BB3_21;
	setp.ge.f32 	%p34, %f17, 0f3EDEB852;
	setp.le.f32 	%p35, %f17, 0f3EEE147A;
	and.pred  	%p36, %p34, %p35;
	@%p36 bra 	$L__BB3_21;
	setp.ltu.f32 	%p37, %f17, 0f3F08F5C3;
	setp.gtu.f32 	%p38, %f17, 0f3F10A3D7;
	or.pred  	%p39, %p37, %p38;
	@%p39 bra 	$L__BB3_63;
$L__BB3_21:
	setp.ne.s32 	%p40, %r42, 533;
	setp.ne.s32 	%p41, %r41, 1600;
	or.pred  	%p42, %p40, %p41;
	@%p42 bra 	$L__BB3_62;
	mov.u32 	%r336, %r30;
	mov.f32 	%f158, %f9;
	@%p2 bra 	$L__BB3_26;
	mov.b64 	%rd218, 0;
	mov.b32 	%r335, 0;
	mov.u64 	%rd216, __cudart_i2opi_f;
	mov.u64 	%rd217, %rd3;
$L__BB3_24:
	.pragma "nounroll";
	ld.global.nc.u32 	%r172, [%rd216];
	shl.b32 	%r173, %r28, 8;
	or.b32  	%r174, %r173, -2147483648;
	mad.wide.u32 	%rd104, %r172, %r174, %rd218;
	shr.u64 	%rd218, %rd104, 32;
	st.local.u32 	[%rd217], %rd104;
	add.s32 	%r335, %r335, 1;
	add.s64 	%rd217, %rd217, 4;
	add.s64 	%rd216, %rd216, 4;
	setp.ne.s32 	%p43, %r335, 6;
	@%p43 bra 	$L__BB3_24;
	setp.lt.s32 	%p44, %r28, 0;
	st.local.u32 	[%rd3+24], %rd218;
	shr.u32 	%r175, %r28, 23;
	and.b32  	%r176, %r175, 224;
	add.s32 	%r177, %r176, -128;
	shr.u32 	%r178, %r177, 5;
	mul.wide.u32 	%rd105, %r178, 4;
	sub.s64 	%rd106, %rd3, %rd105;
	ld.local.u32 	%r179, [%rd106+20];
	ld.local.u32 	%r180, [%rd106+24];
	shf.l.wrap.b32 	%r181, %r179, %r180, %r29;
	ld.local.u32 	%r182, [%rd106+16];
	shf.l.wrap.b32 	%r183, %r182, %r179, %r29;
	shr.u32 	%r184, %r181, 30;
	shf.l.wrap.b32 	%r185, %r183, %r181, 2;
	shl.b32 	%r186, %r183, 2;
	shr.u32 	%r187, %r185, 31;
	add.s32 	%r188, %r187, %r184;
	neg.s32 	%r189, %r188;
	selp.b32 	%r336, %r189, %r188, %p44;
	xor.b32  	%r190, %r185, %r28;
	shr.s32 	%r191, %r185, 31;
	xor.b32  	%r192, %r191, %r185;
	xor.b32  	%r193, %r191, %r186;
	cvt.u64.u32 	%rd107, %r192;
	shl.b64 	%rd108, %rd107, 32;
	cvt.u64.u32 	%rd109, %r193;
	or.b64  	%rd110, %rd108, %rd109;
	cvt.rn.f64.s64 	%fd1, %rd110;
	mul.f64 	%fd2, %fd1, 0d3BF921FB54442D19;
	cvt.rn.f32.f64 	%f48, %fd2;
	neg.f32 	%f49, %f48;
	setp.lt.s32 	%p45, %r190, 0;
	selp.f32 	%f158, %f49, %f48, %p45;
$L__BB3_26:
	mul.rn.f32 	%f50, %f158, %f158;
	and.b32  	%r194, %r336, 1;
	setp.eq.b32 	%p46, %r194, 1;
	selp.f32 	%f51, 0f3F800000, %f158, %p46;
	fma.rn.f32 	%f52, %f50, %f51, 0f00000000;
	fma.rn.f32 	%f53, %f50, 0f37CBAC00, 0fBAB607ED;
	selp.f32 	%f54, %f53, 0fB94D4153, %p46;
	selp.f32 	%f55, 0f3D2AAABB, 0f3C0885E4, %p46;
	fma.rn.f32 	%f56, %f54, %f50, %f55;
	selp.f32 	%f57, 0fBEFFFFFF, 0fBE2AAAA8, %p46;
	fma.rn.f32 	%f58, %f56, %f50, %f57;
	fma.rn.f32 	%f59, %f58, %f52, %f51;
	and.b32  	%r195, %r336, 2;
	setp.eq.s32 	%p47, %r195, 0;
	mov.f32 	%f60, 0f00000000;
	sub.f32 	%f61, %f60, %f59;
	selp.f32 	%f62, %f59, %f61, %p47;
	mul.f32 	%f159, %f62, 0f41200000;
	bra.uni 	$L__BB3_63;
$L__BB3_27:
	div.u64 	%rd207, %rd19, %rd16;
	mul.lo.s64 	%rd93, %rd207, %rd16;
	sub.s64 	%rd208, %rd19, %rd93;
$L__BB3_28:
	add.s64 	%rd94, %rd207, %rd17;
	add.s64 	%rd95, %rd208, %rd18;
	mad.lo.s64 	%rd96, %rd94, 3201, %rd95;
	and.b64  	%rd26, %rd96, 4294967295;
	shl.b64 	%rd97, %rd96, 2;
	and.b64  	%rd98, %rd97, 17179869180;
	add.s64 	%rd99, %rd2, %rd98;
	ld.global.f32 	%f1, [%rd99];
	cvt.u32.u64 	%r143, %rd208;
	cvt.u32.u64 	%r144, %rd16;
	cvt.u32.u64 	%r145, %rd207;
	mad.lo.s32 	%r9, %r145, %r144, %r143;
	shl.b32 	%r146, %r9, 2;
	add.s32 	%r148, %r81, %r146;
	ld.shared.f32 	%f2, [%r148];
	setp.eq.f32 	%p16, %f1, %f2;
	@%p16 bra 	$L__BB3_30;
	cvt.f64.f32 	%fd11, %f1;
	cvt.f64.f32 	%fd12, %f2;
	st.local.u32 	[%rd4], %r56;
	st.local.f64 	[%rd4+8], %fd11;
	st.local.f64 	[%rd4+16], %fd12;
	mov.u64 	%rd199, $str;
	cvta.global.u64 	%rd200, %rd199;
	{ // callseq 7, 0
	.param .b64 param0;
	st.param.b64 	[param0], %rd200;
	.param .b64 param1;
	st.param.b64 	[param1], %rd71;
	.param .b32 retval0;
	call.uni (retval0), 
	vprintf, 
	(
	param0, 
	param1
	);
	ld.param.b32 	%r322, [retval0];
	} // callseq 7
	bra.uni 	$L__BB3_71;
$L__BB3_30:
	shl.b64 	%rd100, %rd26, 2;
	add.s64 	%rd101, %rd1, %rd100;
	ld.global.f32 	%f3, [%rd101];
	add.s32 	%r150, %r5, %r146;
	ld.shared.f32 	%f4, [%r150];
	setp.eq.f32 	%p17, %f3, %f4;
	@%p17 bra 	$L__BB3_8;
	cvt.f64.f32 	%fd9, %f3;
	cvt.f64.f32 	%fd10, %f4;
	st.local.u32 	[%rd4], %r56;
	st.local.f64 	[%rd4+8], %fd9;
	st.local.f64 	[%rd4+16], %fd10;
	mov.u64 	%rd196, $str$1;
	cvta.global.u64 	%rd197, %rd196;
	{ // callseq 6, 0
	.param .b64 param0;
	st.param.b64 	[param0], %rd197;
	.param .b64 param1;
	st.param.b64 	[param1], %rd71;
	.param .b32 retval0;
	call.uni (retval0), 
	vprintf, 
	(
	param0, 
	param1
	);
	ld.param.b32 	%r320, [retval0];
	} // callseq 6
	bra.uni 	$L__BB3_71;
$L__BB3_32:
	cvt.u32.u64 	%r14, %rd58;
	mul.lo.s32 	%r242, %r329, %r330;
	cvt.u64.u32 	%rd28, %r242;
	setp.ge.u32 	%p73, %r14, %r242;
	@%p73 bra 	$L__BB3_42;
	add.s64 	%rd125, %rd58, %rd7;
	max.u64 	%rd126, %rd125, %rd28;
	setp.lt.u64 	%p74, %rd125, %rd28;
	selp.u64 	%rd29, 1, 0, %p74;
	add.s64 	%rd127, %rd125, %rd29;
	sub.s64 	%rd30, %rd126, %rd127;
	and.b64  	%rd128, %rd30, -4294967296;
	setp.ne.s64 	%p75, %rd128, 0;
	@%p75 bra 	$L__BB3_35;
	cvt.u32.u64 	%r243, %rd7;
	cvt.u32.u64 	%r244, %rd30;
	div.u32 	%r245, %r244, %r243;
	cvt.u64.u32 	%rd209, %r245;
	bra.uni 	$L__BB3_36;
$L__BB3_35:
	div.u64 	%rd209, %rd30, %rd7;
$L__BB3_36:
	add.s64 	%rd34, %rd209, %rd29;
	and.b64  	%rd129, %rd34, 3;
	setp.eq.s64 	%p76, %rd129, 3;
	mov.u64 	%rd212, %rd58;
	@%p76 bra 	$L__BB3_39;
	add.s64 	%rd130, %rd34, 1;
	and.b64  	%rd210, %rd130, 3;
	mov.u32 	%r254, sram;
	mov.u64 	%rd212, %rd58;
$L__BB3_38:
	.pragma "nounroll";
	cvt.u32.u64 	%r246, %rd212;
	div.u32 	%r247, %r246, %r330;
	cvt.u64.u32 	%rd131, %r247;
	add.s32 	%r248, %r247, %r332;
	mul.lo.s32 	%r249, %r247, %r330;
	sub.s32 	%r250, %r246, %r249;
	cvt.u64.u32 	%rd132, %r250;
	add.s32 	%r251, %r250, %r331;
	mad.lo.s32 	%r252, %r248, %r4, %r251;
	add.s64 	%rd133, %rd131, %rd17;
	add.s64 	%rd134, %rd132, %rd18;
	mad.lo.s64 	%rd135, %rd133, 3201, %rd134;
	shl.b32 	%r253, %r252, 2;
	add.s32 	%r255, %r254, %r253;
	ld.shared.f32 	%f145, [%r255];
	shl.b64 	%rd136, %rd135, 2;
	and.b64  	%rd137, %rd136, 17179869180;
	add.s64 	%rd138, %rd2, %rd137;
	st.global.f32 	[%rd138], %f145;
	add.s32 	%r256, %r5, %r253;
	ld.shared.f32 	%f146, [%r256];
	add.s64 	%rd139, %rd1, %rd137;
	st.global.f32 	[%rd139], %f146;
	add.s64 	%rd212, %rd212, %rd7;
	add.s64 	%rd210, %rd210, -1;
	setp.ne.s64 	%p77, %rd210, 0;
	@%p77 bra 	$L__BB3_38;
$L__BB3_39:
	setp.lt.u64 	%p78, %rd34, 3;
	@%p78 bra 	$L__BB3_42;
	cvt.u32.u64 	%r257, %rd7;
	shl.b32 	%r258, %r257, 1;
	cvt.u32.u64 	%r259, %rd212;
	add.s32 	%r339, %r258, %r259;
	mad.lo.s32 	%r338, %r257, 3, %r259;
	add.s32 	%r337, %r257, %r259;
	mov.u32 	%r268, sram;
$L__BB3_41:
	cvt.u32.u64 	%r260, %rd212;
	div.u32 	%r261, %r260, %r330;
	cvt.u64.u32 	%rd140, %r261;
	add.s32 	%r262, %r261, %r332;
	mul.lo.s32 	%r263, %r261, %r330;
	sub.s32 	%r264, %r260, %r263;
	cvt.u64.u32 	%rd141, %r264;
	add.s32 	%r265, %r264, %r331;
	mad.lo.s32 	%r266, %r262, %r4, %r265;
	add.s64 	%rd142, %rd140, %rd17;
	add.s64 	%rd143, %rd141, %rd18;
	mad.lo.s64 	%rd144, %rd142, 3201, %rd143;
	shl.b32 	%r267, %r266, 2;
	add.s32 	%r269, %r268, %r267;
	ld.shared.f32 	%f147, [%r269];
	shl.b64 	%rd145, %rd144, 2;
	and.b64  	%rd146, %rd145, 17179869180;
	add.s64 	%rd147, %rd2, %rd146;
	st.global.f32 	[%rd147], %f147;
	add.s32 	%r270, %r5, %r267;
	ld.shared.f32 	%f148, [%r270];
	add.s64 	%rd148, %rd1, %rd146;
	st.global.f32 	[%rd148], %f148;
	add.s64 	%rd149, %rd212, %rd7;
	div.u32 	%r271, %r337, %r330;
	cvt.u64.u32 	%rd150, %r271;
	add.s32 	%r272, %r271, %r332;
	mul.lo.s32 	%r273, %r271, %r330;
	sub.s32 	%r274, %r337, %r273;
	cvt.u64.u32 	%rd151, %r274;
	add.s32 	%r275, %r274, %r331;
	mad.lo.s32 	%r276, %r272, %r4, %r275;
	add.s64 	%rd152, %rd150, %rd17;
	add.s64 	%rd153, %rd151, %rd18;
	mad.lo.s64 	%rd154, %rd152, 3201, %rd153;
	shl.b32 	%r277, %r276, 2;
	add.s32 	%r278, %r268, %r277;
	ld.shared.f32 	%f149, [%r278];
	shl.b64 	%rd155, %rd154, 2;
	and.b64  	%rd156, %rd155, 17179869180;
	add.s64 	%rd157, %rd2, %rd156;
	st.global.f32 	[%rd157], %f149;
	add.s32 	%r279, %r5, %r277;
	ld.shared.f32 	%f150, [%r279];
	add.s64 	%rd158, %rd1, %rd156;
	st.global.f32 	[%rd158], %f150;
	add.s64 	%rd159, %rd149, %rd7;
	div.u32 	%r280, %r339, %r330;
	cvt.u64.u32 	%rd160, %r280;
	add.s32 	%r281, %r280, %r332;
	mul.lo.s32 	%r282, %r280, %r330;
	sub.s32 	%r283, %r339, %r282;
	cvt.u64.u32 	%rd161, %r283;
	add.s32 	%r284, %r283, %r331;
	mad.lo.s32 	%r285, %r281, %r4, %r284;
	add.s64 	%rd162, %rd160, %rd17;
	add.s64 	%rd163, %rd161, %rd18;
	mad.lo.s64 	%rd164, %rd162, 3201, %rd163;
	shl.b32 	%r286, %r285, 2;
	add.s32 	%r287, %r268, %r286;
	ld.shared.f32 	%f151, [%r287];
	shl.b64 	%rd165, %rd164, 2;
	and.b64  	%rd166, %rd165, 17179869180;
	add.s64 	%rd167, %rd2, %rd166;
	st.global.f32 	[%rd167], %f151;
	add.s32 	%r288, %r5, %r286;
	ld.shared.f32 	%f152, [%r288];
	add.s64 	%rd168, %rd1, %rd166;
	st.global.f32 	[%rd168], %f152;
	add.s64 	%rd169, %rd159, %rd7;
	div.u32 	%r289, %r338, %r330;
	cvt.u64.u32 	%rd170, %r289;
	add.s32 	%r290, %r289, %r332;
	mul.lo.s32 	%r291, %r289, %r330;
	sub.s32 	%r292, %r338, %r291;
	cvt.u64.u32 	%rd171, %r292;
	add.s32 	%r293, %r292, %r331;
	mad.lo.s32 	%r294, %r290, %r4, %r293;
	add.s64 	%rd172, %rd170, %rd17;
	add.s64 	%rd173, %rd171, %rd18;
	mad.lo.s64 	%rd174, %rd172, 3201, %rd173;
	shl.b32 	%r295, %r294, 2;
	add.s32 	%r296, %r268, %r295;
	ld.shared.f32 	%f153, [%r296];
	shl.b64 	%rd175, %rd174, 2;
	and.b64  	%rd176, %rd175, 17179869180;
	add.s64 	%rd177, %rd2, %rd176;
	st.global.f32 	[%rd177], %f153;
	add.s32 	%r297, %r5, %r295;
	ld.shared.f32 	%f154, [%r297];
	add.s64 	%rd178, %rd1, %rd176;
	st.global.f32 	[%rd178], %f154;
	add.s64 	%rd212, %rd169, %rd7;
	add.s32 	%r339, %r339, %r7;
	add.s32 	%r338, %r338, %r7;
	add.s32 	%r337, %r337, %r7;
	setp.lt.u64 	%p79, %rd212, %rd28;
	@%p79 bra 	$L__BB3_41;
$L__BB3_42:
	cvt.u32.u64 	%r298, %rd28;
	setp.ge.u32 	%p80, %r14, %r298;
	bar.sync 	0;
	@%p80 bra 	$L__BB3_71;
	cvt.u64.u32 	%rd55, %r332;
	cvt.u64.u32 	%rd56, %r330;
	cvt.u64.u32 	%rd57, %r331;
	cvt.u32.u64 	%r299, %rd56;
$L__BB3_44:
	and.b64  	%rd179, %rd58, -4294967296;
	setp.ne.s64 	%p81, %rd179, 0;
	@%p81 bra 	$L__BB3_65;
	cvt.u32.u64 	%r300, %rd58;
	div.u32 	%r301, %r300, %r299;
	mul.lo.s32 	%r302, %r301, %r299;
	sub.s32 	%r303, %r300, %r302;
	cvt.u64.u32 	%rd221, %r301;
	cvt.u64.u32 	%rd222, %r303;
	bra.uni 	$L__BB3_66;
$L__BB3_46:
	setp.eq.f32 	%p49, %f7, 0f7F800000;
	setp.ltu.f32 	%p50, %f7, 0f47CE4780;
	or.pred  	%p3, %p50, %p49;
	selp.b32 	%r31, %r27, 0, %p50;
	selp.f32 	%f10, %f6, %f8, %p50;
	mov.u64 	%rd213, %rd58;
$L__BB3_47:
	cvt.u32.u64 	%r204, %rd213;
	div.u32 	%r205, %r204, %r330;
	add.s32 	%r206, %r205, %r332;
	mul.lo.s32 	%r207, %r205, %r330;
	sub.s32 	%r208, %r204, %r207;
	add.s32 	%r209, %r208, %r331;
	mad.lo.s32 	%r32, %r206, %r4, %r209;
	add.s32 	%r33, %r205, %r1;
	add.s32 	%r34, %r208, %r2;
	mov.pred 	%p85, -1;
	setp.eq.s32 	%p52, %r34, 0;
	@%p52 bra 	$L__BB3_50;
	setp.eq.s32 	%p53, %r34, 3200;
	@%p53 bra 	$L__BB3_50;
	setp.eq.s32 	%p85, %r33, 0;
$L__BB3_50:
	setp.eq.s32 	%p54, %r33, 3200;
	or.pred  	%p55, %p85, %p54;
	shl.b32 	%r210, %r32, 2;
	mov.u32 	%r211, sram;
	add.s32 	%r35, %r211, %r210;
	mov.f32 	%f157, 0f00000000;
	@%p55 bra 	$L__BB3_61;
	cvt.rn.f32.s32 	%f96, %r33;
	div.rn.f32 	%f11, %f96, 0f45480000;
	setp.ne.s32 	%p56, %r34, 2133;
	@%p56 bra 	$L__BB3_54;
	setp.ge.f32 	%p57, %f11, 0f3EDEB852;
	setp.le.f32 	%p58, %f11, 0f3EEE147A;
	and.pred  	%p59, %p57, %p58;
	@%p59 bra 	$L__BB3_54;
	setp.ltu.f32 	%p60, %f11, 0f3F08F5C3;
	setp.gtu.f32 	%p61, %f11, 0f3F10A3D7;
	or.pred  	%p62, %p60, %p61;
	@%p62 bra 	$L__BB3_61;
$L__BB3_54:
	setp.ne.s32 	%p63, %r34, 533;
	setp.ne.s32 	%p64, %r33, 1600;
	or.pred  	%p65, %p63, %p64;
	@%p65 bra 	$L__BB3_60;
	mov.u32 	%r334, %r31;
	mov.f32 	%f156, %f10;
	@%p3 bra 	$L__BB3_59;
	mov.b64 	%rd214, 0;
	mov.b32 	%r333, 0;
$L__BB3_57:
	.pragma "nounroll";
	mul.wide.u32 	%rd113, %r333, 4;
	add.s64 	%rd115, %rd114, %rd113;
	ld.global.nc.u32 	%r213, [%rd115];
	shl.b32 	%r214, %r28, 8;
	or.b32  	%r215, %r214, -2147483648;
	mad.wide.u32 	%rd116, %r213, %r215, %rd214;
	shr.u64 	%rd214, %rd116, 32;
	add.s64 	%rd117, %rd3, %rd113;
	st.local.u32 	[%rd117], %rd116;
	add.s32 	%r333, %r333, 1;
	setp.ne.s32 	%p66, %r333, 6;
	@%p66 bra 	$L__BB3_57;
	setp.lt.s32 	%p67, %r28, 0;
	st.local.u32 	[%rd3+24], %rd214;
	and.b32  	%r217, %r162, 224;
	add.s32 	%r218, %r217, -128;
	shr.u32 	%r219, %r218, 5;
	mul.wide.u32 	%rd118, %r219, 4;
	sub.s64 	%rd119, %rd3, %rd118;
	ld.local.u32 	%r220, [%rd119+20];
	ld.local.u32 	%r221, [%rd119+24];
	shr.u32 	%r222, %r221, 30;
	shf.l.wrap.b32 	%r223, %r220, %r221, 2;
	shl.b32 	%r224, %r220, 2;
	shr.u32 	%r225, %r223, 31;
	add.s32 	%r226, %r225, %r222;
	neg.s32 	%r227, %r226;
	selp.b32 	%r334, %r227, %r226, %p67;
	xor.b32  	%r228, %r223, %r28;
	shr.s32 	%r229, %r223, 31;
	xor.b32  	%r230, %r229, %r223;
	xor.b32  	%r231, %r229, %r224;
	cvt.u64.u32 	%rd120, %r230;
	shl.b64 	%rd121, %rd120, 32;
	cvt.u64.u32 	%rd122, %r231;
	or.b64  	%rd123, %rd121, %rd122;
	cvt.rn.f64.s64 	%fd3, %rd123;
	mul.f64 	%fd4, %fd3, 0d3BF921FB54442D19;
	cvt.rn.f32.f64 	%f98, %fd4;
	neg.f32 	%f99, %f98;
	setp.lt.s32 	%p68, %r228, 0;
	selp.f32 	%f156, %f99, %f98, %p68;
$L__BB3_59:
	mul.rn.f32 	%f100, %f156, %f156;
	and.b32  	%r232, %r334, 1;
	setp.eq.b32 	%p69, %r232, 1;
	selp.f32 	%f101, 0f3F800000, %f156, %p69;
	fma.rn.f32 	%f102, %f100, %f101, 0f00000000;
	fma.rn.f32 	%f103, %f100, 0f37CBAC00, 0fBAB607ED;
	selp.f32 	%f104, %f103, 0fB94D4153, %p69;
	selp.f32 	%f105, 0f3D2AAABB, 0f3C0885E4, %p69;
	fma.rn.f32 	%f106, %f104, %f100, %f105;
	selp.f32 	%f107, 0fBEFFFFFF, 0fBE2AAAA8, %p69;
	fma.rn.f32 	%f108, %f106, %f100, %f107;
	fma.rn.f32 	%f109, %f108, %f102, %f101;
	and.b32  	%r233, %r334, 2;
	setp.eq.s32 	%p70, %r233, 0;
	mov.f32 	%f110, 0f00000000;
	sub.f32 	%f111, %f110, %f109;
	selp.f32 	%f112, %f109, %f111, %p70;
	mul.f32 	%f157, %f112, 0f41200000;
	bra.uni 	$L__BB3_61;
$L__BB3_60:
	cvt.rn.f32.s32 	%f113, %r34;
	div.rn.f32 	%f114, %f113, 0f45480000;
	mov.f32 	%f115, 0f3F800000;
	sub.f32 	%f116, %f115, %f114;
	min.f32 	%f117, %f114, %f116;
	min.f32 	%f118, %f117, 0f3DCCCCCD;
	div.rn.f32 	%f119, %f118, 0f3DCCCCCD;
	sub.f32 	%f120, %f115, %f119;
	sub.f32 	%f121, %f115, %f11;
	min.f32 	%f122, %f11, %f121;
	min.f32 	%f123, %f122, 0f3DCCCCCD;
	div.rn.f32 	%f124, %f123, 0f3DCCCCCD;
	sub.f32 	%f125, %f115, %f124;
	max.f32 	%f126, %f120, %f125;
	mul.f32 	%f127, %f126, 0f3F000000;
	mul.f32 	%f128, %f126, %f127;
	mov.f32 	%f129, 0f40000000;
	sub.f32 	%f130, %f129, %f128;
	add.f32 	%f131, %f130, 0fBE800000;
	add.s32 	%r235, %r5, %r210;
	ld.shared.f32 	%f132, [%r235];
	mul.f32 	%f133, %f131, %f132;
	sub.f32 	%f134, %f115, %f128;
	ld.shared.f32 	%f135, [%r35];
	mul.f32 	%f136, %f134, %f135;
	sub.f32 	%f137, %f133, %f136;
	ld.shared.f32 	%f138, [%r235+-4];
	ld.shared.f32 	%f139, [%r235+4];
	add.f32 	%f140, %f138, %f139;
	sub.s32 	%r236, %r32, %r4;
	shl.b32 	%r237, %r236, 2;
	add.s32 	%r238, %r5, %r237;
	ld.shared.f32 	%f141, [%r238];
	add.f32 	%f142, %f140, %f141;
	shl.b32 	%r239, %r4, 2;
	add.s32 	%r240, %r235, %r239;
	ld.shared.f32 	%f143, [%r240];
	add.f32 	%f144, %f142, %f143;
	fma.rn.f32 	%f157, %f144, 0f3D800000, %f137;
$L__BB3_61:
	st.shared.f32 	[%r35], %f157;
	add.s64 	%rd213, %rd213, %rd7;
	mul.lo.s32 	%r241, %r329, %r330;
	cvt.u64.u32 	%rd124, %r241;
	setp.lt.u64 	%p71, %rd213, %rd124;
	@%p71 bra 	$L__BB3_47;
	bra.uni 	$L__BB3_64;
$L__BB3_62:
	cvt.rn.f32.s32 	%f63, %r42;
	div.rn.f32 	%f64, %f63, 0f45480000;
	mov.f32 	%f65, 0f3F800000;
	sub.f32 	%f66, %f65, %f64;
	min.f32 	%f67, %f64, %f66;
	min.f32 	%f68, %f67, 0f3DCCCCCD;
	div.rn.f32 	%f69, %f68, 0f3DCCCCCD;
	sub.f32 	%f70, %f65, %f69;
	sub.f32 	%f71, %f65, %f17;
	min.f32 	%f72, %f17, %f71;
	min.f32 	%f73, %f72, 0f3DCCCCCD;
	div.rn.f32 	%f74, %f73, 0f3DCCCCCD;
	sub.f32 	%f75, %f65, %f74;
	max.f32 	%f76, %f70, %f75;
	mul.f32 	%f77, %f76, 0f3F000000;
	mul.f32 	%f78, %f76, %f77;
	mov.f32 	%f79, 0f40000000;
	sub.f32 	%f80, %f79, %f78;
	add.f32 	%f81, %f80, 0fBE800000;
	add.s32 	%r197, %r5, %r169;
	ld.shared.f32 	%f82, [%r197];
	mul.f32 	%f83, %f81, %f82;
	sub.f32 	%f84, %f65, %f78;
	ld.shared.f32 	%f85, [%r43];
	mul.f32 	%f86, %f84, %f85;
	sub.f32 	%f87, %f83, %f86;
	ld.shared.f32 	%f88, [%r197+-4];
	ld.shared.f32 	%f89, [%r197+4];
	add.f32 	%f90, %f88, %f89;
	sub.s32 	%r198, %r40, %r4;
	shl.b32 	%r199, %r198, 2;
	add.s32 	%r200, %r5, %r199;
	ld.shared.f32 	%f91, [%r200];
	add.f32 	%f92, %f90, %f91;
	shl.b32 	%r201, %r4, 2;
	add.s32 	%r202, %r197, %r201;
	ld.shared.f32 	%f93, [%r202];
	add.f32 	%f94, %f92, %f93;
	fma.rn.f32 	%f159, %f94, 0f3D800000, %f87;
$L__BB3_63:
	st.shared.f32 	[%r43], %f159;
	add.s64 	%rd215, %rd215, %rd7;
	mul.lo.s32 	%r203, %r329, %r330;
	cvt.u64.u32 	%rd111, %r203;
	setp.lt.u64 	%p48, %rd215, %rd111;
	@%p48 bra 	$L__BB3_14;
$L__BB3_64:
	bar.sync 	0;
	add.s32 	%r328, %r328, 1;
	setp.eq.s32 	%p72, %r328, %r57;
	@%p72 bra 	$L__BB3_32;
	bra.uni 	$L__BB3_11;
$L__BB3_65:
	div.u64 	%rd221, %rd58, %rd56;
	mul.lo.s64 	%rd180, %rd221, %rd56;
	sub.s64 	%rd222, %rd58, %rd180;
$L__BB3_66:
	add.u64 	%rd181, %SP, 32;
	add.u64 	%rd65, %SPL, 32;
	add.s64 	%rd182, %rd221, %rd17;
	add.s64 	%rd183, %rd222, %rd18;
	mad.lo.s64 	%rd184, %rd182, 3201, %rd183;
	and.b64  	%rd66, %rd184, 4294967295;
	shl.b64 	%rd185, %rd184, 2;
	and.b64  	%rd186, %rd185, 17179869180;
	add.s64 	%rd187, %rd2, %rd186;
	ld.global.f32 	%f23, [%rd187];
	cvt.u32.u64 	%r304, %rd57;
	cvt.u32.u64 	%r305, %rd222;
	add.s32 	%r306, %r305, %r304;
	cvt.u32.u64 	%r307, %rd55;
	cvt.u32.u64 	%r308, %rd221;
	add.s32 	%r309, %r308, %r307;
	cvt.u32.u64 	%r310, %rd16;
	mad.lo.s32 	%r55, %r309, %r310, %r306;
	shl.b32 	%r311, %r55, 2;
	mov.u32 	%r312, sram;
	add.s32 	%r313, %r312, %r311;
	ld.shared.f32 	%f24, [%r313];
	setp.eq.f32 	%p82, %f23, %f24;
	@%p82 bra 	$L__BB3_68;
	cvt.f64.f32 	%fd7, %f23;
	cvt.f64.f32 	%fd8, %f24;
	st.local.u32 	[%rd65], %r56;
	st.local.f64 	[%rd65+8], %fd7;
	st.local.f64 	[%rd65+16], %fd8;
	mov.u64 	%rd193, $str$2;
	cvta.global.u64 	%rd194, %rd193;
	{ // callseq 5, 0
	.param .b64 param0;
	st.param.b64 	[param0], %rd194;
	.param .b64 param1;
	st.param.b64 	[param1], %rd181;
	.param .b32 retval0;
	call.uni (retval0), 
	vprintf, 
	(
	param0, 
	param1
	);
	ld.param.b32 	%r318, [retval0];
	} // callseq 5
	bra.uni 	$L__BB3_71;
$L__BB3_68:
	shl.b64 	%rd188, %rd66, 2;
	add.s64 	%rd189, %rd1, %rd188;
	ld.global.f32 	%f25, [%rd189];
	add.s32 	%r315, %r5, %r311;
	ld.shared.f32 	%f26, [%r315];
	setp.eq.f32 	%p83, %f25, %f26;
	@%p83 bra 	$L__BB3_70;
	cvt.f64.f32 	%fd5, %f25;
	cvt.f64.f32 	%fd6, %f26;
	st.local.u32 	[%rd65], %r56;
	st.local.f64 	[%rd65+8], %fd5;
	st.local.f64 	[%rd65+16], %fd6;
	mov.u64 	%rd190, $str$3;
	cvta.global.u64 	%rd191, %rd190;
	{ // callseq 4, 0
	.param .b64 param0;
	st.param.b64 	[param0], %rd191;
	.param .b64 param1;
	st.param.b64 	[param1], %rd181;
	.param .b32 retval0;
	call.uni (retval0), 
	vprintf, 
	(
	param0, 
	param1
	);
	ld.param.b32 	%r316, [retval0];
	} // callseq 4
	bra.uni 	$L__BB3_71;
$L__BB3_70:
	add.s64 	%rd58, %rd58, %rd7;
	setp.lt.u64 	%p84, %rd58, %rd28;
	@%p84 bra 	$L__BB3_44;
$L__BB3_71:
	ret;

}


// ===== COMPILED SASS (sm_100) =====

	.target	sm_100

	.elftype	@"ET_EXEC"


//--------------------- .note.nv.tkinfo           --------------------------
	.section	.note.nv.tkinfo,"",@"SHT_NOTE"
	.sectionflags	@"SHF_NOTE_NV_TKINFO"
	.tkinfo
        /*0018*/ 	.word	0x00000002
        /*0030*/ 	.string	""
        /*0030*/ 	.string	"ptxas"
        /*0030*/ 	.string	"Cuda compilation tools, release 13.0, V13.0.88"
        /*0030*/ 	.string	"Build cuda_13.0.r13.0/compiler.36424714_0"
        /*0030*/ 	.string	"-arch sm_100 -m 64 "



//--------------------- .note.nv.cuinfo           --------------------------
	.section	.note.nv.cuinfo,"",@"SHT_NOTE"
	.sectionflags	@"SHF_NOTE_NV_CUINFO"
        /*0018*/ 	.short	0x0002
        /*001a*/ 	.short	0x0064
        /*001c*/ 	.short	0x0082
	.zero		2


//--------------------- .nv.info                  --------------------------
	.section	.nv.info,"",@"SHT_CUDA_INFO"
	.align	4


	//----- nvinfo : EIATTR_REGCOUNT
	.align		4
        /*0000*/ 	.byte	0x04, 0x2f
        /*0002*/ 	.short	(.L_6 - .L_5)
	.align		4
.L_5:
        /*0004*/ 	.word	index@(_Z19wave_gpu_naive_stepI20DoubleSlitSmallScaleEvfPfPKfh)
        /*0008*/ 	.word	0x00000022


	//----- nvinfo : EIATTR_FRAME_SIZE
	.align		4
.L_6:
        /*000c*/ 	.byte	0x04, 0x11
        /*000e*/ 	.short	(.L_8 - .L_7)
	.align		4
.L_7:
        /*0010*/ 	.word	index@($__internal_7_$__cuda_sm3x_div_rn_noftz_f32_slowpath)
        /*0014*/ 	.word	0x00000000


	//----- nvinfo : EIATTR_FRAME_SIZE
	.align		4
.L_8:
        /*0018*/ 	.byte	0x04, 0x11
        /*001a*/ 	.short	(.L_10 - .L_9)
	.align		4
.L_9:
        /*001c*/ 	.word	index@(_Z19wave_gpu_naive_stepI20DoubleSlitSmallScaleEvfPfPKfh)
        /*0020*/ 	.word	0x00000000


	//----- nvinfo : EIATTR_REGCOUNT
	.align		4
.L_10:
        /*0024*/ 	.byte	0x04, 0x2f
        /*0026*/ 	.short	(.L_12 - .L_11)
	.align		4
.L_11:
        /*0028*/ 	.word	index@(_Z24wave_gpu_shmem_multistepI20DoubleSlitSmallScaleEvfjjPfS1_)
        /*002c*/ 	.word	0x0000002a


	//----- nvinfo : EIATTR_FRAME_SIZE
	.align		4
.L_12:
        /*0030*/ 	.byte	0x04, 0x11
        /*0032*/ 	.short	(.L_14 - .L_13)
	.align		4
.L_13:
        /*0034*/ 	.word	index@($__internal_6_$__cuda_sm3x_div_rn_noftz_f32_slowpath)
        /*0038*/ 	.word	0x00000038


	//----- nvinfo : EIATTR_FRAME_SIZE
	.align		4
.L_14:
        /*003c*/ 	.byte	0x04, 0x11
        /*003e*/ 	.short	(.L_16 - .L_15)
	.align		4
.L_15:
        /*0040*/ 	.word	index@($__internal_5_$__cuda_sm20_div_u64)
        /*0044*/ 	.word	0x00000038


	//----- nvinfo : EIATTR_FRAME_SIZE
	.align		4
.L_16:
        /*0048*/ 	.byte	0x04, 0x11
        /*004a*/ 	.short	(.L_18 - .L_17)
	.align		4
.L_17:
        /*004c*/ 	.word	index@($__internal_4_$__cuda_sm20_div_u16)
        /*0050*/ 	.word	0x00000038


	//----- nvinfo : EIATTR_FRAME_SIZE
	.align		4
.L_18:
        /*0054*/ 	.byte	0x04, 0x11
        /*0056*/ 	.short	(.L_20 - .L_19)
	.align		4
.L_19:
        /*0058*/ 	.word	index@(_Z24wave_gpu_shmem_multistepI20DoubleSlitSmallScaleEvfjjPfS1_)
        /*005c*/ 	.word	0x00000038


	//----- nvinfo : EIATTR_REGCOUNT
	.align		4
.L_20:
        /*0060*/ 	.byte	0x04, 0x2f
        /*0062*/ 	.short	(.L_22 - .L_21)
	.align		4
.L_21:
        /*0064*/ 	.word	index@(_Z19wave_gpu_naive_stepI10DoubleSlitEvfPfPKfh)
        /*0068*/ 	.word	0x00000022


	//----- nvinfo : EIATTR_FRAME_SIZE
	.align		4
.L_22:
        /*006c*/ 	.byte	0x04, 0x11
        /*006e*/ 	.short	(.L_24 - .L_23)
	.align		4
.L_23:
        /*0070*/ 	.word	index@($__internal_3_$__cuda_sm3x_div_rn_noftz_f32_slowpath)
        /*0074*/ 	.word	0x00000000


	//----- nvinfo : EIATTR_FRAME_SIZE
	.align		4
.L_24:
        /*0078*/ 	.byte	0x04, 0x11
        /*007a*/ 	.short	(.L_26 - .L_25)
	.align		4
.L_25:
        /*007c*/ 	.word	index@(_Z19wave_gpu_naive_stepI10DoubleSlitEvfPfPKfh)
        /*0080*/ 	.word	0x00000000


	//----- nvinfo : EIATTR_REGCOUNT
	.align		4
.L_26:
        /*0084*/ 	.byte	0x04, 0x2f
        /*0086*/ 	.short	(.L_28 - .L_27)
	.align		4
.L_27:
        /*0088*/ 	.word	index@(_Z24wave_gpu_shmem_multistepI10DoubleSlitEvfjjPfS1_)
        /*008c*/ 	.word	0x00000024


	//----- nvinfo : EIATTR_FRAME_SIZE
	.align		4
.L_28:
        /*0090*/ 	.byte	0x04, 0x11
        /*0092*/ 	.short	(.L_30 - .L_29)
	.align		4
.L_29:
        /*0094*/ 	.word	index@($__internal_2_$__cuda_sm3x_div_rn_noftz_f32_slowpath)
        /*0098*/ 	.word	0x00000038


	//----- nvinfo : EIATTR_FRAME_SIZE
	.align		4
.L_30:
        /*009c*/ 	.byte	0x04, 0x11
        /*009e*/ 	.short	(.L_32 - .L_31)
	.align		4
.L_31:
        /*00a0*/ 	.word	index@($__internal_1_$__cuda_sm20_div_u64)
        /*00a4*/ 	.word	0x00000038


	//----- nvinfo : EIATTR_FRAME_SIZE
	.align		4
.L_32:
        /*00a8*/ 	.byte	0x04, 0x11
        /*00aa*/ 	.short	(.L_34 - .L_33)
	.align		4
.L_33:
        /*00ac*/ 	.word	index@($__internal_0_$__cuda_sm20_div_u16)
        /*00b0*/ 	.word	0x00000038


	//----- nvinfo : EIATTR_FRAME_SIZE
	.align		4
.L_34:
        /*00b4*/ 	.byte	0x04, 0x11
        /*00b6*/ 	.short	(.L_36 - .L_35)
	.align		4
.L_35:
        /*00b8*/ 	.word	index@(_Z24wave_gpu_shmem_multistepI10DoubleSlitEvfjjPfS1_)
        /*00bc*/ 	.word	0x00000038


	//----- nvinfo : EIATTR_MIN_STACK_SIZE
	.align		4
.L_36:
        /*00c0*/ 	.byte	0x04, 0x12
        /*00c2*/ 	.short	(.L_38 - .L_37)
	.align		4
.L_37:
        /*00c4*/ 	.word	index@(_Z24wave_gpu_shmem_multistepI10DoubleSlitEvfjjPfS1_)
        /*00c8*/ 	.word	0x00000038


	//----- nvinfo : EIATTR_MIN_STACK_SIZE
	.align		4
.L_38:
        /*00cc*/ 	.byte	0x04, 0x12
        /*00ce*/ 	.short	(.L_40 - .L_39)
	.align		4
.L_39:
        /*00d0*/ 	.word	index@(_Z19wave_gpu_naive_stepI10DoubleSlitEvfPfPKfh)
        /*00d4*/ 	.word	0x00000000


	//----- nvinfo : EIATTR_MIN_STACK_SIZE
	.align		4
.L_40:
        /*00d8*/ 	.byte	0x04, 0x12
        /*00da*/ 	.short	(.L_42 - .L_41)
	.align		4
.L_41:
        /*00dc*/ 	.word	index@(_Z24wave_gpu_shmem_multistepI20DoubleSlitSmallScaleEvfjjPfS1_)
        /*00e0*/ 	.word	0x00000038


	//----- nvinfo : EIATTR_MIN_STACK_SIZE
	.align		4
.L_42:
        /*00e4*/ 	.byte	0x04, 0x12
        /*00e6*/ 	.short	(.L_44 - .L_43)
	.align		4
.L_43:
        /*00e8*/ 	.word	index@(_Z19wave_gpu_naive_stepI20DoubleSlitSmallScaleEvfPfPKfh)
        /*00ec*/ 	.word	0x00000000
.L_44:


//--------------------- .nv.compat                --------------------------
	.section	.nv.compat,"",@"SHT_CUDA_COMPAT_INFO"
	.align	4
        /*0000*/ 	.byte	0x02, 0x09, 0x00, 0x00, 0x02, 0x02, 0x01, 0x00, 0x02, 0x05, 0x05, 0x00, 0x03, 0x07, 0x01, 0x01
        /*0010*/ 	.byte	0x02, 0x03, 0x00, 0x00, 0x02, 0x06, 0x01, 0x00, 0x04, 0x0b, 0x08, 0x00, 0x01, 0x00, 0x00, 0x00
        /*0020*/ 	.byte	0x00, 0x00, 0x00, 0x00


//--------------------- .nv.info._Z24wave_gpu_shmem_multistepI10DoubleSlitEvfjjPfS1_ --------------------------
	.section	.nv.info._Z24wave_gpu_shmem_multistepI10DoubleSlitEvfjjPfS1_,"",@"SHT_CUDA_INFO"
	.sectionflags	@""
	.align	4


	//----- nvinfo : EIATTR_CUDA_API_VERSION
	.align		4
        /*0000*/ 	.byte	0x04, 0x37
        /*0002*/ 	.short	(.L_46 - .L_45)
.L_45:
        /*0004*/ 	.word	0x00000082


	//----- nvinfo : EIATTR_KPARAM_INFO
	.align		4
.L_46:
        /*0008*/ 	.byte	0x04, 0x17
        /*000a*/ 	.short	(.L_48 - .L_47)
.L_47:
        /*000c*/ 	.word	0x00000000
        /*0010*/ 	.short	0x0004
        /*0012*/ 	.short	0x0018
        /*0014*/ 	.byte	0x00, 0xf5, 0x21, 0x00


	//----- nvinfo : EIATTR_KPARAM_INFO
	.align		4
.L_48:
        /*0018*/ 	.byte	0x04, 0x17
        /*001a*/ 	.short	(.L_50 - .L_49)
.L_49:
        /*001c*/ 	.word	0x00000000
        /*0020*/ 	.short	0x0003
        /*0022*/ 	.short	0x0010
        /*0024*/ 	.byte	0x00, 0xf5, 0x21, 0x00


	//----- nvinfo : EIATTR_KPARAM_INFO
	.align		4
.L_50:
        /*0028*/ 	.byte	0x04, 0x17
        /*002a*/ 	.short	(.L_52 - .L_51)
.L_51:
        /*002c*/ 	.word	0x00000000
        /*0030*/ 	.short	0x0002
        /*0032*/ 	.short	0x0008
        /*0034*/ 	.byte	0x00, 0xf0, 0x11, 0x00


	//----- nvinfo : EIATTR_KPARAM_INFO
	.align		4
.L_52:
        /*0038*/ 	.byte	0x04, 0x17
        /*003a*/ 	.short	(.L_54 - .L_53)
.L_53:
        /*003c*/ 	.word	0x00000000
        /*0040*/ 	.short	0x0001
        /*0042*/ 	.short	0x0004
        /*0044*/ 	.byte	0x00, 0xf0, 0x11, 0x00


	//----- nvinfo : EIATTR_KPARAM_INFO
	.align		4
.L_54:
        /*0048*/ 	.byte	0x04, 0x17
        /*004a*/ 	.short	(.L_56 - .L_55)
.L_55:
        /*004c*/ 	.word	0x00000000
        /*0050*/ 	.short	0x0000
        /*0052*/ 	.short	0x0000
        /*0054*/ 	.byte	0x00, 0xf0, 0x11, 0x00


	//----- nvinfo : EIATTR_SPARSE_MMA_MASK
	.align		4
.L_56:
        /*0058*/ 	.byte	0x03, 0x50
        /*005a*/ 	.short	0x0000


	//----- nvinfo : EIATTR_MAXREG_COUNT
	.align		4
        /*005c*/ 	.byte	0x03, 0x1b
        /*005e*/ 	.short	0x00ff


	//----- nvinfo : EIATTR_NUM_BARRIERS
	.align		4
        /*0060*/ 	.byte	0x02, 0x4c
        /*0062*/ 	.byte	0x01
	.zero		1


	//----- nvinfo : EIATTR_EXTERNS
	.align		4
        /*0064*/ 	.byte	0x04, 0x0f
        /*0066*/ 	.short	(.L_58 - .L_57)


	//   ....[0]....
	.align		4
.L_57:
        /*0068*/ 	.word	index@(vprintf)


	//----- nvinfo : EIATTR_MERCURY_ISA_VERSION
	.align		4
.L_58:
        /*006c*/ 	.byte	0x03, 0x5f
        /*006e*/ 	.short	0x0101


	//----- nvinfo : EIATTR_VRC_CTA_INIT_COUNT
	.align		4
        /*0070*/ 	.byte	0x02, 0x4a
	.zero		1
	.zero		1


	//----- nvinfo : EIATTR_SYSCALL_OFFSETS
	.align		4
        /*0074*/ 	.byte	0x04, 0x46
        /*0076*/ 	.short	(.L_60 - .L_59)


	//   ....[0]....
.L_59:
        /*0078*/ 	.word	0x00004be0


	//   ....[1]....
        /*007c*/ 	.word	0x00004cc0


	//   ....[2]....
        /*0080*/ 	.word	0x00004dc0


	//   ....[3]....
        /*0084*/ 	.word	0x00004ec0


	//----- nvinfo : EIATTR_EXIT_INSTR_OFFSETS
	.align		4
.L_60:
        /*0088*/ 	.byte	0x04, 0x1c
        /*008a*/ 	.short	(.L_62 - .L_61)


	//   ....[0]....
.L_61:
        /*008c*/ 	.word	0x000045f0


	//   ....[1]....
        /*0090*/ 	.word	0x00004b10


	//   ....[2]....
        /*0094*/ 	.word	0x00004bf0


	//   ....[3]....
        /*0098*/ 	.word	0x00004cd0


	//   ....[4]....
        /*009c*/ 	.word	0x00004dd0


	//   ....[5]....
        /*00a0*/ 	.word	0x00004ed0


	//----- nvinfo : EIATTR_CRS_STACK_SIZE
	.align		4
.L_62:
        /*00a4*/ 	.byte	0x04, 0x1e
        /*00a6*/ 	.short	(.L_64 - .L_63)
.L_63:
        /*00a8*/ 	.word	0x00000000


	//----- nvinfo : EIATTR_CBANK_PARAM_SIZE
	.align		4
.L_64:
        /*00ac*/ 	.byte	0x03, 0x19
        /*00ae*/ 	.short	0x0020


	//----- nvinfo : EIATTR_PARAM_CBANK
	.align		4
        /*00b0*/ 	.byte	0x04, 0x0a
        /*00b2*/ 	.short	(.L_66 - .L_65)
	.align		4
.L_65:
        /*00b4*/ 	.word	index@(.nv.constant0._Z24wave_gpu_shmem_multistepI10DoubleSlitEvfjjPfS1_)
        /*00b8*/ 	.short	0x0380
        /*00ba*/ 	.short	0x0020


	//----- nvinfo : EIATTR_SW_WAR
	.align		4
.L_66:
        /*00bc*/ 	.byte	0x04, 0x36
        /*00be*/ 	.short	(.L_68 - .L_67)
.L_67:
        /*00c0*/ 	.word	0x00000008
.L_68:


//--------------------- .nv.info._Z19wave_gpu_naive_stepI10DoubleSlitEvfPfPKfh --------------------------
	.section	.nv.info._Z19wave_gpu_naive_stepI10DoubleSlitEvfPfPKfh,"",@"SHT_CUDA_INFO"
	.sectionflags	@""
	.align	4


	//----- nvinfo : EIATTR_CUDA_API_VERSION
	.align		4
        /*0000*/ 	.byte	0x04, 0x37
        /*0002*/ 	.short	(.L_70 - .L_69)
.L_69:
        /*0004*/ 	.word	0x00000082


	//----- nvinfo : EIATTR_KPARAM_INFO
	.align		4
.L_70:
        /*0008*/ 	.byte	0x04, 0x17
        /*000a*/ 	.short	(.L_72 - .L_71)
.L_71:
        /*000c*/ 	.word	0x00000000
        /*0010*/ 	.short	0x0003
        /*0012*/ 	.short	0x0018
        /*0014*/ 	.byte	0x00, 0xf0, 0x05, 0x00


	//----- nvinfo : EIATTR_KPARAM_INFO
	.align		4
.L_72:
        /*0018*/ 	.byte	0x04, 0x17
        /*001a*/ 	.short	(.L_74 - .L_73)
.L_73:
        /*001c*/ 	.word	0x00000000
        /*0020*/ 	.short	0x0002
        /*0022*/ 	.short	0x0010
        /*0024*/ 	.byte	0x00, 0xf5, 0x21, 0x00


	//----- nvinfo : EIATTR_KPARAM_INFO
	.align		4
.L_74:
        /*0028*/ 	.byte	0x04, 0x17
        /*002a*/ 	.short	(.L_76 - .L_75)
.L_75:
        /*002c*/ 	.word	0x00000000
        /*0030*/ 	.short	0x0001
        /*0032*/ 	.short	0x0008
        /*0034*/ 	.byte	0x00, 0xf5, 0x21, 0x00


	//----- nvinfo : EIATTR_KPARAM_INFO
	.align		4
.L_76:
        /*0038*/ 	.byte	0x04, 0x17
        /*003a*/ 	.short	(.L_78 - .L_77)
.L_77:
        /*003c*/ 	.word	0x00000000
        /*0040*/ 	.short	0x0000
        /*0042*/ 	.short	0x0000
        /*0044*/ 	.byte	0x00, 0xf0, 0x11, 0x00


	//----- nvinfo : EIATTR_SPARSE_MMA_MASK
	.align		4
.L_78:
        /*0048*/ 	.byte	0x03, 0x50
        /*004a*/ 	.short	0x0000


	//----- nvinfo : EIATTR_MAXREG_COUNT
	.align		4
        /*004c*/ 	.byte	0x03, 0x1b
        /*004e*/ 	.short	0x00ff


	//----- nvinfo : EIATTR_MERCURY_ISA_VERSION
	.align		4
        /*0050*/ 	.byte	0x03, 0x5f
        /*0052*/ 	.short	0x0101


	//----- nvinfo : EIATTR_VRC_CTA_INIT_COUNT
	.align		4
        /*0054*/ 	.byte	0x02, 0x4a
	.zero		1
	.zero		1


	//----- nvinfo : EIATTR_EXIT_INSTR_OFFSETS
	.align		4
        /*0058*/ 	.byte	0x04, 0x1c
        /*005a*/ 	.short	(.L_80 - .L_79)


	//   ....[0]....
.L_79:
        /*005c*/ 	.word	0x00000080


	//   ....[1]....
        /*0060*/ 	.word	0x00000140


	//   ....[2]....
        /*0064*/ 	.word	0x00001280


	//   ....[3]....
        /*0068*/ 	.word	0x000021d0


	//----- nvinfo : EIATTR_CRS_STACK_SIZE
	.align		4
.L_80:
        /*006c*/ 	.byte	0x04, 0x1e
        /*006e*/ 	.short	(.L_82 - .L_81)
.L_81:
        /*0070*/ 	.word	0x00000000


	//----- nvinfo : EIATTR_CBANK_PARAM_SIZE
	.align		4
.L_82:
        /*0074*/ 	.byte	0x03, 0x19
        /*0076*/ 	.short	0x0019


	//----- nvinfo : EIATTR_PARAM_CBANK
	.align		4
        /*0078*/ 	.byte	0x04, 0x0a
        /*007a*/ 	.short	(.L_84 - .L_83)
	.align		4
.L_83:
        /*007c*/ 	.word	index@(.nv.constant0._Z19wave_gpu_naive_stepI10DoubleSlitEvfPfPKfh)
        /*0080*/ 	.short	0x0380
        /*0082*/ 	.short	0x0019


	//----- nvinfo : EIATTR_SW_WAR
	.align		4
.L_84:
        /*0084*/ 	.byte	0x04, 0x36
        /*0086*/ 	.short	(.L_86 - .L_85)
.L_85:
        /*0088*/ 	.word	0x00000008
.L_86:


//--------------------- .nv.info._Z24wave_gpu_shmem_multistepI20DoubleSlitSmallScaleEvfjjPfS1_ --------------------------
	.section	.nv.info._Z24wave_gpu_shmem_multistepI20DoubleSlitSmallScaleEvfjjPfS1_,"",@"SHT_CUDA_INFO"
	.sectionflags	@""
	.align	4


	//----- nvinfo : EIATTR_CUDA_API_VERSION
	.align		4
        /*0000*/ 	.byte	0x04, 0x37
        /*0002*/ 	.short	(.L_88 - .L_87)
.L_87:
        /*0004*/ 	.word	0x00000082


	//----- nvinfo : EIATTR_KPARAM_INFO
	.align		4
.L_88:
        /*0008*/ 	.byte	0x04, 0x17
        /*000a*/ 	.short	(.L_90 - .L_89)
.L_89:
        /*000c*/ 	.word	0x00000000
        /*0010*/ 	.short	0x0004
        /*0012*/ 	.short	0x0018
        /*0014*/ 	.byte	0x00, 0xf5, 0x21, 0x00


	//----- nvinfo : EIATTR_KPARAM_INFO
	.align		4
.L_90:
        /*0018*/ 	.byte	0x04, 0x17
        /*001a*/ 	.short	(.L_92 - .L_91)
.L_91:
        /*001c*/ 	.word	0x00000000
        /*0020*/ 	.short	0x0003
        /*0022*/ 	.short	0x0010
        /*0024*/ 	.byte	0x00, 0xf5, 0x21, 0x00


	//----- nvinfo : EIATTR_KPARAM_INFO
	.align		4
.L_92:
        /*0028*/ 	.byte	0x04, 0x17
        /*002a*/ 	.short	(.L_94 - .L_93)
.L_93:
        /*002c*/ 	.word	0x00000000
        /*0030*/ 	.short	0x0002
        /*0032*/ 	.short	0x0008
        /*0034*/ 	.byte	0x00, 0xf0, 0x11, 0x00


	//----- nvinfo : EIATTR_KPARAM_INFO
	.align		4
.L_94:
        /*0038*/ 	.byte	0x04, 0x17
        /*003a*/ 	.short	(.L_96 - .L_95)
.L_95:
        /*003c*/ 	.word	0x00000000
        /*0040*/ 	.short	0x0001
        /*0042*/ 	.short	0x0004
        /*0044*/ 	.byte	0x00, 0xf0, 0x11, 0x00


	//----- nvinfo : EIATTR_KPARAM_INFO
	.align		4
.L_96:
        /*0048*/ 	.byte	0x04, 0x17
        /*004a*/ 	.short	(.L_98 - .L_97)
.L_97:
        /*004c*/ 	.word	0x00000000
        /*0050*/ 	.short	0x0000
        /*0052*/ 	.short	0x0000
        /*0054*/ 	.byte	0x00, 0xf0, 0x11, 0x00


	//----- nvinfo : EIATTR_SPARSE_MMA_MASK
	.align		4
.L_98:
        /*0058*/ 	.byte	0x03, 0x50
        /*005a*/ 	.short	0x0000


	//----- nvinfo : EIATTR_MAXREG_COUNT
	.align		4
        /*005c*/ 	.byte	0x03, 0x1b
        /*005e*/ 	.short	0x00ff


	//----- nvinfo : EIATTR_NUM_BARRIERS
	.align		4
        /*0060*/ 	.byte	0x02, 0x4c
        /*0062*/ 	.byte	0x01
	.zero		1


	//----- nvinfo : EIATTR_EXTERNS
	.align		4
        /*0064*/ 	.byte	0x04, 0x0f
        /*0066*/ 	.short	(.L_100 - .L_99)


	//   ....[0]....
	.align		4
.L_99:
        /*0068*/ 	.word	index@(vprintf)


	//----- nvinfo : EIATTR_MERCURY_ISA_VERSION
	.align		4
.L_100:
        /*006c*/ 	.byte	0x03, 0x5f
        /*006e*/ 	.short	0x0101


	//----- nvinfo : EIATTR_VRC_CTA_INIT_COUNT
	.align		4
        /*0070*/ 	.byte	0x02, 0x4a
	.zero		1
	.zero		1


	//----- nvinfo : EIATTR_SYSCALL_OFFSETS
	.align		4
        /*0074*/ 	.byte	0x04, 0x46
        /*0076*/ 	.short	(.L_102 - .L_101)


	//   ....[0]....
.L_101:
        /*0078*/ 	.word	0x00004d50


	//   ....[1]....
        /*007c*/ 	.word	0x00004e30


	//   ....[2]....
        /*0080*/ 	.word	0x00004f50


	//   ....[3]....
        /*0084*/ 	.word	0x00005070


	//----- nvinfo : EIATTR_EXIT_INSTR_OFFSETS
	.align		4
.L_102:
        /*0088*/ 	.byte	0x04, 0x1c
        /*008a*/ 	.short	(.L_104 - .L_103)


	//   ....[0]....
.L_103:
        /*008c*/ 	.word	0x00004730


	//   ....[1]....
        /*0090*/ 	.word	0x00004c80


	//   ....[2]....
        /*0094*/ 	.word	0x00004d60


	//   ....[3]....
        /*0098*/ 	.word	0x00004e40


	//   ....[4]....
        /*009c*/ 	.word	0x00004f60


	//   ....[5]....
        /*00a0*/ 	.word	0x00005080


	//----- nvinfo : EIATTR_CRS_STACK_SIZE
	.align		4
.L_104:
        /*00a4*/ 	.byte	0x04, 0x1e
        /*00a6*/ 	.short	(.L_106 - .L_105)
.L_105:
        /*00a8*/ 	.word	0x00000000


	//----- nvinfo : EIATTR_CBANK_PARAM_SIZE
	.align		4
.L_106:
        /*00ac*/ 	.byte	0x03, 0x19
        /*00ae*/ 	.short	0x0020


	//----- nvinfo : EIATTR_PARAM_CBANK
	.align		4
        /*00b0*/ 	.byte	0x04, 0x0a
        /*00b2*/ 	.short	(.L_108 - .L_107)
	.align		4
.L_107:
        /*00b4*/ 	.word	index@(.nv.constant0._Z24wave_gpu_shmem_multistepI20DoubleSlitSmallScaleEvfjjPfS1_)
        /*00b8*/ 	.short	0x0380
        /*00ba*/ 	.short	0x0020


	//----- nvinfo : EIATTR_SW_WAR
	.align		4
.L_108:
        /*00bc*/ 	.byte	0x04, 0x36
        /*00be*/ 	.short	(.L_110 - .L_109)
.L_109:
        /*00c0*/ 	.word	0x00000008
.L_110:


//--------------------- .nv.info._Z19wave_gpu_naive_stepI20DoubleSlitSmallScaleEvfPfPKfh --------------------------
	.section	.nv.info._Z19wave_gpu_naive_stepI20DoubleSlitSmallScaleEvfPfPKfh,"",@"SHT_CUDA_INFO"
	.sectionflags	@""
	.align	4


	//----- nvinfo : EIATTR_CUDA_API_VERSION
	.align		4
        /*0000*/ 	.byte	0x04, 0x37
        /*0002*/ 	.short	(.L_112 - .L_111)
.L_111:
        /*0004*/ 	.word	0x00000082


	//----- nvinfo : EIATTR_KPARAM_INFO
	.align		4
.L_112:
        /*0008*/ 	.byte	0x04, 0x17
        /*000a*/ 	.short	(.L_114 - .L_113)
.L_113:
        /*000c*/ 	.word	0x00000000
        /*0010*/ 	.short	0x0003
        /*0012*/ 	.short	0x0018
        /*0014*/ 	.byte	0x00, 0xf0, 0x05, 0x00


	//----- nvinfo : EIATTR_KPARAM_INFO
	.align		4
.L_114:
        /*0018*/ 	.byte	0x04, 0x17
        /*001a*/ 	.short	(.L_116 - .L_115)
.L_115:
        /*001c*/ 	.word	0x00000000
        /*0020*/ 	.short	0x0002
        /*0022*/ 	.short	0x0010
        /*0024*/ 	.byte	0x00, 0xf5, 0x21, 0x00


	//----- nvinfo : EIATTR_KPARAM_INFO
	.align		4
.L_116:
        /*0028*/ 	.byte	0x04, 0x17
        /*002a*/ 	.short	(.L_118 - .L_117)
.L_117:
        /*002c*/ 	.word	0x00000000
        /*0030*/ 	.short	0x0001
        /*0032*/ 	.short	0x0008
        /*0034*/ 	.byte	0x00, 0xf5, 0x21, 0x00


	//----- nvinfo : EIATTR_KPARAM_INFO
	.align		4
.L_118:
        /*0038*/ 	.byte	0x04, 0x17
        /*003a*/ 	.short	(.L_120 - .L_119)
.L_119:
        /*003c*/ 	.word	0x00000000
        /*0040*/ 	.short	0x0000
        /*0042*/ 	.short	0x0000
        /*0044*/ 	.byte	0x00, 0xf0, 0x11, 0x00


	//----- nvinfo : EIATTR_SPARSE_MMA_MASK
	.align		4
.L_120:
        /*0048*/ 	.byte	0x03, 0x50
        /*004a*/ 	.short	0x0000


	//----- nvinfo : EIATTR_MAXREG_COUNT
	.align		4
        /*004c*/ 	.byte	0x03, 0x1b
        /*004e*/ 	.short	0x00ff


	//----- nvinfo : EIATTR_MERCURY_ISA_VERSION
	.align		4
        /*0050*/ 	.byte	0x03, 0x5f
        /*0052*/ 	.short	0x0101


	//----- nvinfo : EIATTR_VRC_CTA_INIT_COUNT
	.align		4
        /*0054*/ 	.byte	0x02, 0x4a
	.zero		1
	.zero		1


	//----- nvinfo : EIATTR_EXIT_INSTR_OFFSETS
	.align		4
        /*0058*/ 	.byte	0x04, 0x1c
        /*005a*/ 	.short	(.L_122 - .L_121)


	//   ....[0]....
.L_121:
        /*005c*/ 	.word	0x00000080


	//   ....[1]....
        /*0060*/ 	.word	0x00000140


	//   ....[2]....
        /*0064*/ 	.word	0x00001270


	//   ....[3]....
        /*0068*/ 	.word	0x000021b0


	//----- nvinfo : EIATTR_CRS_STACK_SIZE
	.align		4
.L_122:
        /*006c*/ 	.byte	0x04, 0x1e
        /*006e*/ 	.short	(.L_124 - .L_123)
.L_123:
        /*0070*/ 	.word	0x00000000


	//----- nvinfo : EIATTR_CBANK_PARAM_SIZE
	.align		4
.L_124:
        /*0074*/ 	.byte	0x03, 0x19
        /*0076*/ 	.short	0x0019


	//----- nvinfo : EIATTR_PARAM_CBANK
	.align		4
        /*0078*/ 	.byte	0x04, 0x0a
        /*007a*/ 	.short	(.L_126 - .L_125)
	.align		4
.L_125:
        /*007c*/ 	.word	index@(.nv.constant0._Z19wave_gpu_naive_stepI20DoubleSlitSmallScaleEvfPfPKfh)
        /*0080*/ 	.short	0x0380
        /*0082*/ 	.short	0x0019


	//----- nvinfo : EIATTR_SW_WAR
	.align		4
.L_126:
        /*0084*/ 	.byte	0x04, 0x36
        /*0086*/ 	.short	(.L_128 - .L_127)
.L_127:
        /*0088*/ 	.word	0x00000008
.L_128:


//--------------------- .nv.callgraph             --------------------------
	.section	.nv.callgraph,"",@"SHT_CUDA_CALLGRAPH"
	.align	4
	.sectionentsize	8
	.align		4
        /*0000*/ 	.word	0x00000000
	.align		4
        /*0004*/ 	.word	0xffffffff
	.align		4
        /*0008*/ 	.word	index@(_Z24wave_gpu_shmem_multistepI10DoubleSlitEvfjjPfS1_)
	.align		4
        /*000c*/ 	.word	index@(vprintf)
	.align		4
        /*0010*/ 	.word	index@(_Z24wave_gpu_shmem_multistepI20DoubleSlitSmallScaleEvfjjPfS1_)
	.align		4
        /*0014*/ 	.word	index@(vprintf)
	.align		4
        /*0018*/ 	.word	0x00000000
	.align		4
        /*001c*/ 	.word	0xfffffffe
	.align		4
        /*0020*/ 	.word	0x00000000
	.align		4
        /*0024*/ 	.word	0xfffffffd
	.align		4
        /*0028*/ 	.word	0x00000000
	.align		4
        /*002c*/ 	.word	0xfffffffc


//--------------------- .nv.constant4             --------------------------
	.section	.nv.constant4,"a",@progbits
	.align	8
	.align		8
.nv.constant4:
        /*0000*/ 	.dword	vprintf
	.align		8
        /*0008*/ 	.dword	$str
	.align		8
        /*0010*/ 	.dword	$str$1
	.align		8
        /*0018*/ 	.dword	$str$2
	.align		8
        /*0020*/ 	.dword	$str$3
	.align		8
        /*0028*/ 	.dword	__cudart_i2opi_f


//--------------------- .text._Z24wave_gpu_shmem_multistepI10DoubleSlitEvfjjPfS1_ --------------------------
	.section	.text._Z24wave_gpu_shmem_multistepI10DoubleSlitEvfjjPfS1_,"ax",@progbits
	.align	128
        .global         _Z24wave_gpu_shmem_multistepI10DoubleSlitEvfjjPfS1_
        .type           _Z24wave_gpu_shmem_multistepI10DoubleSlitEvfjjPfS1_,@function
        .size           _Z24wave_gpu_shmem_multistepI10DoubleSlitEvfjjPfS1_,(.L_x_269 - _Z24wave_gpu_shmem_multistepI10DoubleSlitEvfjjPfS1_)
        .other          _Z24wave_gpu_shmem_multistepI10DoubleSlitEvfjjPfS1_,@"STO_CUDA_ENTRY STV_DEFAULT"
_Z24wave_gpu_shmem_multistepI10DoubleSlitEvfjjPfS1_:
.text._Z24wave_gpu_shmem_multistepI10DoubleSlitEvfjjPfS1_:
[----:B------:R-:W0:Y:S02]  /*0000*/  LDC R1, c[0x0][0x37c] ;  /* 0x0000df00ff017b82 */ /* 0x000e240000000800 */
[----:B0-----:R-:W-:Y:S01]  /*0010*/  VIADD R1, R1, 0xffffffc8 ;  /* 0xffffffc801017836 */ /* 0x001fe20000000000 */
[----:B------:R-:W0:Y:S05]  /*0020*/  LDCU UR38, c[0x0][0x2f8] ;  /* 0x00005f00ff2677ac */ /* 0x000e2a0008000800 */
[----:B------:R-:W1:Y:S01]  /*0030*/  S2UR UR10, SR_CTAID.X ;  /* 0x00000000000a79c3 */ /* 0x000e620000002500 */
[----:B------:R-:W-:Y:S01]  /*0040*/  MOV R5, 0x140 ;  /* 0x0000014000057802 */ /* 0x000fe20000000f00 */
[----:B------:R-:W2:Y:S01]  /*0050*/  LDCU UR39, c[0x0][0x2fc] ;  /* 0x00005f80ff2777ac */ /* 0x000ea20008000800 */
[----:B------:R-:W-:Y:S01]  /*0060*/  R2UR UR7, R1 ;  /* 0x00000000010772ca */ /* 0x000fe200000e0000 */
[----:B------:R-:W3:Y:S01]  /*0070*/  LDCU UR5, c[0x0][0x370] ;  /* 0x00006e00ff0577ac */ /* 0x000ee20008000800 */
[----:B------:R-:W4:Y:S01]  /*0080*/  LDCU UR4, c[0x0][0x388] ;  /* 0x00007100ff0477ac */ /* 0x000f220008000800 */
[----:B------:R-:W4:Y:S10]  /*0090*/  LDCU UR6, c[0x0][0x384] ;  /* 0x00007080ff0677ac */ /* 0x000f340008000800 */
[----:B0-----:R-:W-:-:S04]  /*00a0*/  UIADD3 UR38, UP0, UPT, UR7, UR38, URZ ;  /* 0x0000002607267290 */ /* 0x001fc8000ff1e0ff */
[----:B--2---:R-:W-:Y:S02]  /*00b0*/  UIADD3.X UR39, UPT, UPT, URZ, UR39, URZ, UP0, !UPT ;  /* 0x00000027ff277290 */ /* 0x004fe400087fe4ff */
[----:B------:R-:W-:Y:S02]  /*00c0*/  UIADD3 UR44, UP0, UPT, UR38, 0x20, URZ ;  /* 0x00000020262c7890 */ /* 0x000fe4000ff1e0ff */
[----:B---3--:R-:W-:Y:S02]  /*00d0*/  USHF.R.U32.HI UR5, URZ, 0x3, UR5 ;  /* 0x00000003ff057899 */ /* 0x008fe40008011605 */
[----:B-1----:R-:W-:Y:S02]  /*00e0*/  ULOP3.LUT UR41, UR10, 0x7, URZ, 0xc0, !UPT ;  /* 0x000000070a297892 */ /* 0x002fe4000f8ec0ff */
[----:B------:R-:W-:Y:S02]  /*00f0*/  UIADD3.X UR45, UPT, UPT, URZ, UR39, URZ, UP0, !UPT ;  /* 0x00000027ff2d7290 */ /* 0x000fe400087fe4ff */
[----:B----4-:R-:W-:-:S02]  /*0100*/  UIADD3 UR4, UPT, UPT, UR4, -UR6, URZ ;  /* 0x8000000604047290 */ /* 0x010fc4000fffe0ff */
[----:B------:R-:W-:Y:S02]  /*0110*/  USHF.R.U32.HI UR6, URZ, 0x3, UR10 ;  /* 0x00000003ff067899 */ /* 0x000fe4000801160a */
[----:B------:R-:W-:-:S12]  /*0120*/  ULOP3.LUT UR5, UR5, 0xff, URZ, 0xc0, !UPT ;  /* 0x000000ff05057892 */ /* 0x000fd8000f8ec0ff */
[----:B------:R-:W-:Y:S05]  /*0130*/  CALL.REL.NOINC `($__internal_0_$__cuda_sm20_div_u16) ;  /* 0x0000004c00687944 */ /* 0x000fea0003c00000 */
[----:B------:R-:W0:Y:S01]  /*0140*/  LDCU UR46, c[0x0][0x360] ;  /* 0x00006c00ff2e77ac */ /* 0x000e220008000800 */
[----:B------:R-:W1:Y:S01]  /*0150*/  S2R R0, SR_TID.X ;  /* 0x0000000000007919 */ /* 0x000e620000002100 */
[----:B------:R-:W-:Y:S01]  /*0160*/  BSSY.RECONVERGENT B0, `(.L_x_0) ;  /* 0x0000072000007945 */ /* 0x000fe20003800200 */
[----:B------:R-:W-:Y:S01]  /*0170*/  HFMA2 R11, -RZ, RZ, 0, 0 ;  /* 0x00000000ff0b7431 */ /* 0x000fe200000001ff */
[----:B------:R-:W-:Y:S02]  /*0180*/  UPRMT UR8, UR7, 0x9910, URZ ;  /* 0x0000991007087896 */ /* 0x000fe400080000ff */
[----:B------:R-:W-:Y:S02]  /*0190*/  UIADD3 UR9, UPT, UPT, UR5, -0x1, URZ ;  /* 0xffffffff05097890 */ /* 0x000fe4000fffe0ff */
[----:B------:R-:W-:Y:S02]  /*01a0*/  UIMAD UR5, UR5, UR8, URZ ;  /* 0x00000008050572a4 */ /* 0x000fe4000f8e02ff */
[----:B------:R-:W-:-:S02]  /*01b0*/  ULOP3.LUT UR43, UR7, 0xffff, URZ, 0xc0, !UPT ;  /* 0x0000ffff072b7892 */ /* 0x000fc4000f8ec0ff */
[----:B------:R-:W-:Y:S02]  /*01c0*/  UIADD3 UR5, UPT, UPT, URZ, -UR5, URZ ;  /* 0x80000005ff057290 */ /* 0x000fe4000fffe0ff */
[----:B------:R-:W-:Y:S02]  /*01d0*/  ULOP3.LUT UR7, UR4, 0xff, URZ, 0xc0, !UPT ;  /* 0x000000ff04077892 */ /* 0x000fe4000f8ec0ff */
[----:B------:R-:W-:Y:S01]  /*01e0*/  USHF.L.U32 UR4, UR4, 0x1, URZ ;  /* 0x0000000104047899 */ /* 0x000fe200080006ff */
[----:B0-----:R-:W0:Y:S01]  /*01f0*/  I2F.U32.RP R2, UR46 ;  /* 0x0000002e00027d06 */ /* 0x001e220008209000 */
[----:B------:R-:W-:Y:S01]  /*0200*/  UPRMT UR8, UR5, 0x7710, URZ ;  /* 0x0000771005087896 */ /* 0x000fe200080000ff */
[----:B------:R-:W-:Y:S01]  /*0210*/  ISETP.NE.U32.AND P2, PT, RZ, UR46, PT ;  /* 0x0000002eff007c0c */ /* 0x000fe2000bf45070 */
[----:B------:R-:W-:Y:S02]  /*0220*/  UISETP.NE.AND UP1, UPT, UR41, URZ, UPT ;  /* 0x000000ff2900728c */ /* 0x000fe4000bf25270 */
[----:B------:R-:W-:-:S02]  /*0230*/  ULOP3.LUT UR6, UR6, 0xff, URZ, 0xc0, !UPT ;  /* 0x000000ff06067892 */ /* 0x000fc4000f8ec0ff */
[----:B------:R-:W-:Y:S02]  /*0240*/  ULOP3.LUT UP3, URZ, UR10, 0x7f8, URZ, 0xc0, !UPT ;  /* 0x000007f80aff7892 */ /* 0x000fe4000f86c0ff */
[----:B------:R-:W-:Y:S02]  /*0250*/  ULOP3.LUT UR5, UR4, 0x1fe, URZ, 0xc0, !UPT ;  /* 0x000001fe04057892 */ /* 0x000fe4000f8ec0ff */
[----:B------:R-:W-:Y:S02]  /*0260*/  UIADD3 UR4, UPT, UPT, UR8, 0xc81, URZ ;  /* 0x00000c8108047890 */ /* 0x000fe4000fffe0ff */
[----:B------:R-:W-:Y:S01]  /*0270*/  UISETP.EQ.OR UP4, UPT, UR6, UR9, !UP3 ;  /* 0x000000090600728c */ /* 0x000fe2000df82670 */
[----:B0-----:R-:W0:Y:S01]  /*0280*/  MUFU.RCP R2, R2 ;  /* 0x0000000200027308 */ /* 0x001e220000001000 */
[----:B------:R-:W-:Y:S01]  /*0290*/  UISETP.NE.AND UP0, UPT, UR41, 0x7, UPT ;  /* 0x000000072900788c */ /* 0x000fe2000bf05270 */
[----:B-1----:R-:W-:Y:S01]  /*02a0*/  IMAD.MOV.U32 R10, RZ, RZ, R0 ;  /* 0x000000ffff0a7224 */ /* 0x002fe200078e0000 */
[----:B------:R-:W-:-:S02]  /*02b0*/  UISETP.NE.AND UP2, UPT, UR6, UR9, UPT ;  /* 0x000000090600728c */ /* 0x000fc4000bf45270 */
[----:B------:R-:W-:Y:S01]  /*02c0*/  ULOP3.LUT UR4, UR4, 0xffff, URZ, 0xc0, !UPT ;  /* 0x0000ffff04047892 */ /* 0x000fe2000f8ec0ff */
[----:B------:R-:W-:Y:S01]  /*02d0*/  UMOV UR40, 0x191 ;  /* 0x0000019100287882 */ /* 0x000fe20000000000 */
[----:B------:R-:W-:Y:S02]  /*02e0*/  USEL UR8, UR7, UR5, UP4 ;  /* 0x0000000507087287 */ /* 0x000fe4000a000000 */
[----:B------:R-:W-:Y:S02]  /*02f0*/  USEL UR40, UR40, 0x190, !UP0 ;  /* 0x0000019028287887 */ /* 0x000fe4000c000000 */
[----:B------:R-:W-:Y:S01]  /*0300*/  @UP1 USEL UR7, UR7, UR5, !UP0 ;  /* 0x0000000507071287 */ /* 0x000fe2000c000000 */
[----:B------:R-:W1:Y:S01]  /*0310*/  S2UR UR5, SR_CgaCtaId ;  /* 0x00000000000579c3 */ /* 0x000e620000008800 */
[----:B------:R-:W-:Y:S02]  /*0320*/  USEL UR4, UR4, URZ, !UP2 ;  /* 0x000000ff04047287 */ /* 0x000fe4000d000000 */
[----:B------:R-:W-:Y:S01]  /*0330*/  UIADD3 UR40, UPT, UPT, UR40, UR7, URZ ;  /* 0x0000000728287290 */ /* 0x000fe2000fffe0ff */
[----:B0-----:R-:W-:Y:S01]  /*0340*/  VIADD R2, R2, 0xffffffe ;  /* 0x0ffffffe02027836 */ /* 0x001fe20000000000 */
[----:B------:R-:W-:Y:S01]  /*0350*/  UIADD3 UR4, UPT, UPT, UR4, UR8, UR43 ;  /* 0x0000000804047290 */ /* 0x000fe2000fffe02b */
[----:B------:R-:W-:-:S02]  /*0360*/  UMOV UR42, 0x400 ;  /* 0x00000400002a7882 */ /* 0x000fc40000000000 */
[----:B------:R0:W2:Y:S01]  /*0370*/  F2I.FTZ.U32.TRUNC.NTZ R3, R2 ;  /* 0x0000000200037305 */ /* 0x0000a2000021f000 */
[----:B------:R-:W-:Y:S02]  /*0380*/  UIMAD UR52, UR4, UR40, URZ ;  /* 0x00000028043472a4 */ /* 0x000fe4000f8e02ff */
[----:B------:R-:W-:Y:S01]  /*0390*/  UP2UR UR47, UPR, URZ, 0x10 ;  /* 0x00000010ff2f7883 */ /* 0x000fe20008000000 */
[----:B------:R-:W-:Y:S01]  /*03a0*/  IMAD.U32 R12, RZ, RZ, UR4 ;  /* 0x00000004ff0c7e24 */ /* 0x000fe2000f8e00ff */
[----:B------:R-:W-:Y:S01]  /*03b0*/  UIMAD UR41, UR41, 0x190, URZ ;  /* 0x00000190292978a4 */ /* 0x000fe2000f8e02ff */
[----:B------:R-:W3:Y:S02]  /*03c0*/  LDCU.64 UR36, c[0x0][0x358] ;  /* 0x00006b00ff2477ac */ /* 0x000ee40008000a00 */
[----:B------:R-:W4:Y:S01]  /*03d0*/  I2F.U32.RP R6, UR40 ;  /* 0x0000002800067d06 */ /* 0x000f220008209000 */
[----:B0-----:R-:W-:Y:S01]  /*03e0*/  IADD3 R2, PT, PT, R0, UR46, RZ ;  /* 0x0000002e00027c10 */ /* 0x001fe2000fffe0ff */
[----:B------:R-:W-:-:S03]  /*03f0*/  UIMAD UR43, UR43, UR6, URZ ;  /* 0x000000062b2b72a4 */ /* 0x000fc6000f8e02ff */
[----:B------:R-:W-:Y:S01]  /*0400*/  LOP3.LUT R4, RZ, R2, RZ, 0x33, !PT ;  /* 0x00000002ff047212 */ /* 0x000fe200078e33ff */
[----:B------:R-:W-:Y:S02]  /*0410*/  IMAD.MOV.U32 R2, RZ, RZ, RZ ;  /* 0x000000ffff027224 */ /* 0x000fe400078e00ff */
[--C-:B--2---:R-:W-:Y:S01]  /*0420*/  IMAD.MOV R5, RZ, RZ, -R3.reuse ;  /* 0x000000ffff057224 */ /* 0x104fe200078e0a03 */
[----:B-1----:R-:W-:Y:S01]  /*0430*/  ULEA UR42, UR5, UR42, 0x18 ;  /* 0x0000002a052a7291 */ /* 0x002fe2000f8ec0ff */
[----:B------:R-:W-:Y:S02]  /*0440*/  VIADD R4, R4, UR52 ;  /* 0x0000003404047c36 */ /* 0x000fe40008000000 */
[----:B------:R-:W-:Y:S01]  /*0450*/  IMAD R5, R5, UR46, RZ ;  /* 0x0000002e05057c24 */ /* 0x000fe2000f8e02ff */
[----:B------:R-:W-:Y:S01]  /*0460*/  ULEA UR53, UR52, UR42, 0x2 ;  /* 0x0000002a34357291 */ /* 0x000fe2000f8e10ff */
[----:B----4-:R-:W0:Y:S02]  /*0470*/  MUFU.RCP R6, R6 ;  /* 0x0000000600067308 */ /* 0x010e240000001000 */
[----:B------:R-:W-:-:S06]  /*0480*/  IMAD.HI.U32 R3, R3, R5, R2 ;  /* 0x0000000503037227 */ /* 0x000fcc00078e0002 */
[----:B------:R-:W-:-:S04]  /*0490*/  IMAD.HI.U32 R7, R3, R4, RZ ;  /* 0x0000000403077227 */ /* 0x000fc800078e00ff */
[----:B------:R-:W-:-:S04]  /*04a0*/  IMAD.MOV R3, RZ, RZ, -R7 ;  /* 0x000000ffff037224 */ /* 0x000fc800078e0a07 */
[----:B------:R-:W-:Y:S02]  /*04b0*/  IMAD R4, R3, UR46, R4 ;  /* 0x0000002e03047c24 */ /* 0x000fe4000f8e0204 */
[----:B------:R-:W1:Y:S01]  /*04c0*/  LDC.64 R2, c[0x0][0x390] ;  /* 0x0000e400ff027b82 */ /* 0x000e620000000a00 */
[----:B0-----:R-:W-:Y:S02]  /*04d0*/  VIADD R8, R6, 0xffffffe ;  /* 0x0ffffffe06087836 */ /* 0x001fe40000000000 */
[C---:B------:R-:W-:Y:S01]  /*04e0*/  ISETP.GE.U32.AND P0, PT, R4.reuse, UR46, PT ;  /* 0x0000002e04007c0c */ /* 0x040fe2000bf06070 */
[----:B------:R-:W-:Y:S01]  /*04f0*/  IMAD.MOV.U32 R6, RZ, RZ, RZ ;  /* 0x000000ffff067224 */ /* 0x000fe200078e00ff */
[----:B------:R0:W2:Y:S11]  /*0500*/  F2I.FTZ.U32.TRUNC.NTZ R9, R8 ;  /* 0x0000000800097305 */ /* 0x0000b6000021f000 */
[----:B------:R-:W-:Y:S01]  /*0510*/  @P0 IADD3 R4, PT, PT, R4, -UR46, RZ ;  /* 0x8000002e04040c10 */ /* 0x000fe2000fffe0ff */
[----:B------:R-:W-:-:S03]  /*0520*/  @P0 VIADD R7, R7, 0x1 ;  /* 0x0000000107070836 */ /* 0x000fc60000000000 */
[----:B------:R-:W-:Y:S02]  /*0530*/  ISETP.GE.U32.AND P1, PT, R4, UR46, PT ;  /* 0x0000002e04007c0c */ /* 0x000fe4000bf26070 */
[----:B------:R-:W4:Y:S11]  /*0540*/  LDC.64 R4, c[0x0][0x398] ;  /* 0x0000e600ff047b82 */ /* 0x000f360000000a00 */
[----:B------:R-:W-:Y:S01]  /*0550*/  @P1 VIADD R7, R7, 0x1 ;  /* 0x0000000107071836 */ /* 0x000fe20000000000 */
[----:B------:R-:W-:-:S04]  /*0560*/  @!P2 LOP3.LUT R7, RZ, UR46, RZ, 0x33, !PT ;  /* 0x0000002eff07ac12 */ /* 0x000fc8000f8e33ff */
[----:B------:R-:W-:-:S04]  /*0570*/  LOP3.LUT R7, R7, 0x3, RZ, 0xc0, !PT ;  /* 0x0000000307077812 */ /* 0x000fc800078ec0ff */
[----:B------:R-:W-:-:S13]  /*0580*/  ISETP.NE.AND P0, PT, R7, 0x2, PT ;  /* 0x000000020700780c */ /* 0x000fda0003f05270 */
[----:B0123--:R-:W-:Y:S05]  /*0590*/  @!P0 BRA `(.L_x_1) ;  /* 0x0000000000b88947 */ /* 0x00ffea0003800000 */
[----:B------:R-:W0:Y:S01]  /*05a0*/  I2F.U32.RP R0, UR40 ;  /* 0x0000002800007d06 */ /* 0x000e220008209000 */
[----:B------:R-:W1:Y:S01]  /*05b0*/  LDC.64 R14, c[0x0][0x390] ;  /* 0x0000e400ff0e7b82 */ /* 0x000e620000000a00 */
[----:B------:R-:W-:Y:S01]  /*05c0*/  IMAD R13, RZ, RZ, -UR40 ;  /* 0x80000028ff0d7e24 */ /* 0x000fe2000f8e02ff */
[----:B------:R-:W-:Y:S01]  /*05d0*/  ISETP.NE.U32.AND P2, PT, RZ, UR40, PT ;  /* 0x00000028ff007c0c */ /* 0x000fe2000bf45070 */
[----:B------:R-:W-:Y:S01]  /*05e0*/  IMAD.MOV.U32 R24, RZ, RZ, RZ ;  /* 0x000000ffff187224 */ /* 0x000fe200078e00ff */
[----:B------:R-:W-:Y:S01]  /*05f0*/  MOV R26, RZ ;  /* 0x000000ff001a7202 */ /* 0x000fe20000000f00 */
[----:B------:R-:W-:Y:S01]  /*0600*/  IMAD.MOV.U32 R6, RZ, RZ, R11 ;  /* 0x000000ffff067224 */ /* 0x000fe200078e000b */
[----:B------:R-:W-:Y:S02]  /*0610*/  LOP3.LUT R23, RZ, UR40, RZ, 0x33, !PT ;  /* 0x00000028ff177c12 */ /* 0x000fe4000f8e33ff */
[----:B------:R-:W2:Y:S01]  /*0620*/  LDC.64 R16, c[0x0][0x398] ;  /* 0x0000e600ff107b82 */ /* 0x000ea20000000a00 */
[----:B0-----:R-:W0:Y:S02]  /*0630*/  MUFU.RCP R0, R0 ;  /* 0x0000000000007308 */ /* 0x001e240000001000 */
[----:B0-----:R-:W-:Y:S01]  /*0640*/  IADD3 R18, PT, PT, R0, 0xffffffe, RZ ;  /* 0x0ffffffe00127810 */ /* 0x001fe20007ffe0ff */
[----:B------:R-:W-:-:S05]  /*0650*/  IMAD.MOV.U32 R0, RZ, RZ, R10 ;  /* 0x000000ffff007224 */ /* 0x000fca00078e000a */
[----:B------:R0:W3:Y:S02]  /*0660*/  F2I.FTZ.U32.TRUNC.NTZ R19, R18 ;  /* 0x0000001200137305 */ /* 0x0000e4000021f000 */
[----:B0-----:R-:W-:Y:S02]  /*0670*/  IMAD.MOV.U32 R18, RZ, RZ, RZ ;  /* 0x000000ffff127224 */ /* 0x001fe400078e00ff */
[----:B---3--:R-:W-:-:S04]  /*0680*/  IMAD R13, R13, R19, RZ ;  /* 0x000000130d0d7224 */ /* 0x008fc800078e02ff */
[----:B-12---:R-:W-:-:S07]  /*0690*/  IMAD.HI.U32 R13, R19, R13, R18 ;  /* 0x0000000d130d7227 */ /* 0x006fce00078e0012 */
.L_x_2:
[----:B0-----:R-:W-:-:S04]  /*06a0*/  IMAD.HI.U32 R18, R13, R0, RZ ;  /* 0x000000000d127227 */ /* 0x001fc800078e00ff */
[----:B------:R-:W-:-:S04]  /*06b0*/  IMAD.MOV R19, RZ, RZ, -R18 ;  /* 0x000000ffff137224 */ /* 0x000fc800078e0a12 */
[----:B------:R-:W-:-:S05]  /*06c0*/  IMAD R19, R19, UR40, R0 ;  /* 0x0000002813137c24 */ /* 0x000fca000f8e0200 */
[----:B------:R-:W-:-:S13]  /*06d0*/  ISETP.GE.U32.AND P0, PT, R19, UR40, PT ;  /* 0x0000002813007c0c */ /* 0x000fda000bf06070 */
[----:B------:R-:W-:Y:S01]  /*06e0*/  @P0 IADD3 R19, PT, PT, R19, -UR40, RZ ;  /* 0x8000002813130c10 */ /* 0x000fe2000fffe0ff */
[----:B------:R-:W-:-:S03]  /*06f0*/  @P0 VIADD R18, R18, 0x1 ;  /* 0x0000000112120836 */ /* 0x000fc60000000000 */
[----:B------:R-:W-:-:S13]  /*0700*/  ISETP.GE.U32.AND P1, PT, R19, UR40, PT ;  /* 0x0000002813007c0c */ /* 0x000fda000bf26070 */
[----:B------:R-:W-:-:S05]  /*0710*/  @P1 VIADD R18, R18, 0x1 ;  /* 0x0000000112121836 */ /* 0x000fca0000000000 */
[----:B------:R-:W-:-:S05]  /*0720*/  SEL R18, R23, R18, !P2 ;  /* 0x0000001217127207 */ /* 0x000fca0005000000 */
[----:B------:R-:W-:Y:S01]  /*0730*/  IMAD.MOV R19, RZ, RZ, -R18 ;  /* 0x000000ffff137224 */ /* 0x000fe200078e0a12 */
[----:B------:R-:W-:-:S03]  /*0740*/  IADD3 R18, PT, PT, R18, UR43, RZ ;  /* 0x0000002b12127c10 */ /* 0x000fc6000fffe0ff */
[----:B------:R-:W-:-:S04]  /*0750*/  IMAD R19, R19, UR40, R0 ;  /* 0x0000002813137c24 */ /* 0x000fc8000f8e0200 */
[----:B------:R-:W-:-:S04]  /*0760*/  VIADD R19, R19, UR41 ;  /* 0x0000002913137c36 */ /* 0x000fc80008000000 */
[----:B------:R-:W-:-:S04]  /*0770*/  IMAD R21, R18, 0xc81, R19 ;  /* 0x00000c8112157824 */ /* 0x000fc800078e0213 */
[----:B------:R-:W-:-:S04]  /*0780*/  IMAD.WIDE.U32 R18, R21, 0x4, R14 ;  /* 0x0000000415127825 */ /* 0x000fc800078e000e */
[----:B------:R-:W-:Y:S02]  /*0790*/  IMAD.WIDE.U32 R20, R21, 0x4, R16 ;  /* 0x0000000415147825 */ /* 0x000fe400078e0010 */
[----:B------:R-:W2:Y:S04]  /*07a0*/  LDG.E R18, desc[UR36][R18.64] ;  /* 0x0000002412127981 */ /* 0x000ea8000c1e1900 */
[----:B------:R-:W3:Y:S01]  /*07b0*/  LDG.E R20, desc[UR36][R20.64] ;  /* 0x0000002414147981 */ /* 0x000ee2000c1e1900 */
[----:B------:R-:W-:Y:S02]  /*07c0*/  IADD3 R24, P0, PT, R24, 0x1, RZ ;  /* 0x0000000118187810 */ /* 0x000fe40007f1e0ff */
[C---:B------:R-:W-:Y:S02]  /*07d0*/  LEA R25, R0.reuse, UR42, 0x2 ;  /* 0x0000002a00197c11 */ /* 0x040fe4000f8e10ff */
[----:B------:R-:W-:Y:S01]  /*07e0*/  LEA R27, R0, UR53, 0x2 ;  /* 0x00000035001b7c11 */ /* 0x000fe2000f8e10ff */
[----:B------:R-:W-:Y:S01]  /*07f0*/  IMAD.X R26, RZ, RZ, R26, P0 ;  /* 0x000000ffff1a7224 */ /* 0x000fe200000e061a */
[----:B------:R-:W-:-:S02]  /*0800*/  LOP3.LUT R22, R24, R7, RZ, 0x3c, !PT ;  /* 0x0000000718167212 */ /* 0x000fc400078e3cff */
[----:B------:R-:W-:Y:S02]  /*0810*/  IADD3 R0, P1, PT, R0, UR46, RZ ;  /* 0x0000002e00007c10 */ /* 0x000fe4000ff3e0ff */
[----:B------:R-:W-:-:S03]  /*0820*/  ISETP.NE.U32.AND P0, PT, R22, 0x2, PT ;  /* 0x000000021600780c */ /* 0x000fc60003f05070 */
[----:B------:R-:W-:Y:S01]  /*0830*/  IMAD.X R6, RZ, RZ, R6, P1 ;  /* 0x000000ffff067224 */ /* 0x000fe200008e0606 */
[----:B------:R-:W-:Y:S01]  /*0840*/  ISETP.NE.AND.EX P0, PT, R26, RZ, PT, P0 ;  /* 0x000000ff1a00720c */ /* 0x000fe20003f05300 */
[----:B--2---:R0:W-:Y:S04]  /*0850*/  STS [R25], R18 ;  /* 0x0000001219007388 */ /* 0x0041e80000000800 */
[----:B---3--:R0:W-:Y:S08]  /*0860*/  STS [R27], R20 ;  /* 0x000000141b007388 */ /* 0x0081f00000000800 */
[----:B------:R-:W-:Y:S05]  /*0870*/  @P0 BRA `(.L_x_2) ;  /* 0xfffffffc00880947 */ /* 0x000fea000383ffff */
.L_x_1:
[----:B------:R-:W-:Y:S05]  /*0880*/  BSYNC.RECONVERGENT B0 ;  /* 0x0000000000007941 */ /* 0x000fea0003800200 */
.L_x_0:
[----:B------:R-:W-:Y:S01]  /*0890*/  IADD3 R7, PT, PT, RZ, -UR40, RZ ;  /* 0x80000028ff077c10 */ /* 0x000fe2000fffe0ff */
[----:B------:R-:W-:Y:S01]  /*08a0*/  IMAD.MOV.U32 R8, RZ, RZ, RZ ;  /* 0x000000ffff087224 */ /* 0x000fe200078e00ff */
[----:B------:R-:W-:Y:S01]  /*08b0*/  BSSY.RECONVERGENT B0, `(.L_x_3) ;  /* 0x000006b000007945 */ /* 0x000fe20003800200 */
[----:B------:R-:W-:Y:S02]  /*08c0*/  ISETP.NE.U32.AND P1, PT, RZ, UR40, PT ;  /* 0x00000028ff007c0c */ /* 0x000fe4000bf25070 */
[----:B------:R-:W-:-:S04]  /*08d0*/  IMAD R7, R7, R9, RZ ;  /* 0x0000000907077224 */ /* 0x000fc800078e02ff */
[----:B------:R-:W-:Y:S01]  /*08e0*/  IMAD.HI.U32 R9, R9, R7, R8 ;  /* 0x0000000709097227 */ /* 0x000fe200078e0008 */
[----:B------:R-:W-:-:S07]  /*08f0*/  LOP3.LUT R8, RZ, UR40, RZ, 0x33, !PT ;  /* 0x00000028ff087c12 */ /* 0x000fce000f8e33ff */
.L_x_4:
[----:B-1----:R-:W-:Y:S01]  /*0900*/  IADD3 R23, P3, PT, R0, UR46, RZ ;  /* 0x0000002e00177c10 */ /* 0x002fe2000ff7e0ff */
[----:B------:R-:W-:-:S03]  /*0910*/  IMAD.HI.U32 R21, R9, R0, RZ ;  /* 0x0000000009157227 */ /* 0x000fc600078e00ff */
[----:B------:R-:W-:Y:S01]  /*0920*/  IADD3 R22, P2, PT, R23, UR46, RZ ;  /* 0x0000002e17167c10 */ /* 0x000fe2000ff5e0ff */
[----:B------:R-:W-:-:S04]  /*0930*/  IMAD.HI.U32 R13, R9, R23, RZ ;  /* 0x00000017090d7227 */ /* 0x000fc800078e00ff */
[----:B------:R-:W-:Y:S02]  /*0940*/  IMAD.MOV R14, RZ, RZ, -R13 ;  /* 0x000000ffff0e7224 */ /* 0x000fe400078e0a0d */
[----:B------:R-:W-:Y:S02]  /*0950*/  IMAD.MOV R7, RZ, RZ, -R21 ;  /* 0x000000ffff077224 */ /* 0x000fe400078e0a15 */
[----:B------:R-:W-:Y:S02]  /*0960*/  IMAD R14, R14, UR40, R23 ;  /* 0x000000280e0e7c24 */ /* 0x000fe4000f8e0217 */
[----:B0-----:R-:W-:Y:S01]  /*0970*/  IMAD R18, R7, UR40, R0 ;  /* 0x0000002807127c24 */ /* 0x001fe2000f8e0200 */
[----:B------:R-:W-:Y:S01]  /*0980*/  IADD3 R7, P0, PT, R22, UR46, RZ ;  /* 0x0000002e16077c10 */ /* 0x000fe2000ff1e0ff */
[----:B------:R-:W-:Y:S01]  /*0990*/  IMAD.HI.U32 R15, R9, R22, RZ ;  /* 0x00000016090f7227 */ /* 0x000fe200078e00ff */
[----:B------:R-:W-:Y:S02]  /*09a0*/  ISETP.GE.U32.AND P4, PT, R14, UR40, PT ;  /* 0x000000280e007c0c */ /* 0x000fe4000bf86070 */
[----:B------:R-:W-:Y:S01]  /*09b0*/  ISETP.GE.U32.AND P6, PT, R18, UR40, PT ;  /* 0x0000002812007c0c */ /* 0x000fe2000bfc6070 */
[----:B------:R-:W-:-:S02]  /*09c0*/  IMAD.MOV R19, RZ, RZ, -R15 ;  /* 0x000000ffff137224 */ /* 0x000fc400078e0a0f */
[----:B------:R-:W-:-:S04]  /*09d0*/  IMAD.HI.U32 R17, R9, R7, RZ ;  /* 0x0000000709117227 */ /* 0x000fc800078e00ff */
[----:B------:R-:W-:-:S04]  /*09e0*/  IMAD.MOV R16, RZ, RZ, -R17 ;  /* 0x000000ffff107224 */ /* 0x000fc800078e0a11 */
[----:B------:R-:W-:Y:S01]  /*09f0*/  @P4 IADD3 R14, PT, PT, R14, -UR40, RZ ;  /* 0x800000280e0e4c10 */ /* 0x000fe2000fffe0ff */
[----:B------:R-:W-:Y:S01]  /*0a00*/  @P4 VIADD R13, R13, 0x1 ;  /* 0x000000010d0d4836 */ /* 0x000fe20000000000 */
[----:B------:R-:W-:Y:S01]  /*0a10*/  @P6 IADD3 R18, PT, PT, R18, -UR40, RZ ;  /* 0x8000002812126c10 */ /* 0x000fe2000fffe0ff */
[----:B------:R-:W-:Y:S01]  /*0a20*/  IMAD R16, R16, UR40, R7 ;  /* 0x0000002810107c24 */ /* 0x000fe2000f8e0207 */
[----:B------:R-:W-:Y:S01]  /*0a30*/  ISETP.GE.U32.AND P5, PT, R14, UR40, PT ;  /* 0x000000280e007c0c */ /* 0x000fe2000bfa6070 */
[----:B------:R-:W-:Y:S02]  /*0a40*/  IMAD R14, R19, UR40, R22 ;  /* 0x00000028130e7c24 */ /* 0x000fe4000f8e0216 */
[----:B------:R-:W-:Y:S01]  /*0a50*/  @P6 VIADD R21, R21, 0x1 ;  /* 0x0000000115156836 */ /* 0x000fe20000000000 */
[----:B------:R-:W-:Y:S02]  /*0a60*/  ISETP.GE.U32.AND P6, PT, R16, UR40, PT ;  /* 0x0000002810007c0c */ /* 0x000fe4000bfc6070 */
[----:B------:R-:W-:-:S07]  /*0a70*/  ISETP.GE.U32.AND P4, PT, R14, UR40, PT ;  /* 0x000000280e007c0c */ /* 0x000fce000bf86070 */
[----:B------:R-:W-:Y:S01]  /*0a80*/  @P5 VIADD R13, R13, 0x1 ;  /* 0x000000010d0d5836 */ /* 0x000fe20000000000 */
[----:B------:R-:W-:-:S03]  /*0a90*/  ISETP.GE.U32.AND P5, PT, R18, UR40, PT ;  /* 0x0000002812007c0c */ /* 0x000fc6000bfa6070 */
[----:B------:R-:W-:Y:S01]  /*0aa0*/  @P6 VIADD R16, R16, -UR40 ;  /* 0x8000002810106c36 */ /* 0x000fe20008000000 */
[----:B------:R-:W-:Y:S01]  /*0ab0*/  @P6 IADD3 R17, PT, PT, R17, 0x1, RZ ;  /* 0x0000000111116810 */ /* 0x000fe20007ffe0ff */
[----:B------:R-:W-:Y:S01]  /*0ac0*/  @P4 VIADD R14, R14, -UR40 ;  /* 0x800000280e0e4c36 */ /* 0x000fe20008000000 */
[----:B------:R-:W-:Y:S01]  /*0ad0*/  SEL R13, R8, R13, !P1 ;  /* 0x0000000d080d7207 */ /* 0x000fe20004800000 */
[----:B------:R-:W-:Y:S01]  /*0ae0*/  @P4 VIADD R15, R15, 0x1 ;  /* 0x000000010f0f4836 */ /* 0x000fe20000000000 */
[----:B------:R-:W-:-:S05]  /*0af0*/  ISETP.GE.U32.AND P4, PT, R16, UR40, PT ;  /* 0x0000002810007c0c */ /* 0x000fca000bf86070 */
[----:B------:R-:W-:Y:S02]  /*0b00*/  @P5 IADD3 R21, PT, PT, R21, 0x1, RZ ;  /* 0x0000000115155810 */ /* 0x000fe40007ffe0ff */
[----:B------:R-:W-:Y:S01]  /*0b10*/  ISETP.GE.U32.AND P5, PT, R14, UR40, PT ;  /* 0x000000280e007c0c */ /* 0x000fe2000bfa6070 */
[----:B------:R-:W-:Y:S01]  /*0b20*/  IMAD.MOV R14, RZ, RZ, -R13 ;  /* 0x000000ffff0e7224 */ /* 0x000fe200078e0a0d */
[----:B------:R-:W-:Y:S01]  /*0b30*/  SEL R21, R8, R21, !P1 ;  /* 0x0000001508157207 */ /* 0x000fe20004800000 */
[----:B------:R-:W-:Y:S02]  /*0b40*/  VIADD R13, R13, UR43 ;  /* 0x0000002b0d0d7c36 */ /* 0x000fe40008000000 */
[----:B------:R-:W-:Y:S02]  /*0b50*/  IMAD R14, R14, UR40, R23 ;  /* 0x000000280e0e7c24 */ /* 0x000fe4000f8e0217 */
[----:B------:R-:W-:Y:S02]  /*0b60*/  IMAD.MOV R19, RZ, RZ, -R21 ;  /* 0x000000ffff137224 */ /* 0x000fe400078e0a15 */
[----:B------:R-:W-:Y:S01]  /*0b70*/  @P4 VIADD R17, R17, 0x1 ;  /* 0x0000000111114836 */ /* 0x000fe20000000000 */
[----:B------:R-:W-:Y:S01]  /*0b80*/  IADD3 R14, PT, PT, R14, UR41, RZ ;  /* 0x000000290e0e7c10 */ /* 0x000fe2000fffe0ff */
[----:B------:R-:W-:-:S02]  /*0b90*/  IMAD R19, R19, UR40, R0 ;  /* 0x0000002813137c24 */ /* 0x000fc4000f8e0200 */
[----:B------:R-:W-:Y:S01]  /*0ba0*/  @P5 VIADD R15, R15, 0x1 ;  /* 0x000000010f0f5836 */ /* 0x000fe20000000000 */
[C---:B------:R-:W-:Y:S01]  /*0bb0*/  SEL R17, R8.reuse, R17, !P1 ;  /* 0x0000001108117207 */ /* 0x040fe20004800000 */
[----:B------:R-:W-:Y:S01]  /*0bc0*/  VIADD R21, R21, UR43 ;  /* 0x0000002b15157c36 */ /* 0x000fe20008000000 */
[----:B------:R-:W-:Y:S02]  /*0bd0*/  IADD3 R16, PT, PT, R19, UR41, RZ ;  /* 0x0000002913107c10 */ /* 0x000fe4000fffe0ff */
[----:B------:R-:W-:Y:S01]  /*0be0*/  SEL R15, R8, R15, !P1 ;  /* 0x0000000f080f7207 */ /* 0x000fe20004800000 */
[----:B------:R-:W-:Y:S02]  /*0bf0*/  IMAD.MOV R24, RZ, RZ, -R17 ;  /* 0x000000ffff187224 */ /* 0x000fe400078e0a11 */
[----:B------:R-:W-:Y:S02]  /*0c00*/  IMAD R21, R21, 0xc81, R16 ;  /* 0x00000c8115157824 */ /* 0x000fe400078e0210 */
[----:B------:R-:W-:-:S02]  /*0c10*/  IMAD.MOV R23, RZ, RZ, -R15 ;  /* 0x000000ffff177224 */ /* 0x000fc400078e0a0f */
[----:B------:R-:W-:Y:S02]  /*0c20*/  IMAD R25, R24, UR40, R7 ;  /* 0x0000002818197c24 */ /* 0x000fe4000f8e0207 */
[----:B------:R-:W-:Y:S02]  /*0c30*/  IMAD R16, R23, UR40, R22 ;  /* 0x0000002817107c24 */ /* 0x000fe4000f8e0216 */
[----:B------:R-:W-:Y:S02]  /*0c40*/  VIADD R15, R15, UR43 ;  /* 0x0000002b0f0f7c36 */ /* 0x000fe40008000000 */
[----:B------:R-:W-:Y:S01]  /*0c50*/  IMAD.WIDE.U32 R18, R21, 0x4, R2 ;  /* 0x0000000415127825 */ /* 0x000fe200078e0002 */
[----:B------:R-:W-:-:S03]  /*0c60*/  IADD3 R22, PT, PT, R16, UR41, RZ ;  /* 0x0000002910167c10 */ /* 0x000fc6000fffe0ff */
[----:B----4-:R-:W-:-:S04]  /*0c70*/  IMAD.WIDE.U32 R20, R21, 0x4, R4 ;  /* 0x0000000415147825 */ /* 0x010fc800078e0004 */
[----:B------:R-:W-:Y:S02]  /*0c80*/  VIADD R24, R17, UR43 ;  /* 0x0000002b11187c36 */ /* 0x000fe40008000000 */
[----:B------:R-:W-:Y:S02]  /*0c90*/  VIADD R27, R25, UR41 ;  /* 0x00000029191b7c36 */ /* 0x000fe40008000000 */
[----:B------:R-:W-:Y:S02]  /*0ca0*/  IMAD R23, R13, 0xc81, R14 ;  /* 0x00000c810d177824 */ /* 0x000fe400078e020e */
[----:B------:R-:W-:Y:S01]  /*0cb0*/  IMAD R25, R15, 0xc81, R22 ;  /* 0x00000c810f197824 */ /* 0x000fe200078e0216 */
[----:B------:R0:W2:Y:S01]  /*0cc0*/  LDG.E R13, desc[UR36][R18.64] ;  /* 0x00000024120d7981 */ /* 0x0000a2000c1e1900 */
[----:B------:R-:W-:Y:S02]  /*0cd0*/  IMAD R27, R24, 0xc81, R27 ;  /* 0x00000c81181b7824 */ /* 0x000fe400078e021b */
[C---:B------:R-:W-:Y:S01]  /*0ce0*/  IMAD.WIDE.U32 R16, R23.reuse, 0x4, R2 ;  /* 0x0000000417107825 */ /* 0x040fe200078e0002 */
[----:B------:R1:W3:Y:S04]  /*0cf0*/  LDG.E R14, desc[UR36][R20.64] ;  /* 0x00000024140e7981 */ /* 0x0002e8000c1e1900 */
[----:B------:R4:W5:Y:S01]  /*0d00*/  LDG.E R15, desc[UR36][R16.64] ;  /* 0x00000024100f7981 */ /* 0x000962000c1e1900 */
[----:B0-----:R-:W-:-:S04]  /*0d10*/  IMAD.WIDE.U32 R18, R23, 0x4, R4 ;  /* 0x0000000417127825 */ /* 0x001fc800078e0004 */
[C---:B-1----:R-:W-:Y:S02]  /*0d20*/  IMAD.WIDE.U32 R20, R25.reuse, 0x4, R2 ;  /* 0x0000000419147825 */ /* 0x042fe400078e0002 */
[----:B------:R0:W5:Y:S02]  /*0d30*/  LDG.E R18, desc[UR36][R18.64] ;  /* 0x0000002412127981 */ /* 0x000164000c1e1900 */
[----:B------:R-:W-:Y:S02]  /*0d40*/  IMAD.WIDE.U32 R22, R25, 0x4, R4 ;  /* 0x0000000419167825 */ /* 0x000fe400078e0004 */
[----:B------:R1:W5:Y:S02]  /*0d50*/  LDG.E R20, desc[UR36][R20.64] ;  /* 0x0000002414147981 */ /* 0x000364000c1e1900 */
[C---:B------:R-:W-:Y:S02]  /*0d60*/  IMAD.WIDE.U32 R24, R27.reuse, 0x4, R2 ;  /* 0x000000041b187825 */ /* 0x040fe400078e0002 */
[----:B------:R1:W5:Y:S02]  /*0d70*/  LDG.E R22, desc[UR36][R22.64] ;  /* 0x0000002416167981 */ /* 0x000364000c1e1900 */
[----:B------:R-:W-:-:S02]  /*0d80*/  IMAD.WIDE.U32 R26, R27, 0x4, R4 ;  /* 0x000000041b1a7825 */ /* 0x000fc400078e0004 */
[----:B------:R-:W5:Y:S04]  /*0d90*/  LDG.E R24, desc[UR36][R24.64] ;  /* 0x0000002418187981 */ /* 0x000f68000c1e1900 */
[----:B------:R-:W5:Y:S01]  /*0da0*/  LDG.E R26, desc[UR36][R26.64] ;  /* 0x000000241a1a7981 */ /* 0x000f62000c1e1900 */
[----:B----4-:R-:W-:Y:S01]  /*0db0*/  IMAD.U32 R17, RZ, RZ, UR46 ;  /* 0x0000002eff117e24 */ /* 0x010fe2000f8e00ff */
[C---:B------:R-:W-:Y:S02]  /*0dc0*/  LEA R28, R0.reuse, UR42, 0x2 ;  /* 0x0000002a001c7c11 */ /* 0x040fe4000f8e10ff */
[----:B------:R-:W-:Y:S01]  /*0dd0*/  LEA R29, R0, UR53, 0x2 ;  /* 0x00000035001d7c11 */ /* 0x000fe2000f8e10ff */
[----:B------:R-:W-:Y:S01]  /*0de0*/  IMAD.U32 R0, RZ, RZ, UR46 ;  /* 0x0000002eff007e24 */ /* 0x000fe2000f8e00ff */
[----:B------:R-:W-:Y:S01]  /*0df0*/  LEA R16, R17, R28, 0x2 ;  /* 0x0000001c11107211 */ /* 0x000fe200078e10ff */
[----:B0-----:R-:W-:-:S02]  /*0e00*/  IMAD.U32 R19, RZ, RZ, UR46 ;  /* 0x0000002eff137e24 */ /* 0x001fc4000f8e00ff */
[C---:B------:R-:W-:Y:S01]  /*0e10*/  IMAD R17, R0.reuse, 0x4, R29 ;  /* 0x0000000400117824 */ /* 0x040fe200078e021d */
[----:B------:R-:W-:Y:S01]  /*0e20*/  MOV R32, UR46 ;  /* 0x0000002e00207c02 */ /* 0x000fe20008000f00 */
[----:B------:R-:W-:Y:S02]  /*0e30*/  IMAD.U32 R30, RZ, RZ, UR46 ;  /* 0x0000002eff1e7e24 */ /* 0x000fe4000f8e00ff */
[----:B------:R-:W-:Y:S02]  /*0e40*/  IMAD R19, R19, 0x4, R16 ;  /* 0x0000000413137824 */ /* 0x000fe400078e0210 */
[----:B-1----:R-:W-:Y:S01]  /*0e50*/  IMAD R21, R0, 0x4, R17 ;  /* 0x0000000400157824 */ /* 0x002fe200078e0211 */
[----:B------:R-:W-:Y:S01]  /*0e60*/  IADD3.X R6, PT, PT, RZ, RZ, R6, P2, P3 ;  /* 0x000000ffff067210 */ /* 0x000fe200017e6406 */
[----:B------:R-:W-:Y:S01]  /*0e70*/  IMAD R23, R30, 0x4, R19 ;  /* 0x000000041e177824 */ /* 0x000fe200078e0213 */
[----:B------:R-:W-:-:S04]  /*0e80*/  IADD3 R0, P2, PT, R7, UR46, RZ ;  /* 0x0000002e07007c10 */ /* 0x000fc8000ff5e0ff */
[----:B------:R-:W-:Y:S02]  /*0e90*/  IADD3.X R6, PT, PT, RZ, RZ, R6, P2, P0 ;  /* 0x000000ffff067210 */ /* 0x000fe400017e0406 */
[----:B------:R-:W-:-:S04]  /*0ea0*/  ISETP.GE.U32.AND P0, PT, R0, UR52, PT ;  /* 0x0000003400007c0c */ /* 0x000fc8000bf06070 */
[----:B------:R-:W-:Y:S01]  /*0eb0*/  ISETP.GE.U32.AND.EX P0, PT, R6, RZ, PT, P0 ;  /* 0x000000ff0600720c */ /* 0x000fe20003f06100 */
[----:B--2---:R0:W-:Y:S04]  /*0ec0*/  STS [R28], R13 ;  /* 0x0000000d1c007388 */ /* 0x0041e80000000800 */
[----:B---3--:R1:W-:Y:S04]  /*0ed0*/  STS [R29], R14 ;  /* 0x0000000e1d007388 */ /* 0x0083e80000000800 */
[----:B-----5:R1:W-:Y:S01]  /*0ee0*/  STS [R16], R15 ;  /* 0x0000000f10007388 */ /* 0x0203e20000000800 */
[----:B0-----:R-:W-:-:S03]  /*0ef0*/  LEA R13, R32, R21, 0x2 ;  /* 0x00000015200d7211 */ /* 0x001fc600078e10ff */
[----:B------:R1:W-:Y:S04]  /*0f00*/  STS [R17], R18 ;  /* 0x0000001211007388 */ /* 0x0003e80000000800 */
[----:B------:R1:W-:Y:S04]  /*0f10*/  STS [R19], R20 ;  /* 0x0000001413007388 */ /* 0x0003e80000000800 */
[----:B------:R1:W-:Y:S04]  /*0f20*/  STS [R21], R22 ;  /* 0x0000001615007388 */ /* 0x0003e80000000800 */
[----:B------:R1:W-:Y:S04]  /*0f30*/  STS [R23], R24 ;  /* 0x0000001817007388 */ /* 0x0003e80000000800 */
[----:B------:R1:W-:Y:S01]  /*0f40*/  STS [R13], R26 ;  /* 0x0000001a0d007388 */ /* 0x0003e20000000800 */
[----:B------:R-:W-:Y:S05]  /*0f50*/  @!P0 BRA `(.L_x_4) ;  /* 0xfffffff800688947 */ /* 0x000fea000383ffff */
[----:B------:R-:W-:Y:S05]  /*0f60*/  BSYNC.RECONVERGENT B0 ;  /* 0x0000000000007941 */ /* 0x000fea0003800200 */
.L_x_3:
[----:B------:R-:W-:Y:S01]  /*0f70*/  BAR.SYNC.DEFER_BLOCKING 0x0 ;  /* 0x0000000000007b1d */ /* 0x000fe20000010000 */
[----:B------:R-:W-:Y:S02]  /*0f80*/  IMAD.MOV.U32 R0, RZ, RZ, R10 ;  /* 0x000000ffff007224 */ /* 0x000fe400078e000a */
[----:B------:R-:W-:-:S03]  /*0f90*/  IMAD.MOV.U32 R3, RZ, RZ, R11 ;  /* 0x000000ffff037224 */ /* 0x000fc600078e000b */
[----:B------:R-:W-:Y:S01]  /*0fa0*/  BSSY.RECONVERGENT B6, `(.L_x_5) ;  /* 0x000004c000067945 */ /* 0x000fe20003800200 */
[----:B------:R-:W0:Y:S01]  /*0fb0*/  LDCU.64 UR48, c[0x0][0x390] ;  /* 0x00007200ff3077ac */ /* 0x000e220008000a00 */
[----:B------:R-:W2:Y:S02]  /*0fc0*/  LDCU.64 UR50, c[0x0][0x398] ;  /* 0x00007300ff3277ac */ /* 0x000ea40008000a00 */
.L_x_11:
[----:B------:R-:W-:Y:S01]  /*0fd0*/  ISETP.NE.U32.AND P0, PT, R3, RZ, PT ;  /* 0x000000ff0300720c */ /* 0x000fe20003f05070 */
[----:B------:R-:W-:Y:S01]  /*0fe0*/  BSSY.RECONVERGENT B0, `(.L_x_6) ;  /* 0x0000028000007945 */ /* 0x000fe20003800200 */
[----:B-1----:R-:W-:-:S11]  /*0ff0*/  IMAD.MOV.U32 R13, RZ, RZ, RZ ;  /* 0x000000ffff0d7224 */ /* 0x002fd600078e00ff */
[----:B------:R-:W-:Y:S05]  /*1000*/  @P0 BRA `(.L_x_7) ;  /* 0x00000000005c0947 */ /* 0x000fea0003800000 */
[----:B------:R-:W1:Y:S01]  /*1010*/  I2F.U32.RP R6, UR40 ;  /* 0x0000002800067d06 */ /* 0x000e620008209000 */
[----:B------:R-:W-:Y:S01]  /*1020*/  IMAD R9, RZ, RZ, -UR40 ;  /* 0x80000028ff097e24 */ /* 0x000fe2000f8e02ff */
[----:B------:R-:W-:Y:S01]  /*1030*/  ISETP.NE.U32.AND P2, PT, RZ, UR40, PT ;  /* 0x00000028ff007c0c */ /* 0x000fe2000bf45070 */
[----:B------:R-:W-:-:S05]  /*1040*/  IMAD.MOV.U32 R4, RZ, RZ, RZ ;  /* 0x000000ffff047224 */ /* 0x000fca00078e00ff */
[----:B-1----:R-:W1:Y:S02]  /*1050*/  MUFU.RCP R6, R6 ;  /* 0x0000000600067308 */ /* 0x002e640000001000 */
[----:B-1----:R-:W-:-:S06]  /*1060*/  IADD3 R7, PT, PT, R6, 0xffffffe, RZ ;  /* 0x0ffffffe06077810 */ /* 0x002fcc0007ffe0ff */
[----:B------:R-:W1:Y:S02]  /*1070*/  F2I.FTZ.U32.TRUNC.NTZ R5, R7 ;  /* 0x0000000700057305 */ /* 0x000e64000021f000 */
[----:B-1----:R-:W-:-:S04]  /*1080*/  IMAD R9, R9, R5, RZ ;  /* 0x0000000509097224 */ /* 0x002fc800078e02ff */
[----:B------:R-:W-:-:S06]  /*1090*/  IMAD.HI.U32 R9, R5, R9, R4 ;  /* 0x0000000905097227 */ /* 0x000fcc00078e0004 */
[----:B------:R-:W-:-:S04]  /*10a0*/  IMAD.HI.U32 R4, R9, R0, RZ ;  /* 0x0000000009047227 */ /* 0x000fc800078e00ff */
[----:B------:R-:W-:-:S04]  /*10b0*/  IMAD.MOV R5, RZ, RZ, -R4 ;  /* 0x000000ffff057224 */ /* 0x000fc800078e0a04 */
[----:B------:R-:W-:Y:S02]  /*10c0*/  IMAD R2, R5, UR40, R0 ;  /* 0x0000002805027c24 */ /* 0x000fe4000f8e0200 */
[----:B------:R-:W-:-:S03]  /*10d0*/  IMAD.MOV.U32 R5, RZ, RZ, RZ ;  /* 0x000000ffff057224 */ /* 0x000fc600078e00ff */
[----:B------:R-:W-:-:S13]  /*10e0*/  ISETP.GE.U32.AND P0, PT, R2, UR40, PT ;  /* 0x0000002802007c0c */ /* 0x000fda000bf06070 */
[----:B------:R-:W-:Y:S01]  /*10f0*/  @P0 IADD3 R2, PT, PT, R2, -UR40, RZ ;  /* 0x8000002802020c10 */ /* 0x000fe2000fffe0ff */
[----:B------:R-:W-:-:S03]  /*1100*/  @P0 VIADD R4, R4, 0x1 ;  /* 0x0000000104040836 */ /* 0x000fc60000000000 */
[----:B------:R-:W-:Y:S02]  /*1110*/  ISETP.GE.U32.AND P1, PT, R2, UR40, PT ;  /* 0x0000002802007c0c */ /* 0x000fe4000bf26070 */
[----:B------:R-:W-:-:S11]  /*1120*/  MOV R2, RZ ;  /* 0x000000ff00027202 */ /* 0x000fd60000000f00 */
[----:B------:R-:W-:Y:S01]  /*1130*/  @P1 VIADD R4, R4, 0x1 ;  /* 0x0000000104041836 */ /* 0x000fe20000000000 */
[----:B------:R-:W-:-:S05]  /*1140*/  @!P2 LOP3.LUT R4, RZ, UR40, RZ, 0x33, !PT ;  /* 0x00000028ff04ac12 */ /* 0x000fca000f8e33ff */
[----:B------:R-:W-:-:S04]  /*1150*/  IMAD.MOV R9, RZ, RZ, -R4 ;  /* 0x000000ffff097224 */ /* 0x000fc800078e0a04 */
[----:B------:R-:W-:Y:S01]  /*1160*/  IMAD R9, R9, UR40, R0 ;  /* 0x0000002809097c24 */ /* 0x000fe2000f8e0200 */
[----:B------:R-:W-:Y:S06]  /*1170*/  BRA `(.L_x_8) ;  /* 0x0000000000387947 */ /* 0x000fec0003800000 */
.L_x_7:
[----:B------:R-:W-:Y:S01]  /*1180*/  IMAD.MOV.U32 R5, RZ, RZ, R0 ;  /* 0x000000ffff057224 */ /* 0x000fe200078e0000 */
[----:B------:R-:W-:Y:S01]  /*1190*/  MOV R4, UR40 ;  /* 0x0000002800047c02 */ /* 0x000fe20008000f00 */
[----:B------:R-:W-:Y:S01]  /*11a0*/  IMAD.MOV.U32 R6, RZ, RZ, R3 ;  /* 0x000000ffff067224 */ /* 0x000fe200078e0003 */
[----:B------:R-:W-:-:S07]  /*11b0*/  MOV R2, 0x11d0 ;  /* 0x000011d000027802 */ /* 0x000fce0000000f00 */
[----:B0-2---:R-:W-:Y:S05]  /*11c0*/  CALL.REL.NOINC `($__internal_1_$__cuda_sm20_div_u64) ;  /* 0x0000003c00947944 */ /* 0x005fea0003c00000 */
[----:B------:R-:W-:Y:S01]  /*11d0*/  IADD3 R5, P0, PT, RZ, -R6, RZ ;  /* 0x80000006ff057210 */ /* 0x000fe20007f1e0ff */
[----:B------:R-:W-:-:S04]  /*11e0*/  IMAD.MOV.U32 R2, RZ, RZ, R0 ;  /* 0x000000ffff027224 */ /* 0x000fc800078e0000 */
[----:B------:R-:W-:Y:S02]  /*11f0*/  IMAD.X R15, RZ, RZ, ~R7, P0 ;  /* 0x000000ffff0f7224 */ /* 0x000fe400000e0e07 */
[----:B------:R-:W-:-:S04]  /*1200*/  IMAD.WIDE.U32 R4, R5, UR40, R2 ;  /* 0x0000002805047c25 */ /* 0x000fc8000f8e0002 */
[----:B------:R-:W-:Y:S02]  /*1210*/  IMAD R15, R15, UR40, RZ ;  /* 0x000000280f0f7c24 */ /* 0x000fe4000f8e02ff */
[----:B------:R-:W-:Y:S02]  /*1220*/  IMAD.MOV.U32 R9, RZ, RZ, R4 ;  /* 0x000000ffff097224 */ /* 0x000fe400078e0004 */
[----:B------:R-:W-:Y:S01]  /*1230*/  IMAD.MOV.U32 R4, RZ, RZ, R6 ;  /* 0x000000ffff047224 */ /* 0x000fe200078e0006 */
[----:B------:R-:W-:Y:S01]  /*1240*/  IADD3 R2, PT, PT, R5, R15, RZ ;  /* 0x0000000f05027210 */ /* 0x000fe20007ffe0ff */
[----:B------:R-:W-:-:S07]  /*1250*/  IMAD.MOV.U32 R5, RZ, RZ, R7 ;  /* 0x000000ffff057224 */ /* 0x000fce00078e0007 */
.L_x_8:
[----:B0-2---:R-:W-:Y:S05]  /*1260*/  BSYNC.RECONVERGENT B0 ;  /* 0x0000000000007941 */ /* 0x005fea0003800200 */
.L_x_6:
[----:B------:R-:W-:Y:S02]  /*1270*/  IADD3 R6, P1, PT, R9, UR41, RZ ;  /* 0x0000002909067c10 */ /* 0x000fe4000ff3e0ff */
[----:B------:R-:W-:-:S03]  /*1280*/  IADD3 R15, P0, PT, R4, UR43, RZ ;  /* 0x0000002b040f7c10 */ /* 0x000fc6000ff1e0ff */
[----:B------:R-:W-:Y:S01]  /*1290*/  IMAD.X R7, RZ, RZ, R2, P1 ;  /* 0x000000ffff077224 */ /* 0x000fe200008e0602 */
[----:B------:R-:W-:Y:S01]  /*12a0*/  IADD3.X R2, PT, PT, RZ, R5, RZ, P0, !PT ;  /* 0x00000005ff027210 */ /* 0x000fe200007fe4ff */
[----:B------:R-:W-:-:S04]  /*12b0*/  IMAD.WIDE.U32 R14, R15, 0xc81, R6 ;  /* 0x00000c810f0e7825 */ /* 0x000fc800078e0006 */
[----:B------:R-:W-:Y:S02]  /*12c0*/  IMAD R5, R2, 0xc81, RZ ;  /* 0x00000c8102057824 */ /* 0x000fe400078e02ff */
[----:B------:R-:W-:Y:S02]  /*12d0*/  IMAD.SHL.U32 R6, R14, 0x4, RZ ;  /* 0x000000040e067824 */ /* 0x000fe400078e00ff */
[----:B------:R-:W-:-:S03]  /*12e0*/  IMAD.IADD R5, R15, 0x1, R5 ;  /* 0x000000010f057824 */ /* 0x000fc600078e0205 */
[----:B------:R-:W-:Y:S02]  /*12f0*/  LOP3.LUT R6, R6, 0xfffffffc, RZ, 0xc0, !PT ;  /* 0xfffffffc06067812 */ /* 0x000fe400078ec0ff */
[----:B------:R-:W-:Y:S02]  /*1300*/  SHF.L.U64.HI R2, R14, 0x2, R5 ;  /* 0x000000020e027819 */ /* 0x000fe40000010205 */
[----:B------:R-:W-:Y:S02]  /*1310*/  IADD3 R6, P0, PT, R6, UR48, RZ ;  /* 0x0000003006067c10 */ /* 0x000fe4000ff1e0ff */
[----:B------:R-:W-:-:S04]  /*1320*/  LOP3.LUT R2, R2, 0x3, RZ, 0xc0, !PT ;  /* 0x0000000302027812 */ /* 0x000fc800078ec0ff */
[----:B------:R-:W-:-:S05]  /*1330*/  IADD3.X R7, PT, PT, R2, UR49, RZ, P0, !PT ;  /* 0x0000003102077c10 */ /* 0x000fca00087fe4ff */
[----:B------:R-:W2:Y:S01]  /*1340*/  LDG.E R2, desc[UR36][R6.64] ;  /* 0x0000002406027981 */ /* 0x000ea2000c1e1900 */
[----:B------:R-:W-:-:S05]  /*1350*/  IMAD R8, R4, UR40, R9 ;  /* 0x0000002804087c24 */ /* 0x000fca000f8e0209 */
[----:B------:R-:W-:-:S06]  /*1360*/  LEA R9, R8, UR42, 0x2 ;  /* 0x0000002a08097c11 */ /* 0x000fcc000f8e10ff */
[----:B------:R-:W2:Y:S02]  /*1370*/  LDS R9, [R9] ;  /* 0x0000000009097984 */ /* 0x000ea40000000800 */
[----:B--2---:R-:W-:-:S13]  /*1380*/  FSETP.NEU.AND P0, PT, R2, R9, PT ;  /* 0x000000090200720b */ /* 0x004fda0003f0d000 */
[----:B------:R-:W-:Y:S05]  /*1390*/  @P0 BRA `(.L_x_9) ;  /* 0x0000003800900947 */ /* 0x000fea0003800000 */
[----:B------:R-:W-:-:S04]  /*13a0*/  LEA R4, P0, R14, UR50, 0x2 ;  /* 0x000000320e047c11 */ /* 0x000fc8000f8010ff */
[----:B------:R-:W-:-:S05]  /*13b0*/  LEA.HI.X R5, R14, UR51, RZ, 0x2, P0 ;  /* 0x000000330e057c11 */ /* 0x000fca00080f14ff */
[----:B------:R-:W2:Y:S01]  /*13c0*/  LDG.E R2, desc[UR36][R4.64] ;  /* 0x0000002404027981 */ /* 0x000ea2000c1e1900 */
[----:B------:R-:W-:-:S06]  /*13d0*/  LEA R9, R8, UR53, 0x2 ;  /* 0x0000003508097c11 */ /* 0x000fcc000f8e10ff */
[----:B------:R-:W2:Y:S02]  /*13e0*/  LDS R9, [R9] ;  /* 0x0000000009097984 */ /* 0x000ea40000000800 */
[----:B--2---:R-:W-:-:S13]  /*13f0*/  FSETP.NEU.AND P0, PT, R2, R9, PT ;  /* 0x000000090200720b */ /* 0x004fda0003f0d000 */
[----:B------:R-:W-:Y:S05]  /*1400*/  @P0 BRA `(.L_x_10) ;  /* 0x0000003800340947 */ /* 0x000fea0003800000 */
[----:B------:R-:W-:-:S05]  /*1410*/  IADD3 R0, P0, PT, R0, UR46, RZ ;  /* 0x0000002e00007c10 */ /* 0x000fca000ff1e0ff */
[----:B------:R-:W-:Y:S01]  /*1420*/  IMAD.X R3, RZ, RZ, R3, P0 ;  /* 0x000000ffff037224 */ /* 0x000fe200000e0603 */
[----:B------:R-:W-:-:S04]  /*1430*/  ISETP.GE.U32.AND P0, PT, R0, UR52, PT ;  /* 0x0000003400007c0c */ /* 0x000fc8000bf06070 */
[----:B------:R-:W-:-:S13]  /*1440*/  ISETP.GE.U32.AND.EX P0, PT, R3, RZ, PT, P0 ;  /* 0x000000ff0300720c */ /* 0x000fda0003f06100 */
[----:B------:R-:W-:Y:S05]  /*1450*/  @!P0 BRA `(.L_x_11) ;  /* 0xfffffff800dc8947 */ /* 0x000fea000383ffff */
[----:B------:R-:W-:Y:S05]  /*1460*/  BSYNC.RECONVERGENT B6 ;  /* 0x0000000000067941 */ /* 0x000fea0003800200 */
.L_x_5:
[----:B------:R-:W0:Y:S01]  /*1470*/  LDCU UR4, c[0x0][0x388] ;  /* 0x00007100ff0477ac */ /* 0x000e220008000800 */
[----:B------:R-:W-:Y:S02]  /*1480*/  HFMA2 R16, -RZ, RZ, 0, 0 ;  /* 0x00000000ff107431 */ /* 0x000fe400000001ff */
[----:B------:R-:W-:Y:S01]  /*1490*/  IMAD.MOV.U32 R14, RZ, RZ, RZ ;  /* 0x000000ffff0e7224 */ /* 0x000fe200078e00ff */
[----:B------:R-:W0:Y:S01]  /*14a0*/  LDCU UR5, c[0x0][0x384] ;  /* 0x00007080ff0577ac */ /* 0x000e220008000800 */
[----:B------:R-:W-:Y:S01]  /*14b0*/  IMAD.U32 R15, RZ, RZ, UR40 ;  /* 0x00000028ff0f7e24 */ /* 0x000fe2000f8e00ff */
[----:B0-----:R-:W-:-:S09]  /*14c0*/  UISETP.GT.U32.AND UP0, UPT, UR4, UR5, UPT ;  /* 0x000000050400728c */ /* 0x001fd2000bf04070 */
[----:B------:R-:W-:Y:S05]  /*14d0*/  BRA.U !UP0, `(.L_x_12) ;  /* 0x0000001d08ac7547 */ /* 0x000fea000b800000 */
[----:B------:R-:W0:Y:S01]  /*14e0*/  LDCU UR4, c[0x0][0x384] ;  /* 0x00007080ff0477ac */ /* 0x000e220008000800 */
[----:B------:R-:W-:Y:S01]  /*14f0*/  IMAD.MOV.U32 R14, RZ, RZ, RZ ;  /* 0x000000ffff0e7224 */ /* 0x000fe200078e00ff */
[----:B------:R-:W-:Y:S01]  /*1500*/  MOV R15, UR40 ;  /* 0x00000028000f7c02 */ /* 0x000fe20008000f00 */
[----:B------:R-:W-:Y:S02]  /*1510*/  IMAD.MOV.U32 R16, RZ, RZ, RZ ;  /* 0x000000ffff107224 */ /* 0x000fe400078e00ff */
[----:B0-----:R-:W-:-:S07]  /*1520*/  IMAD.U32 R18, RZ, RZ, UR4 ;  /* 0x00000004ff127e24 */ /* 0x001fce000f8e00ff */
.L_x_49:
[----:B------:R-:W0:Y:S01]  /*1530*/  S2R R3, SR_CTAID.X ;  /* 0x0000000000037919 */ /* 0x000e220000002500 */
[----:B------:R-:W-:Y:S01]  /*1540*/  UISETP.NE.AND UP0, UPT, UR47, URZ, UPT ;  /* 0x000000ff2f00728c */ /* 0x000fe2000bf05270 */
[----:B------:R-:W-:Y:S01]  /*1550*/  IMAD.MOV.U32 R0, RZ, RZ, -0x1 ;  /* 0xffffffffff007424 */ /* 0x000fe200078e00ff */
[----:B------:R-:W1:Y:S01]  /*1560*/  LDC R7, c[0x0][0x380] ;  /* 0x0000e000ff077b82 */ /* 0x000e620000000800 */
[----:B------:R-:W2:Y:S01]  /*1570*/  LDCU UR4, c[0x0][0x388] ;  /* 0x00007100ff0477ac */ /* 0x000ea20008000800 */
[----:B------:R-:W-:Y:S02]  /*1580*/  VIADD R4, R14, 0x1 ;  /* 0x000000010e047836 */ /* 0x000fe40000000000 */
[----:B------:R-:W-:Y:S02]  /*1590*/  PLOP3.LUT P2, PT, PT, PT, UP0, 0x80, 0x8 ;  /* 0x000000000008781c */ /* 0x000fe40003f4f008 */
[C---:B0-----:R-:W-:Y:S02]  /*15a0*/  LOP3.LUT P0, R2, R3.reuse, 0x7, RZ, 0xc0, !PT ;  /* 0x0000000703027812 */ /* 0x041fe4000780c0ff */
[----:B------:R-:W-:-:S02]  /*15b0*/  LOP3.LUT P3, RZ, R3, 0x7f8, RZ, 0xc0, !PT ;  /* 0x000007f803ff7812 */ /* 0x000fc4000786c0ff */
[----:B------:R-:W-:Y:S02]  /*15c0*/  ISETP.NE.AND P1, PT, R2, 0x7, PT ;  /* 0x000000070200780c */ /* 0x000fe40003f25270 */
[----:B------:R-:W-:-:S05]  /*15d0*/  IADD3 R2, PT, PT, R12, -0x1, RZ ;  /* 0xffffffff0c027810 */ /* 0x000fca0007ffe0ff */
[----:B------:R-:W-:Y:S01]  /*15e0*/  @!P2 VIADD R2, R12, 0xfffffffe ;  /* 0xfffffffe0c02a836 */ /* 0x000fe20000000000 */
[----:B------:R-:W-:-:S04]  /*15f0*/  SEL R0, R0, 0xfffffffe, !P1 ;  /* 0xfffffffe00007807 */ /* 0x000fc80004800000 */
[----:B------:R-:W-:Y:S02]  /*1600*/  SEL R0, R0, 0xffffffff, P0 ;  /* 0xffffffff00007807 */ /* 0x000fe40000000000 */
[----:B------:R-:W-:Y:S02]  /*1610*/  LOP3.LUT P0, RZ, R3, 0x7, RZ, 0xc0, !PT ;  /* 0x0000000703ff7812 */ /* 0x000fe4000780c0ff */
[----:B------:R-:W-:Y:S01]  /*1620*/  IADD3 R3, PT, PT, R16, 0x1, RZ ;  /* 0x0000000110037810 */ /* 0x000fe20007ffe0ff */
[----:B------:R-:W-:Y:S01]  /*1630*/  IMAD.IADD R15, R0, 0x1, R15 ;  /* 0x00000001000f7824 */ /* 0x000fe200078e020f */
[----:B------:R-:W-:Y:S01]  /*1640*/  I2FP.F32.U32 R0, R18 ;  /* 0x0000001200007245 */ /* 0x000fe20000201000 */
[----:B------:R-:W-:Y:S01]  /*1650*/  VIADD R18, R18, 0x1 ;  /* 0x0000000112127836 */ /* 0x000fe20000000000 */
[-C--:B------:R-:W-:Y:S01]  /*1660*/  MOV R12, R2.reuse ;  /* 0x00000002000c7202 */ /* 0x080fe20000000f00 */
[----:B------:R-:W-:Y:S02]  /*1670*/  IMAD R5, R15, R2, RZ ;  /* 0x000000020f057224 */ /* 0x000fe400078e02ff */
[----:B------:R-:W-:Y:S01]  /*1680*/  @!P3 IMAD.MOV R3, RZ, RZ, R16 ;  /* 0x000000ffff03b224 */ /* 0x000fe200078e0210 */
[----:B--2---:R-:W-:Y:S01]  /*1690*/  ISETP.NE.AND P1, PT, R18, UR4, PT ;  /* 0x0000000412007c0c */ /* 0x004fe2000bf25270 */
[----:B-1----:R-:W-:Y:S01]  /*16a0*/  FFMA R0, R0, 7.8124998253770172596e-05, R7 ;  /* 0x38a3d70a00007823 */ /* 0x002fe20000000007 */
[----:B------:R-:W-:Y:S01]  /*16b0*/  ISETP.GE.U32.AND P2, PT, R10, R5, PT ;  /* 0x000000050a00720c */ /* 0x000fe20003f46070 */
[----:B------:R-:W-:-:S02]  /*16c0*/  @!P0 IMAD.MOV R4, RZ, RZ, R14 ;  /* 0x000000ffff048224 */ /* 0x000fc400078e020e */
[----:B------:R-:W-:Y:S02]  /*16d0*/  IMAD.MOV.U32 R16, RZ, RZ, R3 ;  /* 0x000000ffff107224 */ /* 0x000fe400078e0003 */
[----:B------:R-:W-:-:S08]  /*16e0*/  IMAD.MOV.U32 R14, RZ, RZ, R4 ;  /* 0x000000ffff0e7224 */ /* 0x000fd000078e0004 */
[----:B------:R-:W-:Y:S05]  /*16f0*/  @P2 BRA `(.L_x_13) ;  /* 0x0000001c00182947 */ /* 0x000fea0003800000 */
[----:B------:R-:W-:-:S04]  /*1700*/  FMUL R17, R0, 125.6637115478515625 ;  /* 0x42fb53d200117820 */ /* 0x000fc80000400000 */
[----:B------:R-:W-:Y:S01]  /*1710*/  FMUL R0, R17, 0.63661974668502807617 ;  /* 0x3f22f98311007820 */ /* 0x000fe20000400000 */
[----:B------:R-:W-:Y:S01]  /*1720*/  SHF.R.U32.HI R7, RZ, 0x17, R17 ;  /* 0x00000017ff077819 */ /* 0x000fe20000011611 */
[----:B------:R-:W-:-:S03]  /*1730*/  FMUL R20, RZ, R17 ;  /* 0x00000011ff147220 */ /* 0x000fc60000400000 */
[----:B------:R-:W-:Y:S01]  /*1740*/  LOP3.LUT P0, R8, R7, 0x1f, RZ, 0xc0, !PT ;  /* 0x0000001f07087812 */ /* 0x000fe2000780c0ff */
[----:B------:R-:W0:Y:S02]  /*1750*/  F2I.NTZ R0, R0 ;  /* 0x0000000000007305 */ /* 0x000e240000203100 */
[----:B0-----:R-:W-:-:S05]  /*1760*/  I2FP.F32.S32 R2, R0 ;  /* 0x0000000000027245 */ /* 0x001fca0000201400 */
[----:B------:R-:W-:-:S04]  /*1770*/  FFMA R3, R2, -1.5707962512969970703, R17 ;  /* 0xbfc90fda02037823 */ /* 0x000fc80000000011 */
[----:B------:R-:W-:-:S04]  /*1780*/  FFMA R3, R2, -7.5497894158615963534e-08, R3 ;  /* 0xb3a2216802037823 */ /* 0x000fc80000000003 */
[----:B------:R-:W-:Y:S01]  /*1790*/  FFMA R3, R2, -5.3903029534742383927e-15, R3 ;  /* 0xa7c234c502037823 */ /* 0x000fe20000000003 */
[----:B------:R-:W-:Y:S06]  /*17a0*/  @!P0 BRA `(.L_x_14) ;  /* 0x0000000c00848947 */ /* 0x000fec0003800000 */
[C---:B------:R-:W-:Y:S01]  /*17b0*/  FSETP.GE.AND P0, PT, |R17|.reuse, 105615, PT ;  /* 0x47ce47801100780b */ /* 0x040fe20003f06200 */
[----:B------:R-:W-:Y:S01]  /*17c0*/  IMAD.MOV.U32 R22, RZ, RZ, R10 ;  /* 0x000000ffff167224 */ /* 0x000fe200078e000a */
[----:B------:R-:W-:Y:S02]  /*17d0*/  MOV R19, R11 ;  /* 0x0000000b00137202 */ /* 0x000fe40000000f00 */
[----:B------:R-:W-:Y:S02]  /*17e0*/  FSETP.EQ.OR P2, PT, |R17|, +INF , !P0 ;  /* 0x7f8000001100780b */ /* 0x000fe40004742600 */
[----:B------:R-:W-:Y:S02]  /*17f0*/  FSEL R20, R3, R20, !P0 ;  /* 0x0000001403147208 */ /* 0x000fe40004000000 */
[----:B------:R-:W-:-:S09]  /*1800*/  SEL R9, R0, RZ, !P0 ;  /* 0x000000ff00097207 */ /* 0x000fd20004000000 */
.L_x_31:
[----:B------:R-:W0:Y:S01]  /*1810*/  I2F.U32.RP R0, R15 ;  /* 0x0000000f00007306 */ /* 0x000e220000209000 */
[----:B------:R-:W-:Y:S01]  /*1820*/  IMAD.MOV R5, RZ, RZ, -R15 ;  /* 0x000000ffff057224 */ /* 0x000fe200078e0a0f */
[----:B------:R-:W-:Y:S01]  /*1830*/  ISETP.NE.U32.AND P4, PT, R15, RZ, PT ;  /* 0x000000ff0f00720c */ /* 0x000fe20003f85070 */
[----:B------:R-:W1:Y:S01]  /*1840*/  S2UR UR5, SR_CgaCtaId ;  /* 0x00000000000579c3 */ /* 0x000e620000008800 */
[----:B------:R-:W-:Y:S01]  /*1850*/  UMOV UR4, 0x400 ;  /* 0x0000040000047882 */ /* 0x000fe20000000000 */
[----:B------:R-:W-:Y:S01]  /*1860*/  BSSY.RECONVERGENT B0, `(.L_x_15) ;  /* 0x00000cd000007945 */ /* 0x000fe20003800200 */
[----:B------:R-:W-:Y:S02]  /*1870*/  IMAD.MOV.U32 R24, RZ, RZ, RZ ;  /* 0x000000ffff187224 */ /* 0x000fe400078e00ff */
[----:B0-----:R-:W0:Y:S01]  /*1880*/  MUFU.RCP R0, R0 ;  /* 0x0000000000007308 */ /* 0x001e220000001000 */
[----:B-1----:R-:W-:Y:S01]  /*1890*/  ULEA UR4, UR5, UR4, 0x18 ;  /* 0x0000000405047291 */ /* 0x002fe2000f8ec0ff */
[----:B0-----:R-:W-:-:S06]  /*18a0*/  VIADD R2, R0, 0xffffffe ;  /* 0x0ffffffe00027836 */ /* 0x001fcc0000000000 */
[----:B------:R0:W1:Y:S02]  /*18b0*/  F2I.FTZ.U32.TRUNC.NTZ R3, R2 ;  /* 0x0000000200037305 */ /* 0x000064000021f000 */
[----:B0-----:R-:W-:Y:S02]  /*18c0*/  IMAD.MOV.U32 R2, RZ, RZ, RZ ;  /* 0x000000ffff027224 */ /* 0x001fe400078e00ff */
[----:B-1----:R-:W-:-:S04]  /*18d0*/  IMAD R5, R5, R3, RZ ;  /* 0x0000000305057224 */ /* 0x002fc800078e02ff */
[----:B------:R-:W-:-:S06]  /*18e0*/  IMAD.HI.U32 R3, R3, R5, R2 ;  /* 0x0000000503037227 */ /* 0x000fcc00078e0002 */
[----:B------:R-:W-:-:S05]  /*18f0*/  IMAD.HI.U32 R3, R3, R22, RZ ;  /* 0x0000001603037227 */ /* 0x000fca00078e00ff */
[----:B------:R-:W-:-:S05]  /*1900*/  IADD3 R4, PT, PT, -R3, RZ, RZ ;  /* 0x000000ff03047210 */ /* 0x000fca0007ffe1ff */
[----:B------:R-:W-:-:S05]  /*1910*/  IMAD R4, R15, R4, R22 ;  /* 0x000000040f047224 */ /* 0x000fca00078e0216 */
[----:B------:R-:W-:-:S13]  /*1920*/  ISETP.GE.U32.AND P0, PT, R4, R15, PT ;  /* 0x0000000f0400720c */ /* 0x000fda0003f06070 */
[----:B------:R-:W-:Y:S02]  /*1930*/  @P0 IMAD.IADD R4, R4, 0x1, -R15 ;  /* 0x0000000104040824 */ /* 0x000fe400078e0a0f */
[----:B------:R-:W-:-:S03]  /*1940*/  @P0 VIADD R3, R3, 0x1 ;  /* 0x0000000103030836 */ /* 0x000fc60000000000 */
[----:B------:R-:W-:-:S13]  /*1950*/  ISETP.GE.U32.AND P3, PT, R4, R15, PT ;  /* 0x0000000f0400720c */ /* 0x000fda0003f66070 */
[----:B------:R-:W-:Y:S01]  /*1960*/  @P3 VIADD R3, R3, 0x1 ;  /* 0x0000000103033836 */ /* 0x000fe20000000000 */
[----:B------:R-:W-:-:S04]  /*1970*/  @!P4 LOP3.LUT R3, RZ, R15, RZ, 0x33, !PT ;  /* 0x0000000fff03c212 */ /* 0x000fc800078e33ff */
[C---:B------:R-:W-:Y:S01]  /*1980*/  IADD3 R7, PT, PT, -R3.reuse, RZ, RZ ;  /* 0x000000ff03077210 */ /* 0x040fe20007ffe1ff */
[----:B------:R-:W-:Y:S02]  /*1990*/  VIADD R28, R3, UR43 ;  /* 0x0000002b031c7c36 */ /* 0x000fe40008000000 */
[----:B------:R-:W-:Y:S02]  /*19a0*/  IMAD.IADD R5, R16, 0x1, R3 ;  /* 0x0000000110057824 */ /* 0x000fe400078e0203 */
[----:B------:R-:W-:-:S04]  /*19b0*/  IMAD R7, R15, R7, R22 ;  /* 0x000000070f077224 */ /* 0x000fc800078e0216 */
[----:B------:R-:W-:Y:S01]  /*19c0*/  VIADD R4, R7, UR41 ;  /* 0x0000002907047c36 */ /* 0x000fe20008000000 */
[----:B------:R-:W-:-:S04]  /*19d0*/  IADD3 R0, PT, PT, R14, R7, RZ ;  /* 0x000000070e007210 */ /* 0x000fc80007ffe0ff */
[----:B------:R-:W-:Y:S01]  /*19e0*/  ISETP.NE.AND P0, PT, R4, 0xc80, PT ;  /* 0x00000c800400780c */ /* 0x000fe20003f05270 */
[----:B------:R-:W-:-:S03]  /*19f0*/  IMAD R5, R5, UR40, R0 ;  /* 0x0000002805057c24 */ /* 0x000fc6000f8e0200 */
[----:B------:R-:W-:Y:S02]  /*1a00*/  ISETP.EQ.OR P0, PT, R4, RZ, !P0 ;  /* 0x000000ff0400720c */ /* 0x000fe40004702670 */
[----:B------:R-:W-:Y:S02]  /*1a10*/  LEA R21, R5, UR4, 0x2 ;  /* 0x0000000405157c11 */ /* 0x000fe4000f8e10ff */
[----:B------:R-:W-:-:S04]  /*1a20*/  ISETP.EQ.OR P0, PT, R28, RZ, P0 ;  /* 0x000000ff1c00720c */ /* 0x000fc80000702670 */
[----:B------:R-:W-:-:S13]  /*1a30*/  ISETP.EQ.OR P0, PT, R28, 0xc80, P0 ;  /* 0x00000c801c00780c */ /* 0x000fda0000702670 */
[----:B------:R-:W-:Y:S05]  /*1a40*/  @P0 BRA `(.L_x_16) ;  /* 0x0000000800b80947 */ /* 0x000fea0003800000 */
[----:B------:R-:W-:Y:S01]  /*1a50*/  I2FP.F32.S32 R0, R28 ;  /* 0x0000001c00007245 */ /* 0x000fe20000201400 */
[----:B------:R-:W-:Y:S01]  /*1a60*/  IMAD.MOV.U32 R3, RZ, RZ, 0x39a3d70a ;  /* 0x39a3d70aff037424 */ /* 0x000fe200078e00ff */
[----:B------:R-:W-:Y:S01]  /*1a70*/  BSSY.RECONVERGENT B1, `(.L_x_17) ;  /* 0x000000d000017945 */ /* 0x000fe20003800200 */
[----:B------:R-:W-:Y:S01]  /*1a80*/  IMAD.MOV.U32 R2, RZ, RZ, 0x45480000 ;  /* 0x45480000ff027424 */ /* 0x000fe200078e00ff */
[----:B------:R-:W0:Y:S03]  /*1a90*/  FCHK P0, R0, 3200 ;  /* 0x4548000000007902 */ /* 0x000e260000000000 */
[----:B------:R-:W-:-:S04]  /*1aa0*/  FFMA R2, R3, -R2, 1 ;  /* 0x3f80000003027423 */ /* 0x000fc80000000802 */
[----:B------:R-:W-:-:S04]  /*1ab0*/  FFMA R3, R2, R3, 0.00031249999301508069038 ;  /* 0x39a3d70a02037423 */ /* 0x000fc80000000003 */
[----:B------:R-:W-:-:S04]  /*1ac0*/  FFMA R6, R0, R3, RZ ;  /* 0x0000000300067223 */ /* 0x000fc800000000ff */
[----:B------:R-:W-:-:S04]  /*1ad0*/  FFMA R2, R6, -3200, R0 ;  /* 0xc548000006027823 */ /* 0x000fc80000000000 */
[----:B------:R-:W-:Y:S01]  /*1ae0*/  FFMA R6, R3, R2, R6 ;  /* 0x0000000203067223 */ /* 0x000fe20000000006 */
[----:B0-----:R-:W-:Y:S06]  /*1af0*/  @!P0 BRA `(.L_x_18) ;  /* 0x0000000000108947 */ /* 0x001fec0003800000 */
[----:B------:R-:W-:Y:S01]  /*1b00*/  HFMA2 R3, -RZ, RZ, 5.28125, 0 ;  /* 0x45480000ff037431 */ /* 0x000fe200000001ff */
[----:B------:R-:W-:-:S07]  /*1b10*/  MOV R2, 0x1b30 ;  /* 0x00001b3000027802 */ /* 0x000fce0000000f00 */
[----:B------:R-:W-:Y:S05]  /*1b20*/  CALL.REL.NOINC `($__internal_2_$__cuda_sm3x_div_rn_noftz_f32_slowpath) ;  /* 0x0000003800547944 */ /* 0x000fea0003c00000 */
[----:B------:R-:W-:-:S07]  /*1b30*/  IMAD.MOV.U32 R6, RZ, RZ, R0 ;  /* 0x000000ffff067224 */ /* 0x000fce00078e0000 */
.L_x_18:
[----:B------:R-:W-:Y:S05]  /*1b40*/  BSYNC.RECONVERGENT B1 ;  /* 0x0000000000017941 */ /* 0x000fea0003800200 */
.L_x_17:
[----:B------:R-:W-:Y:S01]  /*1b50*/  ISETP.NE.AND P0, PT, R4, 0x855, PT ;  /* 0x000008550400780c */ /* 0x000fe20003f05270 */
[----:B------:R-:W-:-:S12]  /*1b60*/  BSSY.RELIABLE B1, `(.L_x_19) ;  /* 0x0000008000017945 */ /* 0x000fd80003800100 */
[----:B------:R-:W-:Y:S05]  /*1b70*/  @P0 BRA `(.L_x_20) ;  /* 0x0000000000180947 */ /* 0x000fea0003800000 */
[C---:B------:R-:W-:Y:S02]  /*1b80*/  FSETP.GTU.AND P3, PT, R6.reuse, 0.46499997377395629883, PT ;  /* 0x3eee147a0600780b */ /* 0x040fe40003f6c000 */
[C---:B------:R-:W-:Y:S02]  /*1b90*/  FSETP.GTU.AND P0, PT, R6.reuse, 0.56499999761581420898, PT ;  /* 0x3f10a3d70600780b */ /* 0x040fe40003f0c000 */
[C---:B------:R-:W-:Y:S02]  /*1ba0*/  FSETP.GE.AND P3, PT, R6.reuse, 0.43500000238418579102, !P3 ;  /* 0x3edeb8520600780b */ /* 0x040fe40005f66000 */
[----:B------:R-:W-:-:S13]  /*1bb0*/  FSETP.LTU.OR P0, PT, R6, 0.53500002622604370117, P0 ;  /* 0x3f08f5c30600780b */ /* 0x000fda0000709400 */
[----:B------:R-:W-:Y:S05]  /*1bc0*/  @P0 BREAK.RELIABLE !P3, B1 ;  /* 0x0000000000010942 */ /* 0x000fea0005800100 */
[----:B------:R-:W-:Y:S05]  /*1bd0*/  @P0 BRA !P3, `(.L_x_16) ;  /* 0x0000000800540947 */ /* 0x000fea0005800000 */
.L_x_20:
[----:B------:R-:W-:Y:S05]  /*1be0*/  BSYNC.RELIABLE B1 ;  /* 0x0000000000017941 */ /* 0x000fea0003800100 */
.L_x_19:
[----:B------:R-:W-:-:S04]  /*1bf0*/  ISETP.NE.AND P0, PT, R28, 0x640, PT ;  /* 0x000006401c00780c */ /* 0x000fc80003f05270 */
[----:B------:R-:W-:-:S13]  /*1c00*/  ISETP.NE.OR P0, PT, R4, 0x215, P0 ;  /* 0x000002150400780c */ /* 0x000fda0000705670 */
[----:B------:R-:W-:Y:S05]  /*1c10*/  @P0 BRA `(.L_x_21) ;  /* 0x00000004001c0947 */ /* 0x000fea0003800000 */
[----:B------:R-:W-:Y:S02]  /*1c20*/  IMAD.MOV.U32 R2, RZ, RZ, R9 ;  /* 0x000000ffff027224 */ /* 0x000fe400078e0009 */
[----:B------:R-:W-:Y:S01]  /*1c30*/  IMAD.MOV.U32 R0, RZ, RZ, R20 ;  /* 0x000000ffff007224 */ /* 0x000fe200078e0014 */
[----:B------:R-:W-:Y:S06]  /*1c40*/  @P2 BRA `(.L_x_22) ;  /* 0x0000000000c42947 */ /* 0x000fec0003800000 */
[----:B------:R-:W0:Y:S01]  /*1c50*/  LDCU.64 UR4, c[0x4][0x28] ;  /* 0x01000500ff0477ac */ /* 0x000e220008000a00 */
[----:B------:R-:W-:Y:S01]  /*1c60*/  SHF.L.U32 R2, R17, 0x8, RZ ;  /* 0x0000000811027819 */ /* 0x000fe200000006ff */
[----:B------:R-:W-:Y:S01]  /*1c70*/  BSSY.RECONVERGENT B1, `(.L_x_23) ;  /* 0x0000012000017945 */ /* 0x000fe20003800200 */
[----:B------:R-:W-:Y:S01]  /*1c80*/  CS2R R4, SRZ ;  /* 0x0000000000047805 */ /* 0x000fe2000001ff00 */
[----:B------:R-:W-:Y:S01]  /*1c90*/  IMAD.MOV.U32 R25, RZ, RZ, RZ ;  /* 0x000000ffff197224 */ /* 0x000fe200078e00ff */
[----:B------:R-:W-:Y:S02]  /*1ca0*/  MOV R0, R1 ;  /* 0x0000000100007202 */ /* 0x000fe40000000f00 */
[----:B------:R-:W-:Y:S01]  /*1cb0*/  LOP3.LUT R27, R2, 0x80000000, RZ, 0xfc, !PT ;  /* 0x80000000021b7812 */ /* 0x000fe200078efcff */
[----:B0-----:R-:W-:Y:S02]  /*1cc0*/  IMAD.U32 R6, RZ, RZ, UR4 ;  /* 0x00000004ff067e24 */ /* 0x001fe4000f8e00ff */
[----:B------:R-:W-:-:S07]  /*1cd0*/  IMAD.U32 R7, RZ, RZ, UR5 ;  /* 0x00000005ff077e24 */ /* 0x000fce000f8e00ff */
.L_x_24:
[----:B------:R0:W2:Y:S01]  /*1ce0*/  LDG.E.CONSTANT R2, desc[UR36][R6.64] ;  /* 0x0000002406027981 */ /* 0x0000a2000c1e9900 */
[----:B------:R-:W-:-:S05]  /*1cf0*/  VIADD R5, R5, 0x1 ;  /* 0x0000000105057836 */ /* 0x000fca0000000000 */
[----:B------:R-:W-:Y:S02]  /*1d00*/  ISETP.NE.AND P0, PT, R5, 0x6, PT ;  /* 0x000000060500780c */ /* 0x000fe40003f05270 */
[----:B0-----:R-:W-:-:S05]  /*1d10*/  IADD3 R6, P4, PT, R6, 0x4, RZ ;  /* 0x0000000406067810 */ /* 0x001fca0007f9e0ff */
[----:B------:R-:W-:Y:S02]  /*1d20*/  IMAD.X R7, RZ, RZ, R7, P4 ;  /* 0x000000ffff077224 */ /* 0x000fe400020e0607 */
[----:B--2---:R-:W-:-:S03]  /*1d30*/  IMAD.WIDE.U32 R2, R2, R27, RZ ;  /* 0x0000001b02027225 */ /* 0x004fc600078e00ff */
[----:B------:R-:W-:-:S05]  /*1d40*/  IADD3 R23, P3, PT, R2, R4, RZ ;  /* 0x0000000402177210 */ /* 0x000fca0007f7e0ff */
[----:B------:R0:W-:Y:S01]  /*1d50*/  STL [R0], R23 ;  /* 0x0000001700007387 */ /* 0x0001e20000100800 */
[----:B------:R-:W-:Y:S01]  /*1d60*/  IMAD.X R4, R3, 0x1, R25, P3 ;  /* 0x0000000103047824 */ /* 0x000fe200018e0619 */
[----:B0-----:R-:W-:Y:S01]  /*1d70*/  IADD3 R0, PT, PT, R0, 0x4, RZ ;  /* 0x0000000400007810 */ /* 0x001fe20007ffe0ff */
[----:B------:R-:W-:Y:S06]  /*1d80*/  @P0 BRA `(.L_x_24) ;  /* 0xfffffffc00d40947 */ /* 0x000fec000383ffff */
[----:B------:R-:W-:Y:S05]  /*1d90*/  BSYNC.RECONVERGENT B1 ;  /* 0x0000000000017941 */ /* 0x000fea0003800200 */
.L_x_23:
[----:B------:R-:W-:Y:S01]  /*1da0*/  SHF.R.U32.HI R0, RZ, 0x17, R17 ;  /* 0x00000017ff007819 */ /* 0x000fe20000011611 */
[----:B------:R0:W-:Y:S03]  /*1db0*/  STL [R1+0x18], R4 ;  /* 0x0000180401007387 */ /* 0x0001e60000100800 */
[----:B------:R-:W-:-:S05]  /*1dc0*/  LOP3.LUT R0, R0, 0xe0, RZ, 0xc0, !PT ;  /* 0x000000e000007812 */ /* 0x000fca00078ec0ff */
[----:B------:R-:W-:-:S05]  /*1dd0*/  VIADD R0, R0, 0xffffff80 ;  /* 0xffffff8000007836 */ /* 0x000fca0000000000 */
[----:B------:R-:W-:-:S05]  /*1de0*/  SHF.R.U32.HI R0, RZ, 0x5, R0 ;  /* 0x00000005ff007819 */ /* 0x000fca0000011600 */
[----:B------:R-:W-:-:S05]  /*1df0*/  IMAD R23, R0, -0x4, R1 ;  /* 0xfffffffc00177824 */ /* 0x000fca00078e0201 */
[----:B------:R-:W2:Y:S04]  /*1e00*/  LDL R0, [R23+0x14] ;  /* 0x0000140017007983 */ /* 0x000ea80000100800 */
[----:B------:R-:W2:Y:S04]  /*1e10*/  LDL R3, [R23+0x18] ;  /* 0x0000180017037983 */ /* 0x000ea80000100800 */
[----:B------:R-:W3:Y:S01]  /*1e20*/  LDL R5, [R23+0x10] ;  /* 0x0000100017057983 */ /* 0x000ee20000100800 */
[----:B------:R-:W-:Y:S01]  /*1e30*/  UMOV UR4, 0x54442d19 ;  /* 0x54442d1900047882 */ /* 0x000fe20000000000 */
[----:B------:R-:W-:Y:S01]  /*1e40*/  UMOV UR5, 0x3bf921fb ;  /* 0x3bf921fb00057882 */ /* 0x000fe20000000000 */
[----:B------:R-:W-:-:S02]  /*1e50*/  ISETP.GE.AND P0, PT, R17, RZ, PT ;  /* 0x000000ff1100720c */ /* 0x000fc40003f06270 */
[-C--:B--2---:R-:W-:Y:S02]  /*1e60*/  SHF.L.W.U32.HI R3, R0, R8.reuse, R3 ;  /* 0x0000000800037219 */ /* 0x084fe40000010e03 */
[----:B---3--:R-:W-:-:S04]  /*1e70*/  SHF.L.W.U32.HI R0, R5, R8, R0 ;  /* 0x0000000805007219 */ /* 0x008fc80000010e00 */
[C-C-:B------:R-:W-:Y:S01]  /*1e80*/  SHF.L.W.U32.HI R2, R0.reuse, 0x2, R3.reuse ;  /* 0x0000000200027819 */ /* 0x140fe20000010e03 */
[----:B------:R-:W-:Y:S01]  /*1e90*/  IMAD.SHL.U32 R0, R0, 0x4, RZ ;  /* 0x0000000400007824 */ /* 0x000fe200078e00ff */
[----:B------:R-:W-:Y:S02]  /*1ea0*/  SHF.R.U32.HI R3, RZ, 0x1e, R3 ;  /* 0x0000001eff037819 */ /* 0x000fe40000011603 */
[----:B------:R-:W-:-:S04]  /*1eb0*/  SHF.R.S32.HI R5, RZ, 0x1f, R2 ;  /* 0x0000001fff057819 */ /* 0x000fc80000011402 */
[C---:B------:R-:W-:Y:S02]  /*1ec0*/  LOP3.LUT R6, R5.reuse, R0, RZ, 0x3c, !PT ;  /* 0x0000000005067212 */ /* 0x040fe400078e3cff */
[----:B------:R-:W-:Y:S02]  /*1ed0*/  LOP3.LUT R7, R5, R2, RZ, 0x3c, !PT ;  /* 0x0000000205077212 */ /* 0x000fe400078e3cff */
[C---:B------:R-:W-:Y:S02]  /*1ee0*/  LOP3.LUT R0, R2.reuse, R17, RZ, 0x3c, !PT ;  /* 0x0000001102007212 */ /* 0x040fe400078e3cff */
[----:B------:R-:W-:Y:S02]  /*1ef0*/  LEA.HI R2, R2, R3, RZ, 0x1 ;  /* 0x0000000302027211 */ /* 0x000fe400078f08ff */
[----:B------:R-:W0:Y:S01]  /*1f00*/  I2F.F64.S64 R6, R6 ;  /* 0x0000000600067312 */ /* 0x000e220000301c00 */
[----:B------:R-:W-:Y:S02]  /*1f10*/  ISETP.GE.AND P3, PT, R0, RZ, PT ;  /* 0x000000ff0000720c */ /* 0x000fe40003f66270 */
[----:B------:R-:W-:Y:S01]  /*1f20*/  @!P0 IMAD.MOV R2, RZ, RZ, -R2 ;  /* 0x000000ffff028224 */ /* 0x000fe200078e0a02 */
[----:B0-----:R-:W-:-:S10]  /*1f30*/  DMUL R4, R6, UR4 ;  /* 0x0000000406047c28 */ /* 0x001fd40008000000 */
[----:B------:R-:W0:Y:S02]  /*1f40*/  F2F.F32.F64 R4, R4 ;  /* 0x0000000400047310 */ /* 0x000e240000301000 */
[----:B0-----:R-:W-:-:S07]  /*1f50*/  FSEL R0, -R4, R4, !P3 ;  /* 0x0000000404007208 */ /* 0x001fce0005800100 */
.L_x_22:
[----:B------:R-:W-:Y:S01]  /*1f60*/  MOV R4, 0x37cbac00 ;  /* 0x37cbac0000047802 */ /* 0x000fe20000000f00 */
[----:B------:R-:W-:Y:S01]  /*1f70*/  FMUL R3, R0, R0 ;  /* 0x0000000000037220 */ /* 0x000fe20000400000 */
[C---:B------:R-:W-:Y:S01]  /*1f80*/  LOP3.LUT R5, R2.reuse, 0x1, RZ, 0xc0, !PT ;  /* 0x0000000102057812 */ /* 0x040fe200078ec0ff */
[----:B------:R-:W-:Y:S01]  /*1f90*/  IMAD.MOV.U32 R6, RZ, RZ, 0x3d2aaabb ;  /* 0x3d2aaabbff067424 */ /* 0x000fe200078e00ff */
[----:B------:R-:W-:Y:S01]  /*1fa0*/  LOP3.LUT P3, RZ, R2, 0x2, RZ, 0xc0, !PT ;  /* 0x0000000202ff7812 */ /* 0x000fe2000786c0ff */
[----:B------:R-:W-:Y:S01]  /*1fb0*/  FFMA R4, R3, R4, -0.0013887860113754868507 ;  /* 0xbab607ed03047423 */ /* 0x000fe20000000004 */
[----:B------:R-:W-:Y:S01]  /*1fc0*/  ISETP.NE.U32.AND P0, PT, R5, 0x1, PT ;  /* 0x000000010500780c */ /* 0x000fe20003f05070 */
[----:B------:R-:W-:-:S03]  /*1fd0*/  IMAD.MOV.U32 R7, RZ, RZ, 0x3effffff ;  /* 0x3effffffff077424 */ /* 0x000fc600078e00ff */
[----:B------:R-:W-:Y:S02]  /*1fe0*/  FSEL R4, R4, -0.00019574658654164522886, !P0 ;  /* 0xb94d415304047808 */ /* 0x000fe40004000000 */
[----:B------:R-:W-:Y:S02]  /*1ff0*/  FSEL R6, R6, 0.0083327032625675201416, !P0 ;  /* 0x3c0885e406067808 */ /* 0x000fe40004000000 */
[----:B------:R-:W-:Y:S02]  /*2000*/  FSEL R0, R0, 1, P0 ;  /* 0x3f80000000007808 */ /* 0x000fe40000000000 */
[----:B------:R-:W-:Y:S01]  /*2010*/  FSEL R7, -R7, -0.16666662693023681641, !P0 ;  /* 0xbe2aaaa807077808 */ /* 0x000fe20004000100 */
[C---:B------:R-:W-:Y:S02]  /*2020*/  FFMA R4, R3.reuse, R4, R6 ;  /* 0x0000000403047223 */ /* 0x040fe40000000006 */
[C---:B------:R-:W-:Y:S02]  /*2030*/  FFMA R5, R3.reuse, R0, RZ ;  /* 0x0000000003057223 */ /* 0x040fe400000000ff */
[----:B------:R-:W-:-:S04]  /*2040*/  FFMA R4, R3, R4, R7 ;  /* 0x0000000403047223 */ /* 0x000fc80000000007 */
[----:B------:R-:W-:-:S04]  /*2050*/  FFMA R0, R5, R4, R0 ;  /* 0x0000000405007223 */ /* 0x000fc80000000000 */
[----:B------:R-:W-:-:S04]  /*2060*/  @P3 FADD R0, RZ, -R0 ;  /* 0x80000000ff003221 */ /* 0x000fc80000000000 */
[----:B------:R-:W-:Y:S01]  /*2070*/  FMUL R24, R0, 10 ;  /* 0x4120000000187820 */ /* 0x000fe20000400000 */
[----:B------:R-:W-:Y:S06]  /*2080*/  BRA `(.L_x_16) ;  /* 0x0000000400287947 */ /* 0x000fec0003800000 */
.L_x_21:
[----:B------:R-:W-:Y:S01]  /*2090*/  MOV R3, 0x45480000 ;  /* 0x4548000000037802 */ /* 0x000fe20000000f00 */
[----:B------:R-:W-:Y:S01]  /*20a0*/  IMAD.MOV.U32 R0, RZ, RZ, 0x39a3d70a ;  /* 0x39a3d70aff007424 */ /* 0x000fe200078e00ff */
[----:B------:R-:W-:Y:S01]  /*20b0*/  I2FP.F32.S32 R4, R4 ;  /* 0x0000000400047245 */ /* 0x000fe20000201400 */
[----:B------:R-:W-:Y:S02]  /*20c0*/  BSSY.RECONVERGENT B1, `(.L_x_25) ;  /* 0x000000c000017945 */ /* 0x000fe40003800200 */
[----:B------:R-:W-:Y:S01]  /*20d0*/  FFMA R3, R0, -R3, 1 ;  /* 0x3f80000000037423 */ /* 0x000fe20000000803 */
[----:B------:R-:W0:Y:S03]  /*20e0*/  FCHK P0, R4, 3200 ;  /* 0x4548000004007902 */ /* 0x000e260000000000 */
[----:B------:R-:W-:-:S04]  /*20f0*/  FFMA R0, R3, R0, 0.00031249999301508069038 ;  /* 0x39a3d70a03007423 */ /* 0x000fc80000000000 */
[----:B------:R-:W-:-:S04]  /*2100*/  FFMA R3, R0, R4, RZ ;  /* 0x0000000400037223 */ /* 0x000fc800000000ff */
[----:B------:R-:W-:-:S04]  /*2110*/  FFMA R2, R3, -3200, R4 ;  /* 0xc548000003027823 */ /* 0x000fc80000000004 */
[----:B------:R-:W-:Y:S01]  /*2120*/  FFMA R0, R0, R2, R3 ;  /* 0x0000000200007223 */ /* 0x000fe20000000003 */
[----:B0-----:R-:W-:Y:S06]  /*2130*/  @!P0 BRA `(.L_x_26) ;  /* 0x0000000000108947 */ /* 0x001fec0003800000 */
[----:B------:R-:W-:Y:S01]  /*2140*/  IMAD.MOV.U32 R0, RZ, RZ, R4 ;  /* 0x000000ffff007224 */ /* 0x000fe200078e0004 */
[----:B------:R-:W-:Y:S01]  /*2150*/  MOV R2, 0x2180 ;  /* 0x0000218000027802 */ /* 0x000fe20000000f00 */
[----:B------:R-:W-:-:S07]  /*2160*/  IMAD.MOV.U32 R3, RZ, RZ, 0x45480000 ;  /* 0x45480000ff037424 */ /* 0x000fce00078e00ff */
[----:B------:R-:W-:Y:S05]  /*2170*/  CALL.REL.NOINC `($__internal_2_$__cuda_sm3x_div_rn_noftz_f32_slowpath) ;  /* 0x0000003000c07944 */ /* 0x000fea0003c00000 */
.L_x_26:
[----:B------:R-:W-:Y:S05]  /*2180*/  BSYNC.RECONVERGENT B1 ;  /* 0x0000000000017941 */ /* 0x000fea0003800200 */
.L_x_25:
[----:B------:R-:W-:Y:S02]  /*2190*/  HFMA2 R2, -RZ, RZ, 1.44921875, -19.203125 ;  /* 0x3dcccccdff027431 */ /* 0x000fe400000001ff */
[C---:B------:R-:W-:Y:S01]  /*21a0*/  FADD R3, -R0.reuse, 1 ;  /* 0x3f80000000037421 */ /* 0x040fe20000000100 */
[----:B------:R-:W-:Y:S01]  /*21b0*/  IMAD.MOV.U32 R7, RZ, RZ, 0x41200000 ;  /* 0x41200000ff077424 */ /* 0x000fe200078e00ff */
[----:B------:R-:W-:Y:S03]  /*21c0*/  BSSY.RECONVERGENT B1, `(.L_x_27) ;  /* 0x000000d000017945 */ /* 0x000fe60003800200 */
[----:B------:R-:W-:-:S04]  /*21d0*/  FMNMX3 R0, R0, 0.10000000149011611938, R3, PT ;  /* 0x3dcccccd00007876 */ /* 0x000fc80003800003 */
[----:B------:R-:W0:Y:S01]  /*21e0*/  FCHK P0, R0, 0.10000000149011611938 ;  /* 0x3dcccccd00007902 */ /* 0x000e220000000000 */
[----:B------:R-:W-:-:S04]  /*21f0*/  FFMA R2, R7, -R2, 1 ;  /* 0x3f80000007027423 */ /* 0x000fc80000000802 */
[----:B------:R-:W-:-:S04]  /*2200*/  FFMA R3, R2, R7, 10 ;  /* 0x4120000002037423 */ /* 0x000fc80000000007 */
[----:B------:R-:W-:-:S04]  /*2210*/  FFMA R2, R0, R3, RZ ;  /* 0x0000000300027223 */ /* 0x000fc800000000ff */
[----:B------:R-:W-:-:S04]  /*2220*/  FFMA R4, R2, -0.10000000149011611938, R0 ;  /* 0xbdcccccd02047823 */ /* 0x000fc80000000000 */
[----:B------:R-:W-:Y:S01]  /*2230*/  FFMA R4, R3, R4, R2 ;  /* 0x0000000403047223 */ /* 0x000fe20000000002 */
[----:B0-----:R-:W-:Y:S06]  /*2240*/  @!P0 BRA `(.L_x_28) ;  /* 0x0000000000108947 */ /* 0x001fec0003800000 */
[----:B------:R-:W-:Y:S01]  /*2250*/  IMAD.MOV.U32 R3, RZ, RZ, 0x3dcccccd ;  /* 0x3dcccccdff037424 */ /* 0x000fe200078e00ff */
[----:B------:R-:W-:-:S07]  /*2260*/  MOV R2, 0x2280 ;  /* 0x0000228000027802 */ /* 0x000fce0000000f00 */
[----:B------:R-:W-:Y:S05]  /*2270*/  CALL.REL.NOINC `($__internal_2_$__cuda_sm3x_div_rn_noftz_f32_slowpath) ;  /* 0x0000003000807944 */ /* 0x000fea0003c00000 */
[----:B------:R-:W-:-:S07]  /*2280*/  IMAD.MOV.U32 R4, RZ, RZ, R0 ;  /* 0x000000ffff047224 */ /* 0x000fce00078e0000 */
.L_x_28:
[----:B------:R-:W-:Y:S05]  /*2290*/  BSYNC.RECONVERGENT B1 ;  /* 0x0000000000017941 */ /* 0x000fea0003800200 */
.L_x_27:
[----:B------:R-:W-:Y:S01]  /*22a0*/  FADD R3, -R6, 1 ;  /* 0x3f80000006037421 */ /* 0x000fe20000000100 */
[----:B------:R-:W-:Y:S01]  /*22b0*/  MOV R7, 0x3dcccccd ;  /* 0x3dcccccd00077802 */ /* 0x000fe20000000f00 */
[----:B------:R-:W-:Y:S01]  /*22c0*/  IMAD.MOV.U32 R0, RZ, RZ, 0x41200000 ;  /* 0x41200000ff007424 */ /* 0x000fe200078e00ff */
[----:B------:R-:W-:Y:S01]  /*22d0*/  BSSY.RECONVERGENT B1, `(.L_x_29) ;  /* 0x000000e000017945 */ /* 0x000fe20003800200 */
[----:B------:R-:W-:Y:S01]  /*22e0*/  FADD R4, -R4, 1 ;  /* 0x3f80000004047421 */ /* 0x000fe20000000100 */
[----:B------:R-:W-:Y:S01]  /*22f0*/  FMNMX3 R6, R6, 0.10000000149011611938, R3, PT ;  /* 0x3dcccccd06067876 */ /* 0x000fe20003800003 */
[----:B------:R-:W-:-:S03]  /*2300*/  FFMA R7, R0, -R7, 1 ;  /* 0x3f80000000077423 */ /* 0x000fc60000000807 */
[----:B------:R-:W0:Y:S01]  /*2310*/  FCHK P0, R6, 0.10000000149011611938 ;  /* 0x3dcccccd06007902 */ /* 0x000e220000000000 */
[----:B------:R-:W-:-:S04]  /*2320*/  FFMA R0, R7, R0, 10 ;  /* 0x4120000007007423 */ /* 0x000fc80000000000 */
[----:B------:R-:W-:-:S04]  /*2330*/  FFMA R3, R0, R6, RZ ;  /* 0x0000000600037223 */ /* 0x000fc800000000ff */
[----:B------:R-:W-:-:S04]  /*2340*/  FFMA R2, R3, -0.10000000149011611938, R6 ;  /* 0xbdcccccd03027823 */ /* 0x000fc80000000006 */
[----:B------:R-:W-:Y:S01]  /*2350*/  FFMA R0, R0, R2, R3 ;  /* 0x0000000200007223 */ /* 0x000fe20000000003 */
[----:B0-----:R-:W-:Y:S06]  /*2360*/  @!P0 BRA `(.L_x_30) ;  /* 0x0000000000108947 */ /* 0x001fec0003800000 */
[----:B------:R-:W-:Y:S01]  /*2370*/  IMAD.MOV.U32 R0, RZ, RZ, R6 ;  /* 0x000000ffff007224 */ /* 0x000fe200078e0006 */
[----:B------:R-:W-:Y:S01]  /*2380*/  MOV R2, 0x23b0 ;  /* 0x000023b000027802 */ /* 0x000fe20000000f00 */
[----:B------:R-:W-:-:S07]  /*2390*/  IMAD.MOV.U32 R3, RZ, RZ, 0x3dcccccd ;  /* 0x3dcccccdff037424 */ /* 0x000fce00078e00ff */
[----:B------:R-:W-:Y:S05]  /*23a0*/  CALL.REL.NOINC `($__internal_2_$__cuda_sm3x_div_rn_noftz_f32_slowpath) ;  /* 0x0000003000347944 */ /* 0x000fea0003c00000 */
.L_x_30:
[----:B------:R-:W-:Y:S05]  /*23b0*/  BSYNC.RECONVERGENT B1 ;  /* 0x0000000000017941 */ /* 0x000fea0003800200 */
.L_x_29:
[C---:B------:R-:W-:Y:S01]  /*23c0*/  LEA R2, R5.reuse, UR53, 0x2 ;  /* 0x0000003505027c11 */ /* 0x040fe2000f8e10ff */
[----:B------:R-:W-:Y:S01]  /*23d0*/  VIADD R5, R5, -UR40 ;  /* 0x8000002805057c36 */ /* 0x000fe20008000000 */
[----:B------:R-:W-:Y:S01]  /*23e0*/  MOV R3, UR40 ;  /* 0x0000002800037c02 */ /* 0x000fe20008000f00 */
[----:B------:R-:W0:Y:S03]  /*23f0*/  LDS R7, [R21] ;  /* 0x0000000015077984 */ /* 0x000e260000000800 */
[----:B------:R-:W-:Y:S01]  /*2400*/  LEA R24, R5, UR53, 0x2 ;  /* 0x0000003505187c11 */ /* 0x000fe2000f8e10ff */
[----:B------:R-:W-:Y:S01]  /*2410*/  LDS R6, [R2+-0x4] ;  /* 0xfffffc0002067984 */ /* 0x000fe20000000800 */
[----:B------:R-:W-:Y:S02]  /*2420*/  IMAD R26, R3, 0x4, R2 ;  /* 0x00000004031a7824 */ /* 0x000fe400078e0202 */
[----:B------:R-:W-:Y:S01]  /*2430*/  FADD R3, -R0, 1 ;  /* 0x3f80000000037421 */ /* 0x000fe20000000100 */
[----:B------:R-:W1:Y:S04]  /*2440*/  LDS R23, [R2+0x4] ;  /* 0x0000040002177984 */ /* 0x000e680000000800 */
[----:B------:R-:W-:Y:S01]  /*2450*/  FMNMX R3, R4, R3, !PT ;  /* 0x0000000304037209 */ /* 0x000fe20007800000 */
[----:B------:R-:W2:Y:S04]  /*2460*/  LDS R25, [R24] ;  /* 0x0000000018197984 */ /* 0x000ea80000000800 */
[----:B------:R-:W3:Y:S01]  /*2470*/  LDS R27, [R26] ;  /* 0x000000001a1b7984 */ /* 0x000ee20000000800 */
[----:B------:R-:W-:-:S03]  /*2480*/  FMUL R0, R3, 0.5 ;  /* 0x3f00000003007820 */ /* 0x000fc60000400000 */
[----:B------:R-:W4:Y:S01]  /*2490*/  LDS R5, [R2] ;  /* 0x0000000002057984 */ /* 0x000f220000000800 */
[CC--:B------:R-:W-:Y:S01]  /*24a0*/  FFMA R4, -R3.reuse, R0.reuse, 1 ;  /* 0x3f80000003047423 */ /* 0x0c0fe20000000100 */
[----:B------:R-:W-:-:S04]  /*24b0*/  FFMA R0, -R3, R0, 2 ;  /* 0x4000000003007423 */ /* 0x000fc80000000100 */
[----:B------:R-:W-:Y:S01]  /*24c0*/  FADD R0, R0, -0.25 ;  /* 0xbe80000000007421 */ /* 0x000fe20000000000 */
[----:B0-----:R-:W-:Y:S01]  /*24d0*/  FMUL R7, R4, R7 ;  /* 0x0000000704077220 */ /* 0x001fe20000400000 */
[----:B-1----:R-:W-:-:S04]  /*24e0*/  FADD R6, R6, R23 ;  /* 0x0000001706067221 */ /* 0x002fc80000000000 */
[----:B--2---:R-:W-:-:S04]  /*24f0*/  FADD R6, R6, R25 ;  /* 0x0000001906067221 */ /* 0x004fc80000000000 */
[----:B---3--:R-:W-:Y:S01]  /*2500*/  FADD R27, R6, R27 ;  /* 0x0000001b061b7221 */ /* 0x008fe20000000000 */
[----:B----4-:R-:W-:-:S04]  /*2510*/  FFMA R0, R0, R5, -R7 ;  /* 0x0000000500007223 */ /* 0x010fc80000000807 */
[----:B------:R-:W-:-:S07]  /*2520*/  FFMA R24, R27, 0.0625, R0 ;  /* 0x3d8000001b187823 */ /* 0x000fce0000000000 */
.L_x_16:
[----:B------:R-:W-:Y:S05]  /*2530*/  BSYNC.RECONVERGENT B0 ;  /* 0x0000000000007941 */ /* 0x000fea0003800200 */
.L_x_15:
[----:B------:R-:W-:Y:S01]  /*2540*/  IADD3 R22, P3, PT, R22, UR46, RZ ;  /* 0x0000002e16167c10 */ /* 0x000fe2000ff7e0ff */
[----:B------:R-:W-:Y:S01]  /*2550*/  IMAD R3, R12, R15, RZ ;  /* 0x0000000f0c037224 */ /* 0x000fe200078e02ff */
[----:B------:R0:W-:Y:S03]  /*2560*/  STS [R21], R24 ;  /* 0x0000001815007388 */ /* 0x0001e60000000800 */
[----:B------:R-:W-:Y:S01]  /*2570*/  IMAD.X R19, RZ, RZ, R19, P3 ;  /* 0x000000ffff137224 */ /* 0x000fe200018e0613 */
[----:B------:R-:W-:-:S04]  /*2580*/  ISETP.GE.U32.AND P0, PT, R22, R3, PT ;  /* 0x000000031600720c */ /* 0x000fc80003f06070 */
[----:B------:R-:W-:-:S13]  /*2590*/  ISETP.GE.U32.AND.EX P0, PT, R19, RZ, PT, P0 ;  /* 0x000000ff1300720c */ /* 0x000fda0003f06100 */
[----:B0-----:R-:W-:Y:S05]  /*25a0*/  @!P0 BRA `(.L_x_31) ;  /* 0xfffffff000988947 */ /* 0x001fea000383ffff */
[----:B------:R-:W-:Y:S05]  /*25b0*/  BRA `(.L_x_13) ;  /* 0x0000000c00687947 */ /* 0x000fea0003800000 */
.L_x_14:
[----:B------:R-:W-:Y:S01]  /*25c0*/  FSETP.GE.AND P0, PT, |R17|, 105615, PT ;  /* 0x47ce47801100780b */ /* 0x000fe20003f06200 */
[----:B------:R-:W-:Y:S01]  /*25d0*/  IMAD.MOV.U32 R24, RZ, RZ, R10 ;  /* 0x000000ffff187224 */ /* 0x000fe200078e000a */
[----:B------:R-:W-:Y:S02]  /*25e0*/  MOV R21, R11 ;  /* 0x0000000b00157202 */ /* 0x000fe40000000f00 */
[----:B------:R-:W-:Y:S02]  /*25f0*/  FSEL R22, R3, R20, !P0 ;  /* 0x0000001403167208 */ /* 0x000fe40004000000 */
[----:B------:R-:W-:Y:S02]  /*2600*/  FSETP.EQ.OR P2, PT, |R17|, +INF , !P0 ;  /* 0x7f8000001100780b */ /* 0x000fe40004742600 */
[----:B------:R-:W-:-:S11]  /*2610*/  SEL R20, R0, RZ, !P0 ;  /* 0x000000ff00147207 */ /* 0x000fd60004000000 */
.L_x_48:
        /* <DEDUP_REMOVED lines=47> */
[----:B------:R-:W-:Y:S01]  /*2910*/  MOV R0, R26 ;  /* 0x0000001a00007202 */ /* 0x000fe20000000f00 */
[----:B------:R-:W-:Y:S01]  /*2920*/  IMAD.MOV.U32 R3, RZ, RZ, 0x45480000 ;  /* 0x45480000ff037424 */ /* 0x000fe200078e00ff */
[----:B------:R-:W-:-:S07]  /*2930*/  MOV R2, 0x2950 ;  /* 0x0000295000027802 */ /* 0x000fce0000000f00 */
[----:B------:R-:W-:Y:S05]  /*2940*/  CALL.REL.NOINC `($__internal_2_$__cuda_sm3x_div_rn_noftz_f32_slowpath) ;  /* 0x0000002800cc7944 */ /* 0x000fea0003c00000 */
[----:B------:R-:W-:-:S07]  /*2950*/  IMAD.MOV.U32 R5, RZ, RZ, R0 ;  /* 0x000000ffff057224 */ /* 0x000fce00078e0000 */
.L_x_35:
[----:B------:R-:W-:Y:S05]  /*2960*/  BSYNC.RECONVERGENT B1 ;  /* 0x0000000000017941 */ /* 0x000fea0003800200 */
.L_x_34:
        /* <DEDUP_REMOVED lines=9> */
.L_x_37:
[----:B------:R-:W-:Y:S05]  /*2a00*/  BSYNC.RELIABLE B1 ;  /* 0x0000000000017941 */ /* 0x000fea0003800100 */
.L_x_36:
[----:B------:R-:W-:-:S04]  /*2a10*/  ISETP.NE.AND P0, PT, R9, 0x640, PT ;  /* 0x000006400900780c */ /* 0x000fc80003f05270 */
[----:B------:R-:W-:-:S13]  /*2a20*/  ISETP.NE.OR P0, PT, R6, 0x215, P0 ;  /* 0x000002150600780c */ /* 0x000fda0000705670 */
[----:B------:R-:W-:Y:S05]  /*2a30*/  @P0 BRA `(.L_x_38) ;  /* 0x0000000400000947 */ /* 0x000fea0003800000 */
[----:B------:R-:W-:Y:S01]  /*2a40*/  IMAD.MOV.U32 R2, RZ, RZ, R20 ;  /* 0x000000ffff027224 */ /* 0x000fe200078e0014 */
[----:B------:R-:W-:Y:S01]  /*2a50*/  MOV R0, R22 ;  /* 0x0000001600007202 */ /* 0x000fe20000000f00 */
[----:B------:R-:W-:Y:S06]  /*2a60*/  @P2 BRA `(.L_x_39) ;  /* 0x0000000000a82947 */ /* 0x000fec0003800000 */
[----:B------:R-:W0:Y:S01]  /*2a70*/  LDC.64 R2, c[0x4][0x28] ;  /* 0x01000a00ff027b82 */ /* 0x000e220000000a00 */
[----:B------:R-:W-:Y:S02]  /*2a80*/  IMAD.SHL.U32 R4, R17, 0x100, RZ ;  /* 0x0000010011047824 */ /* 0x000fe400078e00ff */
[----:B------:R-:W-:Y:S01]  /*2a90*/  HFMA2 R0, -RZ, RZ, 0, 0 ;  /* 0x00000000ff007431 */ /* 0x000fe200000001ff */
[----:B------:R-:W-:Y:S01]  /*2aa0*/  BSSY.RECONVERGENT B1, `(.L_x_40) ;  /* 0x000000e000017945 */ /* 0x000fe20003800200 */
[----:B------:R-:W-:Y:S02]  /*2ab0*/  IMAD.MOV.U32 R6, RZ, RZ, RZ ;  /* 0x000000ffff067224 */ /* 0x000fe400078e00ff */
[----:B------:R-:W-:Y:S01]  /*2ac0*/  IMAD.MOV.U32 R25, RZ, RZ, RZ ;  /* 0x000000ffff197224 */ /* 0x000fe200078e00ff */
[----:B------:R-:W-:-:S07]  /*2ad0*/  LOP3.LUT R27, R4, 0x80000000, RZ, 0xfc, !PT ;  /* 0x80000000041b7812 */ /* 0x000fce00078efcff */
.L_x_41:
[----:B0-----:R-:W-:-:S05]  /*2ae0*/  IMAD.WIDE.U32 R8, R0, 0x4, R2 ;  /* 0x0000000400087825 */ /* 0x001fca00078e0002 */
[----:B-1----:R-:W2:Y:S01]  /*2af0*/  LDG.E.CONSTANT R4, desc[UR36][R8.64] ;  /* 0x0000002408047981 */ /* 0x002ea2000c1e9900 */
[C---:B------:R-:W-:Y:S02]  /*2b00*/  IMAD R23, R0.reuse, 0x4, R1 ;  /* 0x0000000400177824 */ /* 0x040fe400078e0201 */
[----:B------:R-:W-:-:S05]  /*2b10*/  VIADD R0, R0, 0x1 ;  /* 0x0000000100007836 */ /* 0x000fca0000000000 */
[----:B------:R-:W-:Y:S01]  /*2b20*/  ISETP.NE.AND P0, PT, R0, 0x6, PT ;  /* 0x000000060000780c */ /* 0x000fe20003f05270 */
[----:B--2---:R-:W-:-:S03]  /*2b30*/  IMAD.WIDE.U32 R4, R4, R27, RZ ;  /* 0x0000001b04047225 */ /* 0x004fc600078e00ff */
[----:B------:R-:W-:-:S05]  /*2b40*/  IADD3 R4, P3, PT, R4, R6, RZ ;  /* 0x0000000604047210 */ /* 0x000fca0007f7e0ff */
[----:B------:R1:W-:Y:S01]  /*2b50*/  STL [R23], R4 ;  /* 0x0000000417007387 */ /* 0x0003e20000100800 */
[----:B------:R-:W-:-:S03]  /*2b60*/  IMAD.X R6, R5, 0x1, R25, P3 ;  /* 0x0000000105067824 */ /* 0x000fc600018e0619 */
[----:B------:R-:W-:Y:S05]  /*2b70*/  @P0 BRA `(.L_x_41) ;  /* 0xfffffffc00d80947 */ /* 0x000fea000383ffff */
[----:B------:R-:W-:Y:S05]  /*2b80*/  BSYNC.RECONVERGENT B1 ;  /* 0x0000000000017941 */ /* 0x000fea0003800200 */
.L_x_40:
[----:B------:R-:W-:Y:S01]  /*2b90*/  LOP3.LUT R0, R7, 0xe0, RZ, 0xc0, !PT ;  /* 0x000000e007007812 */ /* 0x000fe200078ec0ff */
[----:B------:R0:W-:Y:S03]  /*2ba0*/  STL [R1+0x18], R6 ;  /* 0x0000180601007387 */ /* 0x0001e60000100800 */
[----:B------:R-:W-:-:S04]  /*2bb0*/  IADD3 R0, PT, PT, R0, -0x80, RZ ;  /* 0xffffff8000007810 */ /* 0x000fc80007ffe0ff */
[----:B------:R-:W-:-:S05]  /*2bc0*/  SHF.R.U32.HI R0, RZ, 0x5, R0 ;  /* 0x00000005ff007819 */ /* 0x000fca0000011600 */
[----:B-1----:R-:W-:-:S05]  /*2bd0*/  IMAD R23, R0, -0x4, R1 ;  /* 0xfffffffc00177824 */ /* 0x002fca00078e0201 */
[----:B------:R-:W2:Y:S04]  /*2be0*/  LDL R0, [R23+0x14] ;  /* 0x0000140017007983 */ /* 0x000ea80000100800 */
[----:B------:R-:W2:Y:S01]  /*2bf0*/  LDL R3, [R23+0x18] ;  /* 0x0000180017037983 */ /* 0x000ea20000100800 */
[----:B------:R-:W-:Y:S01]  /*2c00*/  UMOV UR4, 0x54442d19 ;  /* 0x54442d1900047882 */ /* 0x000fe20000000000 */
[----:B------:R-:W-:Y:S01]  /*2c10*/  UMOV UR5, 0x3bf921fb ;  /* 0x3bf921fb00057882 */ /* 0x000fe20000000000 */
[----:B------:R-:W-:Y:S02]  /*2c20*/  ISETP.GE.AND P3, PT, R17, RZ, PT ;  /* 0x000000ff1100720c */ /* 0x000fe40003f66270 */
[C-C-:B--2---:R-:W-:Y:S01]  /*2c30*/  SHF.L.W.U32.HI R2, R0.reuse, 0x2, R3.reuse ;  /* 0x0000000200027819 */ /* 0x144fe20000010e03 */
[----:B------:R-:W-:Y:S01]  /*2c40*/  IMAD.SHL.U32 R0, R0, 0x4, RZ ;  /* 0x0000000400007824 */ /* 0x000fe200078e00ff */
[----:B------:R-:W-:-:S02]  /*2c50*/  SHF.R.U32.HI R3, RZ, 0x1e, R3 ;  /* 0x0000001eff037819 */ /* 0x000fc40000011603 */
[----:B------:R-:W-:-:S04]  /*2c60*/  SHF.R.S32.HI R5, RZ, 0x1f, R2 ;  /* 0x0000001fff057819 */ /* 0x000fc80000011402 */
[C---:B------:R-:W-:Y:S02]  /*2c70*/  LOP3.LUT R8, R5.reuse, R0, RZ, 0x3c, !PT ;  /* 0x0000000005087212 */ /* 0x040fe400078e3cff */
[----:B------:R-:W-:Y:S02]  /*2c80*/  LOP3.LUT R9, R5, R2, RZ, 0x3c, !PT ;  /* 0x0000000205097212 */ /* 0x000fe400078e3cff */
[C---:B------:R-:W-:Y:S02]  /*2c90*/  LOP3.LUT R0, R2.reuse, R17, RZ, 0x3c, !PT ;  /* 0x0000001102007212 */ /* 0x040fe400078e3cff */
[----:B------:R-:W1:Y:S01]  /*2ca0*/  I2F.F64.S64 R4, R8 ;  /* 0x0000000800047312 */ /* 0x000e620000301c00 */
[----:B------:R-:W-:Y:S02]  /*2cb0*/  LEA.HI R2, R2, R3, RZ, 0x1 ;  /* 0x0000000302027211 */ /* 0x000fe400078f08ff */
[----:B------:R-:W-:-:S03]  /*2cc0*/  ISETP.GE.AND P0, PT, R0, RZ, PT ;  /* 0x000000ff0000720c */ /* 0x000fc60003f06270 */
[----:B------:R-:W-:Y:S01]  /*2cd0*/  @!P3 IMAD.MOV R2, RZ, RZ, -R2 ;  /* 0x000000ffff02b224 */ /* 0x000fe200078e0a02 */
[----:B-1----:R-:W-:-:S10]  /*2ce0*/  DMUL R4, R4, UR4 ;  /* 0x0000000404047c28 */ /* 0x002fd40008000000 */
[----:B------:R-:W1:Y:S02]  /*2cf0*/  F2F.F32.F64 R4, R4 ;  /* 0x0000000400047310 */ /* 0x000e640000301000 */
[----:B01----:R-:W-:-:S07]  /*2d00*/  FSEL R0, -R4, R4, !P0 ;  /* 0x0000000404007208 */ /* 0x003fce0004000100 */
.L_x_39:
        /* <DEDUP_REMOVED lines=19> */
.L_x_38:
        /* <DEDUP_REMOVED lines=11> */
[----:B------:R-:W-:Y:S02]  /*2ef0*/  HFMA2 R3, -RZ, RZ, 5.28125, 0 ;  /* 0x45480000ff037431 */ /* 0x000fe400000001ff */
[----:B------:R-:W-:Y:S01]  /*2f00*/  IMAD.MOV.U32 R0, RZ, RZ, R6 ;  /* 0x000000ffff007224 */ /* 0x000fe200078e0006 */
[----:B------:R-:W-:-:S07]  /*2f10*/  MOV R2, 0x2f30 ;  /* 0x00002f3000027802 */ /* 0x000fce0000000f00 */
[----:B------:R-:W-:Y:S05]  /*2f20*/  CALL.REL.NOINC `($__internal_2_$__cuda_sm3x_div_rn_noftz_f32_slowpath) ;  /* 0x0000002400547944 */ /* 0x000fea0003c00000 */
.L_x_43:
[----:B------:R-:W-:Y:S05]  /*2f30*/  BSYNC.RECONVERGENT B1 ;  /* 0x0000000000017941 */ /* 0x000fea0003800200 */
.L_x_42:
[C---:B------:R-:W-:Y:S01]  /*2f40*/  FADD R3, -R0.reuse, 1 ;  /* 0x3f80000000037421 */ /* 0x040fe20000000100 */
[----:B------:R-:W-:Y:S01]  /*2f50*/  IMAD.MOV.U32 R2, RZ, RZ, 0x41200000 ;  /* 0x41200000ff027424 */ /* 0x000fe200078e00ff */
[----:B------:R-:W-:Y:S01]  /*2f60*/  BSSY.RECONVERGENT B1, `(.L_x_44) ;  /* 0x000000e000017945 */ /* 0x000fe20003800200 */
[----:B------:R-:W-:Y:S02]  /*2f70*/  IMAD.MOV.U32 R9, RZ, RZ, 0x3dcccccd ;  /* 0x3dcccccdff097424 */ /* 0x000fe400078e00ff */
[----:B------:R-:W-:Y:S02]  /*2f80*/  FMNMX3 R0, R0, 0.10000000149011611938, R3, PT ;  /* 0x3dcccccd00007876 */ /* 0x000fe40003800003 */
[----:B------:R-:W-:Y:S02]  /*2f90*/  FFMA R9, R2, -R9, 1 ;  /* 0x3f80000002097423 */ /* 0x000fe40000000809 */
[----:B------:R-:W0:Y:S02]  /*2fa0*/  FCHK P0, R0, 0.10000000149011611938 ;  /* 0x3dcccccd00007902 */ /* 0x000e240000000000 */
[----:B------:R-:W-:-:S04]  /*2fb0*/  FFMA R9, R9, R2, 10 ;  /* 0x4120000009097423 */ /* 0x000fc80000000002 */
[----:B------:R-:W-:-:S04]  /*2fc0*/  FFMA R3, R0, R9, RZ ;  /* 0x0000000900037223 */ /* 0x000fc800000000ff */
[----:B------:R-:W-:-:S04]  /*2fd0*/  FFMA R2, R3, -0.10000000149011611938, R0 ;  /* 0xbdcccccd03027823 */ /* 0x000fc80000000000 */
[----:B------:R-:W-:Y:S01]  /*2fe0*/  FFMA R2, R2, R9, R3 ;  /* 0x0000000902027223 */ /* 0x000fe20000000003 */
[----:B0-----:R-:W-:Y:S06]  /*2ff0*/  @!P0 BRA `(.L_x_45) ;  /* 0x0000000000108947 */ /* 0x001fec0003800000 */
[----:B------:R-:W-:Y:S02]  /*3000*/  MOV R3, 0x3dcccccd ;  /* 0x3dcccccd00037802 */ /* 0x000fe40000000f00 */
[----:B------:R-:W-:-:S07]  /*3010*/  MOV R2, 0x3030 ;  /* 0x0000303000027802 */ /* 0x000fce0000000f00 */
[----:B------:R-:W-:Y:S05]  /*3020*/  CALL.REL.NOINC `($__internal_2_$__cuda_sm3x_div_rn_noftz_f32_slowpath) ;  /* 0x0000002400147944 */ /* 0x000fea0003c00000 */
[----:B------:R-:W-:-:S07]  /*3030*/  IMAD.MOV.U32 R2, RZ, RZ, R0 ;  /* 0x000000ffff027224 */ /* 0x000fce00078e0000 */
.L_x_45:
[----:B------:R-:W-:Y:S05]  /*3040*/  BSYNC.RECONVERGENT B1 ;  /* 0x0000000000017941 */ /* 0x000fea0003800200 */
.L_x_44:
[----:B------:R-:W-:Y:S02]  /*3050*/  HFMA2 R6, -RZ, RZ, 1.44921875, -19.203125 ;  /* 0x3dcccccdff067431 */ /* 0x000fe400000001ff */
[C---:B------:R-:W-:Y:S01]  /*3060*/  FADD R0, -R5.reuse, 1 ;  /* 0x3f80000005007421 */ /* 0x040fe20000000100 */
[----:B------:R-:W-:Y:S01]  /*3070*/  IMAD.MOV.U32 R3, RZ, RZ, 0x41200000 ;  /* 0x41200000ff037424 */ /* 0x000fe200078e00ff */
[----:B------:R-:W-:Y:S03]  /*3080*/  BSSY.RECONVERGENT B1, `(.L_x_46) ;  /* 0x000000e000017945 */ /* 0x000fe60003800200 */
[----:B------:R-:W-:Y:S01]  /*3090*/  FMNMX3 R0, R5, 0.10000000149011611938, R0, PT ;  /* 0x3dcccccd05007876 */ /* 0x000fe20003800000 */
[----:B------:R-:W-:-:S03]  /*30a0*/  FADD R5, -R2, 1 ;  /* 0x3f80000002057421 */ /* 0x000fc60000000100 */
        /* <DEDUP_REMOVED lines=11> */
.L_x_47:
[----:B------:R-:W-:Y:S05]  /*3160*/  BSYNC.RECONVERGENT B1 ;  /* 0x0000000000017941 */ /* 0x000fea0003800200 */
.L_x_46:
[C---:B------:R-:W-:Y:S01]  /*3170*/  LEA R2, R4.reuse, UR53, 0x2 ;  /* 0x0000003504027c11 */ /* 0x040fe2000f8e10ff */
[----:B------:R-:W-:Y:S01]  /*3180*/  IMAD.U32 R9, RZ, RZ, UR40 ;  /* 0x00000028ff097e24 */ /* 0x000fe2000f8e00ff */
[----:B------:R-:W-:Y:S01]  /*3190*/  IADD3 R4, PT, PT, R4, -UR40, RZ ;  /* 0x8000002804047c10 */ /* 0x000fe2000fffe0ff */
[----:B------:R-:W0:Y:S01]  /*31a0*/  LDS R23, [R19] ;  /* 0x0000000013177984 */ /* 0x000e220000000800 */
[----:B------:R-:W-:Y:S01]  /*31b0*/  FADD R0, -R3, 1 ;  /* 0x3f80000003007421 */ /* 0x000fe20000000100 */
[----:B------:R-:W-:Y:S01]  /*31c0*/  IMAD R26, R9, 0x4, R2 ;  /* 0x00000004091a7824 */ /* 0x000fe200078e0202 */
[----:B------:R-:W-:Y:S01]  /*31d0*/  LEA R8, R4, UR53, 0x2 ;  /* 0x0000003504087c11 */ /* 0x000fe2000f8e10ff */
[----:B------:R-:W-:Y:S02]  /*31e0*/  LDS R6, [R2+-0x4] ;  /* 0xfffffc0002067984 */ /* 0x000fe40000000800 */
[----:B------:R-:W-:Y:S02]  /*31f0*/  FMNMX R0, R5, R0, !PT ;  /* 0x0000000005007209 */ /* 0x000fe40007800000 */
[----:B------:R-:W1:Y:S03]  /*3200*/  LDS R25, [R2+0x4] ;  /* 0x0000040002197984 */ /* 0x000e660000000800 */
[C---:B------:R-:W-:Y:S01]  /*3210*/  FMUL R3, R0.reuse, 0.5 ;  /* 0x3f00000000037820 */ /* 0x040fe20000400000 */
[----:B------:R-:W2:Y:S03]  /*3220*/  LDS R27, [R8] ;  /* 0x00000000081b7984 */ /* 0x000ea60000000800 */
[CC--:B------:R-:W-:Y:S01]  /*3230*/  FFMA R4, -R0.reuse, R3.reuse, 1 ;  /* 0x3f80000000047423 */ /* 0x0c0fe20000000103 */
[----:B------:R-:W3:Y:S01]  /*3240*/  LDS R29, [R26] ;  /* 0x000000001a1d7984 */ /* 0x000ee20000000800 */
[----:B------:R-:W-:-:S03]  /*3250*/  FFMA R0, -R0, R3, 2 ;  /* 0x4000000000007423 */ /* 0x000fc60000000103 */
[----:B------:R-:W4:Y:S01]  /*3260*/  LDS R9, [R2] ;  /* 0x0000000002097984 */ /* 0x000f220000000800 */
[----:B------:R-:W-:Y:S01]  /*3270*/  FADD R0, R0, -0.25 ;  /* 0xbe80000000007421 */ /* 0x000fe20000000000 */
[----:B0-----:R-:W-:Y:S01]  /*3280*/  FMUL R23, R4, R23 ;  /* 0x0000001704177220 */ /* 0x001fe20000400000 */
[----:B-1----:R-:W-:-:S04]  /*3290*/  FADD R6, R6, R25 ;  /* 0x0000001906067221 */ /* 0x002fc80000000000 */
[----:B--2---:R-:W-:-:S04]  /*32a0*/  FADD R6, R6, R27 ;  /* 0x0000001b06067221 */ /* 0x004fc80000000000 */
[----:B---3--:R-:W-:Y:S01]  /*32b0*/  FADD R29, R6, R29 ;  /* 0x0000001d061d7221 */ /* 0x008fe20000000000 */
[----:B----4-:R-:W-:-:S04]  /*32c0*/  FFMA R0, R0, R9, -R23 ;  /* 0x0000000900007223 */ /* 0x010fc80000000817 */
[----:B------:R-:W-:-:S07]  /*32d0*/  FFMA R8, R29, 0.0625, R0 ;  /* 0x3d8000001d087823 */ /* 0x000fce0000000000 */
.L_x_33:
[----:B------:R-:W-:Y:S05]  /*32e0*/  BSYNC.RECONVERGENT B0 ;  /* 0x0000000000007941 */ /* 0x000fea0003800200 */
.L_x_32:
[----:B------:R-:W-:Y:S01]  /*32f0*/  IMAD R3, R12, R15, RZ ;  /* 0x0000000f0c037224 */ /* 0x000fe200078e02ff */
[----:B------:R-:W-:Y:S01]  /*3300*/  IADD3 R24, P3, PT, R24, UR46, RZ ;  /* 0x0000002e18187c10 */ /* 0x000fe2000ff7e0ff */
[----:B------:R0:W-:Y:S03]  /*3310*/  STS [R19], R8 ;  /* 0x0000000813007388 */ /* 0x0001e60000000800 */
[----:B------:R-:W-:Y:S02]  /*3320*/  ISETP.GE.U32.AND P0, PT, R24, R3, PT ;  /* 0x000000031800720c */ /* 0x000fe40003f06070 */
[----:B------:R-:W-:-:S04]  /*3330*/  IADD3.X R21, PT, PT, RZ, R21, RZ, P3, !PT ;  /* 0x00000015ff157210 */ /* 0x000fc80001ffe4ff */
[----:B------:R-:W-:-:S13]  /*3340*/  ISETP.GE.U32.AND.EX P0, PT, R21, RZ, PT, P0 ;  /* 0x000000ff1500720c */ /* 0x000fda0003f06100 */
[----:B0-----:R-:W-:Y:S05]  /*3350*/  @!P0 BRA `(.L_x_48) ;  /* 0xfffffff000b08947 */ /* 0x001fea000383ffff */
.L_x_13:
[----:B------:R-:W-:Y:S05]  /*3360*/  WARPSYNC.ALL ;  /* 0x0000000000007948 */ /* 0x000fea0003800000 */
[----:B------:R-:W-:Y:S06]  /*3370*/  BAR.SYNC.DEFER_BLOCKING 0x0 ;  /* 0x0000000000007b1d */ /* 0x000fec0000010000 */
[----:B------:R-:W-:Y:S05]  /*3380*/  @P1 BRA `(.L_x_49) ;  /* 0xffffffe000681947 */ /* 0x000fea000383ffff */
.L_x_12:
[----:B------:R-:W-:-:S05]  /*3390*/  IMAD R3, R15, R12, RZ ;  /* 0x0000000c0f037224 */ /* 0x000fca00078e02ff */
[----:B------:R-:W-:-:S13]  /*33a0*/  ISETP.GE.U32.AND P0, PT, R10, R3, PT ;  /* 0x000000030a00720c */ /* 0x000fda0003f06070 */
[----:B------:R-:W-:Y:S05]  /*33b0*/  @P0 BRA `(.L_x_50) ;  /* 0x0000001000800947 */ /* 0x000fea0003800000 */
[----:B------:R-:W-:Y:S01]  /*33c0*/  IADD3 R4, P1, PT, R10, UR46, RZ ;  /* 0x0000002e0a047c10 */ /* 0x000fe2000ff3e0ff */
[----:B------:R-:W-:Y:S03]  /*33d0*/  BSSY.RECONVERGENT B0, `(.L_x_51) ;  /* 0x0000027000007945 */ /* 0x000fe60003800200 */
[CC--:B------:R-:W-:Y:S01]  /*33e0*/  ISETP.GE.U32.AND P0, PT, R4.reuse, R3.reuse, PT ;  /* 0x000000030400720c */ /* 0x0c0fe20003f06070 */
[----:B------:R-:W-:Y:S01]  /*33f0*/  IMAD.X R7, RZ, RZ, R11, P1 ;  /* 0x000000ffff077224 */ /* 0x000fe200008e060b */
[----:B------:R-:W-:-:S04]  /*3400*/  ISETP.GT.U32.AND P1, PT, R4, R3, PT ;  /* 0x000000030400720c */ /* 0x000fc80003f24070 */
[C---:B------:R-:W-:Y:S02]  /*3410*/  ISETP.GE.U32.AND.EX P0, PT, R7.reuse, RZ, PT, P0 ;  /* 0x000000ff0700720c */ /* 0x040fe40003f06100 */
[C---:B------:R-:W-:Y:S02]  /*3420*/  ISETP.GT.U32.AND.EX P1, PT, R7.reuse, RZ, PT, P1 ;  /* 0x000000ff0700720c */ /* 0x040fe40003f24110 */
[----:B------:R-:W-:Y:S02]  /*3430*/  SEL R0, RZ, 0x1, P0 ;  /* 0x00000001ff007807 */ /* 0x000fe40000000000 */
[----:B------:R-:W-:Y:S02]  /*3440*/  SEL R5, R4, R3, P1 ;  /* 0x0000000304057207 */ /* 0x000fe40000800000 */
[----:B------:R-:W-:Y:S02]  /*3450*/  SEL R2, R7, RZ, P1 ;  /* 0x000000ff07027207 */ /* 0x000fe40000800000 */
[----:B------:R-:W-:-:S04]  /*3460*/  IADD3 R9, P0, P1, R5, -R4, -R0 ;  /* 0x8000000405097210 */ /* 0x000fc8000791e800 */
[----:B------:R-:W-:-:S04]  /*3470*/  IADD3.X R6, PT, PT, R2, -0x1, ~R7, P0, P1 ;  /* 0xffffffff02067810 */ /* 0x000fc800007e2c07 */
[----:B------:R-:W-:-:S13]  /*3480*/  ISETP.NE.U32.AND P0, PT, R6, RZ, PT ;  /* 0x000000ff0600720c */ /* 0x000fda0003f05070 */
[----:B------:R-:W-:Y:S05]  /*3490*/  @P0 BRA `(.L_x_52) ;  /* 0x0000000000500947 */ /* 0x000fea0003800000 */
[----:B------:R-:W0:Y:S01]  /*34a0*/  I2F.U32.RP R6, UR46 ;  /* 0x0000002e00067d06 */ /* 0x000e220008209000 */
[----:B------:R-:W-:Y:S01]  /*34b0*/  IMAD.MOV.U32 R4, RZ, RZ, RZ ;  /* 0x000000ffff047224 */ /* 0x000fe200078e00ff */
[----:B------:R-:W-:-:S06]  /*34c0*/  ISETP.NE.U32.AND P2, PT, RZ, UR46, PT ;  /* 0x0000002eff007c0c */ /* 0x000fcc000bf45070 */
[----:B0-----:R-:W0:Y:S02]  /*34d0*/  MUFU.RCP R6, R6 ;  /* 0x0000000600067308 */ /* 0x001e240000001000 */
[----:B0-----:R-:W-:-:S06]  /*34e0*/  VIADD R5, R6, 0xffffffe ;  /* 0x0ffffffe06057836 */ /* 0x001fcc0000000000 */
[----:B------:R-:W0:Y:S02]  /*34f0*/  F2I.FTZ.U32.TRUNC.NTZ R5, R5 ;  /* 0x0000000500057305 */ /* 0x000e24000021f000 */
[----:B0-----:R-:W-:-:S05]  /*3500*/  IADD3 R7, PT, PT, RZ, -R5, RZ ;  /* 0x80000005ff077210 */ /* 0x001fca0007ffe0ff */
[----:B------:R-:W-:-:S04]  /*3510*/  IMAD R7, R7, UR46, RZ ;  /* 0x0000002e07077c24 */ /* 0x000fc8000f8e02ff */
[----:B------:R-:W-:Y:S01]  /*3520*/  IMAD.HI.U32 R4, R5, R7, R4 ;  /* 0x0000000705047227 */ /* 0x000fe200078e0004 */
[----:B------:R-:W-:-:S05]  /*3530*/  MOV R5, RZ ;  /* 0x000000ff00057202 */ /* 0x000fca0000000f00 */
[----:B------:R-:W-:-:S04]  /*3540*/  IMAD.HI.U32 R4, R4, R9, RZ ;  /* 0x0000000904047227 */ /* 0x000fc800078e00ff */
[----:B------:R-:W-:-:S04]  /*3550*/  IMAD.MOV R2, RZ, RZ, -R4 ;  /* 0x000000ffff027224 */ /* 0x000fc800078e0a04 */
[----:B------:R-:W-:-:S05]  /*3560*/  IMAD R2, R2, UR46, R9 ;  /* 0x0000002e02027c24 */ /* 0x000fca000f8e0209 */
[----:B------:R-:W-:-:S13]  /*3570*/  ISETP.GE.U32.AND P0, PT, R2, UR46, PT ;  /* 0x0000002e02007c0c */ /* 0x000fda000bf06070 */
[----:B------:R-:W-:Y:S01]  /*3580*/  @P0 IADD3 R2, PT, PT, R2, -UR46, RZ ;  /* 0x8000002e02020c10 */ /* 0x000fe2000fffe0ff */
[----:B------:R-:W-:-:S03]  /*3590*/  @P0 VIADD R4, R4, 0x1 ;  /* 0x0000000104040836 */ /* 0x000fc60000000000 */
[----:B------:R-:W-:-:S13]  /*35a0*/  ISETP.GE.U32.AND P1, PT, R2, UR46, PT ;  /* 0x0000002e02007c0c */ /* 0x000fda000bf26070 */
[----:B------:R-:W-:Y:S01]  /*35b0*/  @P1 VIADD R4, R4, 0x1 ;  /* 0x0000000104041836 */ /* 0x000fe20000000000 */
[----:B------:R-:W-:Y:S01]  /*35c0*/  @!P2 LOP3.LUT R4, RZ, UR46, RZ, 0x33, !PT ;  /* 0x0000002eff04ac12 */ /* 0x000fe2000f8e33ff */
[----:B------:R-:W-:Y:S06]  /*35d0*/  BRA `(.L_x_53) ;  /* 0x0000000000187947 */ /* 0x000fec0003800000 */
.L_x_52:
[----:B------:R-:W-:Y:S01]  /*35e0*/  IMAD.MOV.U32 R5, RZ, RZ, R9 ;  /* 0x000000ffff057224 */ /* 0x000fe200078e0009 */
[----:B------:R-:W-:Y:S01]  /*35f0*/  MOV R2, 0x3620 ;  /* 0x0000362000027802 */ /* 0x000fe20000000f00 */
[----:B------:R-:W-:-:S07]  /*3600*/  IMAD.U32 R4, RZ, RZ, UR46 ;  /* 0x0000002eff047e24 */ /* 0x000fce000f8e00ff */
[----:B------:R-:W-:Y:S05]  /*3610*/  CALL.REL.NOINC `($__internal_1_$__cuda_sm20_div_u64) ;  /* 0x0000001800807944 */ /* 0x000fea0003c00000 */
[----:B------:R-:W-:Y:S01]  /*3620*/  MOV R4, R6 ;  /* 0x0000000600047202 */ /* 0x000fe20000000f00 */
[----:B------:R-:W-:-:S07]  /*3630*/  IMAD.MOV.U32 R5, RZ, RZ, R7 ;  /* 0x000000ffff057224 */ /* 0x000fce00078e0007 */
.L_x_53:
[----:B------:R-:W-:Y:S05]  /*3640*/  BSYNC.RECONVERGENT B0 ;  /* 0x0000000000007941 */ /* 0x000fea0003800200 */
.L_x_51:
[----:B------:R-:W-:Y:S01]  /*3650*/  IADD3 R18, P0, PT, R4, R0, RZ ;  /* 0x0000000004127210 */ /* 0x000fe20007f1e0ff */
[----:B------:R-:W-:Y:S01]  /*3660*/  BSSY.RECONVERGENT B0, `(.L_x_54) ;  /* 0x0000047000007945 */ /* 0x000fe20003800200 */
[----:B------:R-:W-:Y:S01]  /*3670*/  MOV R12, R10 ;  /* 0x0000000a000c7202 */ /* 0x000fe20000000f00 */
[----:B------:R-:W-:Y:S01]  /*3680*/  IMAD.MOV.U32 R7, RZ, RZ, R11 ;  /* 0x000000ffff077224 */ /* 0x000fe200078e000b */
[C---:B------:R-:W-:Y:S01]  /*3690*/  LOP3.LUT R0, R18.reuse, 0x3, RZ, 0xc0, !PT ;  /* 0x0000000312007812 */ /* 0x040fe200078ec0ff */
[----:B------:R-:W-:Y:S01]  /*36a0*/  IMAD.X R4, RZ, RZ, R5, P0 ;  /* 0x000000ffff047224 */ /* 0x000fe200000e0605 */
[----:B------:R-:W-:Y:S02]  /*36b0*/  ISETP.GE.U32.AND P0, PT, R18, 0x3, PT ;  /* 0x000000031200780c */ /* 0x000fe40003f06070 */
[----:B------:R-:W-:Y:S02]  /*36c0*/  ISETP.NE.U32.AND P1, PT, R0, 0x3, PT ;  /* 0x000000030000780c */ /* 0x000fe40003f25070 */
[----:B------:R-:W-:-:S02]  /*36d0*/  ISETP.GE.U32.AND.EX P0, PT, R4, RZ, PT, P0 ;  /* 0x000000ff0400720c */ /* 0x000fc40003f06100 */
[----:B------:R-:W-:-:S13]  /*36e0*/  ISETP.NE.AND.EX P1, PT, RZ, RZ, PT, P1 ;  /* 0x000000ffff00720c */ /* 0x000fda0003f25310 */
[----:B------:R-:W-:Y:S05]  /*36f0*/  @!P1 BRA `(.L_x_55) ;  /* 0x0000000000f49947 */ /* 0x000fea0003800000 */
[----:B------:R-:W0:Y:S01]  /*3700*/  I2F.U32.RP R2, R15 ;  /* 0x0000000f00027306 */ /* 0x000e220000209000 */
[----:B------:R-:W1:Y:S01]  /*3710*/  S2R R9, SR_CgaCtaId ;  /* 0x0000000000097919 */ /* 0x000e620000008800 */
[----:B------:R-:W-:Y:S01]  /*3720*/  VIADD R18, R18, 0x1 ;  /* 0x0000000112127836 */ /* 0x000fe20000000000 */
[----:B------:R-:W-:Y:S01]  /*3730*/  MOV R0, 0x400 ;  /* 0x0000040000007802 */ /* 0x000fe20000000f00 */
[----:B------:R-:W-:Y:S01]  /*3740*/  HFMA2 R20, -RZ, RZ, 0, 0 ;  /* 0x00000000ff147431 */ /* 0x000fe200000001ff */
[----:B------:R-:W-:Y:S01]  /*3750*/  ISETP.NE.U32.AND P2, PT, R15, RZ, PT ;  /* 0x000000ff0f00720c */ /* 0x000fe20003f45070 */
[----:B------:R-:W-:Y:S01]  /*3760*/  IMAD.MOV.U32 R12, RZ, RZ, R10 ;  /* 0x000000ffff0c7224 */ /* 0x000fe200078e000a */
[----:B------:R-:W-:Y:S02]  /*3770*/  LOP3.LUT R23, RZ, R15, RZ, 0x33, !PT ;  /* 0x0000000fff177212 */ /* 0x000fe400078e33ff */
[----:B------:R-:W-:Y:S01]  /*3780*/  LOP3.LUT R18, R18, 0x3, RZ, 0xc0, !PT ;  /* 0x0000000312127812 */ /* 0x000fe200078ec0ff */
[----:B0-----:R-:W0:Y:S02]  /*3790*/  MUFU.RCP R2, R2 ;  /* 0x0000000200027308 */ /* 0x001e240000001000 */
[----:B0-----:R-:W-:Y:S01]  /*37a0*/  VIADD R4, R2, 0xffffffe ;  /* 0x0ffffffe02047836 */ /* 0x001fe20000000000 */
[----:B-1----:R-:W-:-:S05]  /*37b0*/  LEA R0, R9, R0, 0x18 ;  /* 0x0000000009007211 */ /* 0x002fca00078ec0ff */
[----:B------:R0:W1:Y:S02]  /*37c0*/  F2I.FTZ.U32.TRUNC.NTZ R5, R4 ;  /* 0x0000000400057305 */ /* 0x000064000021f000 */
[----:B0-----:R-:W-:Y:S01]  /*37d0*/  IMAD.MOV.U32 R4, RZ, RZ, RZ ;  /* 0x000000ffff047224 */ /* 0x001fe200078e00ff */
[----:B-1----:R-:W-:-:S05]  /*37e0*/  IADD3 R6, PT, PT, RZ, -R5, RZ ;  /* 0x80000005ff067210 */ /* 0x002fca0007ffe0ff */
[----:B------:R-:W-:-:S04]  /*37f0*/  IMAD R7, R6, R15, RZ ;  /* 0x0000000f06077224 */ /* 0x000fc800078e02ff */
[----:B------:R-:W-:-:S04]  /*3800*/  IMAD.HI.U32 R21, R5, R7, R4 ;  /* 0x0000000705157227 */ /* 0x000fc800078e0004 */
[----:B------:R-:W-:-:S07]  /*3810*/  IMAD.MOV.U32 R7, RZ, RZ, R11 ;  /* 0x000000ffff077224 */ /* 0x000fce00078e000b */
.L_x_56:
[----:B------:R-:W-:Y:S01]  /*3820*/  IMAD.HI.U32 R2, R21, R12, RZ ;  /* 0x0000000c15027227 */ /* 0x000fe200078e00ff */
[----:B0-----:R-:W0:Y:S04]  /*3830*/  LDCU.128 UR4, c[0x0][0x390] ;  /* 0x00007200ff0477ac */ /* 0x001e280008000c00 */
[----:B------:R-:W-:-:S05]  /*3840*/  IADD3 R4, PT, PT, -R2, RZ, RZ ;  /* 0x000000ff02047210 */ /* 0x000fca0007ffe1ff */
[----:B------:R-:W-:-:S05]  /*3850*/  IMAD R4, R15, R4, R12 ;  /* 0x000000040f047224 */ /* 0x000fca00078e020c */
[----:B------:R-:W-:-:S13]  /*3860*/  ISETP.GE.U32.AND P1, PT, R4, R15, PT ;  /* 0x0000000f0400720c */ /* 0x000fda0003f26070 */
[----:B------:R-:W-:Y:S02]  /*3870*/  @P1 IMAD.IADD R4, R4, 0x1, -R15 ;  /* 0x0000000104041824 */ /* 0x000fe400078e0a0f */
[----:B------:R-:W-:-:S03]  /*3880*/  @P1 VIADD R2, R2, 0x1 ;  /* 0x0000000102021836 */ /* 0x000fc60000000000 */
[----:B------:R-:W-:-:S13]  /*3890*/  ISETP.GE.U32.AND P3, PT, R4, R15, PT ;  /* 0x0000000f0400720c */ /* 0x000fda0003f66070 */
[----:B------:R-:W-:-:S04]  /*38a0*/  @P3 IADD3 R2, PT, PT, R2, 0x1, RZ ;  /* 0x0000000102023810 */ /* 0x000fc80007ffe0ff */
[----:B------:R-:W-:-:S05]  /*38b0*/  SEL R5, R23, R2, !P2 ;  /* 0x0000000217057207 */ /* 0x000fca0005000000 */
[----:B------:R-:W-:Y:S02]  /*38c0*/  IMAD.MOV R9, RZ, RZ, -R5 ;  /* 0x000000ffff097224 */ /* 0x000fe400078e0a05 */
[----:B------:R-:W-:Y:S02]  /*38d0*/  IMAD.IADD R2, R5, 0x1, R16 ;  /* 0x0000000105027824 */ /* 0x000fe400078e0210 */
[----:B------:R-:W-:-:S05]  /*38e0*/  IMAD R9, R15, R9, R12 ;  /* 0x000000090f097224 */ /* 0x000fca00078e020c */
[C---:B------:R-:W-:Y:S02]  /*38f0*/  IADD3 R17, PT, PT, R9.reuse, R14, RZ ;  /* 0x0000000e09117210 */ /* 0x040fe40007ffe0ff */
[----:B------:R-:W-:Y:S02]  /*3900*/  IADD3 R4, P3, PT, R9, UR41, RZ ;  /* 0x0000002909047c10 */ /* 0x000fe4000ff7e0ff */
[----:B------:R-:W-:Y:S01]  /*3910*/  IADD3 R9, P1, PT, R5, UR43, RZ ;  /* 0x0000002b05097c10 */ /* 0x000fe2000ff3e0ff */
[----:B------:R-:W-:Y:S02]  /*3920*/  IMAD R17, R2, UR40, R17 ;  /* 0x0000002802117c24 */ /* 0x000fe4000f8e0211 */
[----:B------:R-:W-:Y:S01]  /*3930*/  IMAD.X R5, RZ, RZ, RZ, P3 ;  /* 0x000000ffff057224 */ /* 0x000fe200018e06ff */
[----:B------:R-:W-:Y:S01]  /*3940*/  IADD3.X R8, PT, PT, RZ, RZ, RZ, P1, !PT ;  /* 0x000000ffff087210 */ /* 0x000fe20000ffe4ff */
[C---:B------:R-:W-:Y:S01]  /*3950*/  IMAD R2, R17.reuse, 0x4, R0 ;  /* 0x0000000411027824 */ /* 0x040fe200078e0200 */
[----:B------:R-:W-:Y:S01]  /*3960*/  LEA R6, R17, UR53, 0x2 ;  /* 0x0000003511067c11 */ /* 0x000fe2000f8e10ff */
[----:B------:R-:W-:-:S03]  /*3970*/  IMAD.WIDE.U32 R4, R9, 0xc81, R4 ;  /* 0x00000c8109047825 */ /* 0x000fc600078e0004 */
[----:B------:R1:W2:Y:S01]  /*3980*/  LDS R17, [R2] ;  /* 0x0000000002117984 */ /* 0x0002a20000000800 */
[----:B------:R-:W-:Y:S02]  /*3990*/  IMAD R9, R8, 0xc81, RZ ;  /* 0x00000c8108097824 */ /* 0x000fe400078e02ff */
[----:B------:R-:W-:Y:S01]  /*39a0*/  IMAD.SHL.U32 R8, R4, 0x4, RZ ;  /* 0x0000000404087824 */ /* 0x000fe200078e00ff */
[----:B------:R-:W3:Y:S01]  /*39b0*/  LDS R19, [R6] ;  /* 0x0000000006137984 */ /* 0x000ee20000000800 */
[----:B------:R-:W-:-:S03]  /*39c0*/  IMAD.IADD R5, R5, 0x1, R9 ;  /* 0x0000000105057824 */ /* 0x000fc600078e0209 */
[----:B------:R-:W-:Y:S02]  /*39d0*/  LOP3.LUT R8, R8, 0xfffffffc, RZ, 0xc0, !PT ;  /* 0xfffffffc08087812 */ /* 0x000fe400078ec0ff */
[----:B-1----:R-:W-:Y:S02]  /*39e0*/  SHF.L.U64.HI R2, R4, 0x2, R5 ;  /* 0x0000000204027819 */ /* 0x002fe40000010205 */
[----:B0-----:R-:W-:Y:S02]  /*39f0*/  IADD3 R4, P1, PT, R8, UR4, RZ ;  /* 0x0000000408047c10 */ /* 0x001fe4000ff3e0ff */
[----:B------:R-:W-:Y:S02]  /*3a00*/  LOP3.LUT R2, R2, 0x3, RZ, 0xc0, !PT ;  /* 0x0000000302027812 */ /* 0x000fe400078ec0ff */
[----:B------:R-:W-:Y:S02]  /*3a10*/  IADD3 R8, P3, PT, R8, UR6, RZ ;  /* 0x0000000608087c10 */ /* 0x000fe4000ff7e0ff */
[----:B------:R-:W-:-:S02]  /*3a20*/  IADD3.X R5, PT, PT, R2, UR5, RZ, P1, !PT ;  /* 0x0000000502057c10 */ /* 0x000fc40008ffe4ff */
[----:B------:R-:W-:Y:S02]  /*3a30*/  IADD3.X R9, PT, PT, R2, UR7, RZ, P3, !PT ;  /* 0x0000000702097c10 */ /* 0x000fe40009ffe4ff */
[----:B------:R-:W-:Y:S02]  /*3a40*/  IADD3 R18, P1, PT, R18, -0x1, RZ ;  /* 0xffffffff12127810 */ /* 0x000fe40007f3e0ff */
[----:B------:R-:W-:Y:S02]  /*3a50*/  IADD3 R12, P3, PT, R12, UR46, RZ ;  /* 0x0000002e0c0c7c10 */ /* 0x000fe4000ff7e0ff */
[----:B------:R-:W-:Y:S02]  /*3a60*/  IADD3.X R20, PT, PT, R20, -0x1, RZ, P1, !PT ;  /* 0xffffffff14147810 */ /* 0x000fe40000ffe4ff */
[----:B------:R-:W-:Y:S02]  /*3a70*/  ISETP.NE.U32.AND P1, PT, R18, RZ, PT ;  /* 0x000000ff1200720c */ /* 0x000fe40003f25070 */
[----:B------:R-:W-:-:S02]  /*3a80*/  IADD3.X R7, PT, PT, RZ, R7, RZ, P3, !PT ;  /* 0x00000007ff077210 */ /* 0x000fc40001ffe4ff */
[----:B------:R-:W-:Y:S01]  /*3a90*/  ISETP.NE.AND.EX P1, PT, R20, RZ, PT, P1 ;  /* 0x000000ff1400720c */ /* 0x000fe20003f25310 */
[----:B--2---:R0:W-:Y:S04]  /*3aa0*/  STG.E desc[UR36][R4.64], R17 ;  /* 0x0000001104007986 */ /* 0x0041e8000c101924 */
[----:B---3--:R0:W-:Y:S08]  /*3ab0*/  STG.E desc[UR36][R8.64], R19 ;  /* 0x0000001308007986 */ /* 0x0081f0000c101924 */
[----:B------:R-:W-:Y:S05]  /*3ac0*/  @P1 BRA `(.L_x_56) ;  /* 0xfffffffc00541947 */ /* 0x000fea000383ffff */
.L_x_55:
[----:B------:R-:W-:Y:S05]  /*3ad0*/  BSYNC.RECONVERGENT B0 ;  /* 0x0000000000007941 */ /* 0x000fea0003800200 */
.L_x_54:
[----:B------:R-:W-:Y:S05]  /*3ae0*/  @!P0 BRA `(.L_x_50) ;  /* 0x0000000800b48947 */ /* 0x000fea0003800000 */
[----:B------:R-:W1:Y:S01]  /*3af0*/  I2F.U32.RP R0, R15 ;  /* 0x0000000f00007306 */ /* 0x000e620000209000 */
[----:B0-----:R-:W0:Y:S01]  /*3b00*/  S2R R9, SR_CgaCtaId ;  /* 0x0000000000097919 */ /* 0x001e220000008800 */
[----:B------:R-:W-:Y:S01]  /*3b10*/  MOV R2, 0x400 ;  /* 0x0000040000027802 */ /* 0x000fe20000000f00 */
[----:B------:R-:W-:Y:S01]  /*3b20*/  IMAD.U32 R19, RZ, RZ, UR46 ;  /* 0x0000002eff137e24 */ /* 0x000fe2000f8e00ff */
[----:B------:R-:W-:Y:S02]  /*3b30*/  MOV R17, UR46 ;  /* 0x0000002e00117c02 */ /* 0x000fe40008000f00 */
[----:B------:R-:W-:Y:S01]  /*3b40*/  ISETP.NE.U32.AND P1, PT, R15, RZ, PT ;  /* 0x000000ff0f00720c */ /* 0x000fe20003f25070 */
[--C-:B------:R-:W-:Y:S01]  /*3b50*/  IMAD R8, R19, 0x3, R12.reuse ;  /* 0x0000000313087824 */ /* 0x100fe200078e020c */
[----:B-1----:R-:W1:Y:S02]  /*3b60*/  MUFU.RCP R0, R0 ;  /* 0x0000000000007308 */ /* 0x002e640000001000 */
[----:B-1----:R-:W-:Y:S01]  /*3b70*/  VIADD R4, R0, 0xffffffe ;  /* 0x0ffffffe00047836 */ /* 0x002fe20000000000 */
[----:B0-----:R-:W-:Y:S01]  /*3b80*/  LEA R2, R9, R2, 0x18 ;  /* 0x0000000209027211 */ /* 0x001fe200078ec0ff */
[----:B------:R-:W-:-:S04]  /*3b90*/  IMAD R0, R17, 0x2, R12 ;  /* 0x0000000211007824 */ /* 0x000fc800078e020c */
[----:B------:R0:W1:Y:S02]  /*3ba0*/  F2I.FTZ.U32.TRUNC.NTZ R5, R4 ;  /* 0x0000000400057305 */ /* 0x000064000021f000 */
[----:B0-----:R-:W-:Y:S02]  /*3bb0*/  IMAD.MOV.U32 R4, RZ, RZ, RZ ;  /* 0x000000ffff047224 */ /* 0x001fe400078e00ff */
[----:B-1----:R-:W-:-:S04]  /*3bc0*/  IMAD.MOV R6, RZ, RZ, -R5 ;  /* 0x000000ffff067224 */ /* 0x002fc800078e0a05 */
[-C--:B------:R-:W-:Y:S01]  /*3bd0*/  IMAD R9, R6, R15.reuse, RZ ;  /* 0x0000000f06097224 */ /* 0x080fe200078e02ff */
[----:B------:R-:W-:-:S03]  /*3be0*/  LOP3.LUT R6, RZ, R15, RZ, 0x33, !PT ;  /* 0x0000000fff067212 */ /* 0x000fc600078e33ff */
[----:B------:R-:W-:Y:S01]  /*3bf0*/  IMAD.HI.U32 R5, R5, R9, R4 ;  /* 0x0000000905057227 */ /* 0x000fe200078e0004 */
[----:B------:R-:W-:-:S07]  /*3c00*/  IADD3 R4, PT, PT, R12, UR46, RZ ;  /* 0x0000002e0c047c10 */ /* 0x000fce000fffe0ff */
.L_x_57:
[C---:B------:R-:W-:Y:S01]  /*3c10*/  IMAD.HI.U32 R9, R5.reuse, R12, RZ ;  /* 0x0000000c05097227 */ /* 0x040fe200078e00ff */
[----:B------:R-:W0:Y:S03]  /*3c20*/  LDCU.128 UR4, c[0x0][0x390] ;  /* 0x00007200ff0477ac */ /* 0x000e260008000c00 */
[----:B------:R-:W-:Y:S02]  /*3c30*/  IMAD.MOV R18, RZ, RZ, -R9 ;  /* 0x000000ffff127224 */ /* 0x000fe400078e0a09 */
[----:B------:R-:W-:-:S04]  /*3c40*/  IMAD.HI.U32 R27, R5, R4, RZ ;  /* 0x00000004051b7227 */ /* 0x000fc800078e00ff */
[----:B------:R-:W-:Y:S02]  /*3c50*/  IMAD R18, R15, R18, R12 ;  /* 0x000000120f127224 */ /* 0x000fe400078e020c */
[----:B------:R-:W-:-:S03]  /*3c60*/  IMAD.MOV R22, RZ, RZ, -R27 ;  /* 0x000000ffff167224 */ /* 0x000fc600078e0a1b */
[----:B------:R-:W-:Y:S01]  /*3c70*/  ISETP.GE.U32.AND P0, PT, R18, R15, PT ;  /* 0x0000000f1200720c */ /* 0x000fe20003f06070 */
[----:B------:R-:W-:-:S12]  /*3c80*/  IMAD R22, R15, R22, R4 ;  /* 0x000000160f167224 */ /* 0x000fd800078e0204 */
[-C--:B------:R-:W-:Y:S01]  /*3c90*/  @P0 IADD3 R18, PT, PT, R18, -R15.reuse, RZ ;  /* 0x8000000f12120210 */ /* 0x080fe20007ffe0ff */
[----:B------:R-:W-:Y:S01]  /*3ca0*/  @P0 VIADD R9, R9, 0x1 ;  /* 0x0000000109090836 */ /* 0x000fe20000000000 */
[-C--:B------:R-:W-:Y:S02]  /*3cb0*/  ISETP.GE.U32.AND P0, PT, R22, R15.reuse, PT ;  /* 0x0000000f1600720c */ /* 0x080fe40003f06070 */
[----:B------:R-:W-:-:S11]  /*3cc0*/  ISETP.GE.U32.AND P2, PT, R18, R15, PT ;  /* 0x0000000f1200720c */ /* 0x000fd60003f46070 */
[----:B------:R-:W-:Y:S01]  /*3cd0*/  @P0 IMAD.IADD R22, R22, 0x1, -R15 ;  /* 0x0000000116160824 */ /* 0x000fe200078e0a0f */
[----:B------:R-:W-:Y:S01]  /*3ce0*/  @P0 IADD3 R27, PT, PT, R27, 0x1, RZ ;  /* 0x000000011b1b0810 */ /* 0x000fe20007ffe0ff */
[----:B------:R-:W-:-:S03]  /*3cf0*/  @P2 VIADD R9, R9, 0x1 ;  /* 0x0000000109092836 */ /* 0x000fc60000000000 */
[----:B------:R-:W-:Y:S02]  /*3d00*/  ISETP.GE.U32.AND P2, PT, R22, R15, PT ;  /* 0x0000000f1600720c */ /* 0x000fe40003f46070 */
[----:B------:R-:W-:-:S04]  /*3d10*/  SEL R9, R6, R9, !P1 ;  /* 0x0000000906097207 */ /* 0x000fc80004800000 */
[C---:B------:R-:W-:Y:S01]  /*3d20*/  IADD3 R19, PT, PT, -R9.reuse, RZ, RZ ;  /* 0x000000ff09137210 */ /* 0x040fe20007ffe1ff */
[C---:B------:R-:W-:Y:S01]  /*3d30*/  IMAD.IADD R17, R9.reuse, 0x1, R16 ;  /* 0x0000000109117824 */ /* 0x040fe200078e0210 */
[----:B------:R-:W-:-:S03]  /*3d40*/  IADD3 R9, P3, PT, R9, UR43, RZ ;  /* 0x0000002b09097c10 */ /* 0x000fc6000ff7e0ff */
[----:B------:R-:W-:Y:S02]  /*3d50*/  IMAD R19, R15, R19, R12 ;  /* 0x000000130f137224 */ /* 0x000fe400078e020c */
[----:B------:R-:W-:Y:S01]  /*3d60*/  @P2 IADD3 R27, PT, PT, R27, 0x1, RZ ;  /* 0x000000011b1b2810 */ /* 0x000fe20007ffe0ff */
[----:B------:R-:W-:Y:S02]  /*3d70*/  IMAD.X R22, RZ, RZ, RZ, P3 ;  /* 0x000000ffff167224 */ /* 0x000fe400018e06ff */
[----:B------:R-:W-:Y:S02]  /*3d80*/  IADD3 R18, PT, PT, R19, R14, RZ ;  /* 0x0000000e13127210 */ /* 0x000fe40007ffe0ff */
[----:B------:R-:W-:-:S03]  /*3d90*/  SEL R27, R6, R27, !P1 ;  /* 0x0000001b061b7207 */ /* 0x000fc60004800000 */
[----:B------:R-:W-:Y:S01]  /*3da0*/  IMAD R21, R17, UR40, R18 ;  /* 0x0000002811157c24 */ /* 0x000fe2000f8e0212 */
[----:B------:R-:W-:Y:S01]  /*3db0*/  IADD3 R18, P4, PT, R19, UR41, RZ ;  /* 0x0000002913127c10 */ /* 0x000fe2000ff9e0ff */
[----:B------:R-:W-:-:S03]  /*3dc0*/  IMAD.HI.U32 R17, R5, R0, RZ ;  /* 0x0000000005117227 */ /* 0x000fc600078e00ff */
[----:B------:R-:W-:Y:S01]  /*3dd0*/  IADD3.X R19, PT, PT, RZ, RZ, RZ, P4, !PT ;  /* 0x000000ffff137210 */ /* 0x000fe200027fe4ff */
[C---:B------:R-:W-:Y:S01]  /*3de0*/  IMAD R20, R21.reuse, 0x4, R2 ;  /* 0x0000000415147824 */ /* 0x040fe200078e0202 */
[----:B------:R-:W-:Y:S01]  /*3df0*/  LEA R21, R21, UR53, 0x2 ;  /* 0x0000003515157c11 */ /* 0x000fe2000f8e10ff */
[----:B------:R-:W-:Y:S02]  /*3e00*/  IMAD.MOV R24, RZ, RZ, -R17 ;  /* 0x000000ffff187224 */ /* 0x000fe400078e0a11 */
[----:B------:R-:W-:Y:S01]  /*3e10*/  IMAD.WIDE.U32 R18, R9, 0xc81, R18 ;  /* 0x00000c8109127825 */ /* 0x000fe200078e0012 */
[----:B------:R0:W1:Y:S03]  /*3e20*/  LDS R23, [R20] ;  /* 0x0000000014177984 */ /* 0x0000660000000800 */
[----:B------:R-:W-:Y:S01]  /*3e30*/  IMAD R24, R15, R24, R0 ;  /* 0x000000180f187224 */ /* 0x000fe200078e0200 */
[----:B------:R2:W3:Y:S01]  /*3e40*/  LDS R25, [R21] ;  /* 0x0000000015197984 */ /* 0x0004e20000000800 */
[----:B------:R-:W-:-:S02]  /*3e50*/  IMAD R9, R22, 0xc81, RZ ;  /* 0x00000c8116097824 */ /* 0x000fc400078e02ff */
[----:B------:R-:W-:Y:S01]  /*3e60*/  IMAD.MOV R29, RZ, RZ, -R27 ;  /* 0x000000ffff1d7224 */ /* 0x000fe200078e0a1b */
[----:B------:R-:W-:Y:S01]  /*3e70*/  ISETP.GE.U32.AND P2, PT, R24, R15, PT ;  /* 0x0000000f1800720c */ /* 0x000fe20003f46070 */
[----:B------:R-:W-:Y:S02]  /*3e80*/  IMAD.IADD R19, R19, 0x1, R9 ;  /* 0x0000000113137824 */ /* 0x000fe400078e0209 */
[C---:B------:R-:W-:Y:S02]  /*3e90*/  IMAD.SHL.U32 R9, R18.reuse, 0x4, RZ ;  /* 0x0000000412097824 */ /* 0x040fe400078e00ff */
[----:B------:R-:W-:Y:S01]  /*3ea0*/  IMAD R29, R15, R29, R4 ;  /* 0x0000001d0f1d7224 */ /* 0x000fe200078e0204 */
[----:B------:R-:W-:Y:S02]  /*3eb0*/  SHF.L.U64.HI R26, R18, 0x2, R19 ;  /* 0x00000002121a7819 */ /* 0x000fe40000010213 */
[----:B------:R-:W-:Y:S01]  /*3ec0*/  IADD3 R19, PT, PT, R27, R16, RZ ;  /* 0x000000101b137210 */ /* 0x000fe20007ffe0ff */
[----:B------:R-:W-:Y:S01]  /*3ed0*/  IMAD.IADD R22, R29, 0x1, R14 ;  /* 0x000000011d167824 */ /* 0x000fe200078e020e */
[----:B------:R-:W-:Y:S01]  /*3ee0*/  LOP3.LUT R18, R9, 0xfffffffc, RZ, 0xc0, !PT ;  /* 0xfffffffc09127812 */ /* 0x000fe200078ec0ff */
[----:B------:R-:W-:Y:S01]  /*3ef0*/  IMAD.HI.U32 R9, R5, R8, RZ ;  /* 0x0000000805097227 */ /* 0x000fe200078e00ff */
[----:B------:R-:W-:-:S02]  /*3f00*/  LOP3.LUT R26, R26, 0x3, RZ, 0xc0, !PT ;  /* 0x000000031a1a7812 */ /* 0x000fc400078ec0ff */
[----:B0-----:R-:W-:Y:S01]  /*3f10*/  IADD3 R20, P0, PT, R18, UR4, RZ ;  /* 0x0000000412147c10 */ /* 0x001fe2000ff1e0ff */
[----:B------:R-:W-:Y:S02]  /*3f20*/  @P2 IMAD.IADD R24, R24, 0x1, -R15 ;  /* 0x0000000118182824 */ /* 0x000fe400078e0a0f */
[----:B------:R-:W-:Y:S01]  /*3f30*/  IMAD R31, R19, UR40, R22 ;  /* 0x00000028131f7c24 */ /* 0x000fe2000f8e0216 */
[----:B--2---:R-:W-:Y:S01]  /*3f40*/  IADD3.X R21, PT, PT, R26, UR5, RZ, P0, !PT ;  /* 0x000000051a157c10 */ /* 0x004fe200087fe4ff */
[----:B------:R-:W-:Y:S01]  /*3f50*/  @P2 VIADD R17, R17, 0x1 ;  /* 0x0000000111112836 */ /* 0x000fe20000000000 */
[----:B------:R-:W-:Y:S01]  /*3f60*/  ISETP.GE.U32.AND P3, PT, R24, R15, PT ;  /* 0x0000000f1800720c */ /* 0x000fe20003f66070 */
[----:B------:R-:W-:Y:S01]  /*3f70*/  IMAD.MOV R24, RZ, RZ, -R9 ;  /* 0x000000ffff187224 */ /* 0x000fe200078e0a09 */
[----:B------:R-:W-:Y:S02]  /*3f80*/  IADD3 R18, P0, PT, R18, UR6, RZ ;  /* 0x0000000612127c10 */ /* 0x000fe4000ff1e0ff */
[----:B------:R-:W-:Y:S01]  /*3f90*/  LEA R22, R31, R2, 0x2 ;  /* 0x000000021f167211 */ /* 0x000fe200078e10ff */
[----:B------:R-:W-:Y:S01]  /*3fa0*/  IMAD R24, R15, R24, R8 ;  /* 0x000000180f187224 */ /* 0x000fe200078e0208 */
[----:B------:R-:W-:-:S02]  /*3fb0*/  IADD3.X R19, PT, PT, R26, UR7, RZ, P0, !PT ;  /* 0x000000071a137c10 */ /* 0x000fc400087fe4ff */
[----:B------:R-:W-:Y:S01]  /*3fc0*/  LEA R31, R31, UR53, 0x2 ;  /* 0x000000351f1f7c11 */ /* 0x000fe2000f8e10ff */
[----:B------:R-:W0:Y:S01]  /*3fd0*/  LDS R33, [R22] ;  /* 0x0000000016217984 */ /* 0x000e220000000800 */
[----:B------:R-:W-:Y:S02]  /*3fe0*/  ISETP.GE.U32.AND P0, PT, R24, R15, PT ;  /* 0x0000000f1800720c */ /* 0x000fe40003f06070 */
[----:B------:R-:W-:Y:S01]  /*3ff0*/  IADD3 R27, P2, PT, R27, UR43, RZ ;  /* 0x0000002b1b1b7c10 */ /* 0x000fe2000ff5e0ff */
[----:B-1----:R1:W-:Y:S01]  /*4000*/  STG.E desc[UR36][R20.64], R23 ;  /* 0x0000001714007986 */ /* 0x0023e2000c101924 */
[----:B------:R-:W-:-:S03]  /*4010*/  @P3 IADD3 R17, PT, PT, R17, 0x1, RZ ;  /* 0x0000000111113810 */ /* 0x000fc60007ffe0ff */
[----:B------:R-:W-:Y:S01]  /*4020*/  IMAD.X R26, RZ, RZ, RZ, P2 ;  /* 0x000000ffff1a7224 */ /* 0x000fe200010e06ff */
[----:B------:R-:W2:Y:S04]  /*4030*/  LDS R31, [R31] ;  /* 0x000000001f1f7984 */ /* 0x000ea80000000800 */
[----:B---3--:R3:W-:Y:S01]  /*4040*/  STG.E desc[UR36][R18.64], R25 ;  /* 0x0000001912007986 */ /* 0x0087e2000c101924 */
[----:B------:R-:W-:Y:S01]  /*4050*/  @P0 IMAD.IADD R24, R24, 0x1, -R15 ;  /* 0x0000000118180824 */ /* 0x000fe200078e0a0f */
[----:B-1----:R-:W-:Y:S01]  /*4060*/  IADD3 R20, P4, PT, R29, UR41, RZ ;  /* 0x000000291d147c10 */ /* 0x002fe2000ff9e0ff */
[----:B------:R-:W-:Y:S01]  /*4070*/  @P0 VIADD R9, R9, 0x1 ;  /* 0x0000000109090836 */ /* 0x000fe20000000000 */
[----:B------:R-:W-:Y:S01]  /*4080*/  SEL R23, R6, R17, !P1 ;  /* 0x0000001106177207 */ /* 0x000fe20004800000 */
[----:B------:R-:W-:Y:S01]  /*4090*/  IMAD R17, R26, 0xc81, RZ ;  /* 0x00000c811a117824 */ /* 0x000fe200078e02ff */
[----:B------:R-:W-:Y:S01]  /*40a0*/  ISETP.GE.U32.AND P2, PT, R24, R15, PT ;  /* 0x0000000f1800720c */ /* 0x000fe20003f46070 */
[----:B------:R-:W-:Y:S01]  /*40b0*/  IMAD.X R21, RZ, RZ, RZ, P4 ;  /* 0x000000ffff157224 */ /* 0x000fe200020e06ff */
[----:B------:R-:W-:Y:S01]  /*40c0*/  IADD3 R29, PT, PT, -R23, RZ, RZ ;  /* 0x000000ff171d7210 */ /* 0x000fe20007ffe1ff */
[----:B------:R-:W-:Y:S01]  /*40d0*/  IMAD.WIDE.U32 R20, R27, 0xc81, R20 ;  /* 0x00000c811b147825 */ /* 0x000fe200078e0014 */
[----:B------:R-:W-:-:S03]  /*40e0*/  IADD3 R27, PT, PT, R23, R16, RZ ;  /* 0x00000010171b7210 */ /* 0x000fc60007ffe0ff */
[----:B------:R-:W-:Y:S02]  /*40f0*/  IMAD.IADD R17, R21, 0x1, R17 ;  /* 0x0000000115117824 */ /* 0x000fe400078e0211 */
[C---:B---3--:R-:W-:Y:S02]  /*4100*/  IMAD.SHL.U32 R19, R20.reuse, 0x4, RZ ;  /* 0x0000000414137824 */ /* 0x048fe400078e00ff */
[----:B------:R-:W-:Y:S01]  /*4110*/  IMAD R29, R15, R29, R0 ;  /* 0x0000001d0f1d7224 */ /* 0x000fe200078e0200 */
[----:B------:R-:W-:Y:S01]  /*4120*/  SHF.L.U64.HI R17, R20, 0x2, R17 ;  /* 0x0000000214117819 */ /* 0x000fe20000010211 */
[----:B------:R-:W-:Y:S01]  /*4130*/  @P2 VIADD R9, R9, 0x1 ;  /* 0x0000000109092836 */ /* 0x000fe20000000000 */
[----:B------:R-:W-:Y:S01]  /*4140*/  LOP3.LUT R19, R19, 0xfffffffc, RZ, 0xc0, !PT ;  /* 0xfffffffc13137812 */ /* 0x000fe200078ec0ff */
[----:B------:R-:W-:Y:S01]  /*4150*/  IMAD.IADD R18, R29, 0x1, R14 ;  /* 0x000000011d127824 */ /* 0x000fe200078e020e */
[----:B------:R-:W-:Y:S02]  /*4160*/  LOP3.LUT R17, R17, 0x3, RZ, 0xc0, !PT ;  /* 0x0000000311117812 */ /* 0x000fe400078ec0ff */
[----:B------:R-:W-:Y:S01]  /*4170*/  IADD3 R20, P3, PT, R19, UR4, RZ ;  /* 0x0000000413147c10 */ /* 0x000fe2000ff7e0ff */
[----:B------:R-:W-:Y:S01]  /*4180*/  IMAD R27, R27, UR40, R18 ;  /* 0x000000281b1b7c24 */ /* 0x000fe2000f8e0212 */
[----:B------:R-:W-:-:S02]  /*4190*/  IADD3 R18, P0, PT, R19, UR6, RZ ;  /* 0x0000000613127c10 */ /* 0x000fc4000ff1e0ff */
[C---:B------:R-:W-:Y:S02]  /*41a0*/  IADD3.X R21, PT, PT, R17.reuse, UR5, RZ, P3, !PT ;  /* 0x0000000511157c10 */ /* 0x040fe40009ffe4ff */
[----:B------:R-:W-:Y:S02]  /*41b0*/  IADD3.X R19, PT, PT, R17, UR7, RZ, P0, !PT ;  /* 0x0000000711137c10 */ /* 0x000fe400087fe4ff */
[----:B------:R-:W-:Y:S01]  /*41c0*/  SEL R17, R6, R9, !P1 ;  /* 0x0000000906117207 */ /* 0x000fe20004800000 */
[----:B0-----:R0:W-:Y:S01]  /*41d0*/  STG.E desc[UR36][R20.64], R33 ;  /* 0x0000002114007986 */ /* 0x0011e2000c101924 */
[----:B------:R-:W-:Y:S02]  /*41e0*/  IADD3 R9, P0, PT, R23, UR43, RZ ;  /* 0x0000002b17097c10 */ /* 0x000fe4000ff1e0ff */
[----:B------:R-:W-:Y:S01]  /*41f0*/  IADD3 R22, P2, PT, R29, UR41, RZ ;  /* 0x000000291d167c10 */ /* 0x000fe2000ff5e0ff */
[----:B--2---:R1:W-:Y:S01]  /*4200*/  STG.E desc[UR36][R18.64], R31 ;  /* 0x0000001f12007986 */ /* 0x0043e2000c101924 */
[----:B------:R-:W-:-:S02]  /*4210*/  LEA R25, R27, R2, 0x2 ;  /* 0x000000021b197211 */ /* 0x000fc400078e10ff */
[----:B------:R-:W-:Y:S02]  /*4220*/  IADD3.X R23, PT, PT, RZ, RZ, RZ, P2, !PT ;  /* 0x000000ffff177210 */ /* 0x000fe400017fe4ff */
[----:B------:R-:W-:Y:S02]  /*4230*/  LEA R27, R27, UR53, 0x2 ;  /* 0x000000351b1b7c11 */ /* 0x000fe4000f8e10ff */
[----:B------:R-:W2:Y:S01]  /*4240*/  LDS R25, [R25] ;  /* 0x0000000019197984 */ /* 0x000ea20000000800 */
[----:B0-----:R-:W-:Y:S02]  /*4250*/  IMAD.MOV R21, RZ, RZ, -R17 ;  /* 0x000000ffff157224 */ /* 0x001fe400078e0a11 */
[----:B------:R-:W-:Y:S01]  /*4260*/  IMAD.X R20, RZ, RZ, RZ, P0 ;  /* 0x000000ffff147224 */ /* 0x000fe200000e06ff */
[----:B------:R-:W0:Y:S01]  /*4270*/  LDS R27, [R27] ;  /* 0x000000001b1b7984 */ /* 0x000e220000000800 */
[----:B------:R-:W-:Y:S02]  /*4280*/  IMAD R21, R15, R21, R8 ;  /* 0x000000150f157224 */ /* 0x000fe400078e0208 */
[----:B------:R-:W-:-:S02]  /*4290*/  IMAD R29, R20, 0xc81, RZ ;  /* 0x00000c81141d7824 */ /* 0x000fc400078e02ff */
[----:B------:R-:W-:Y:S01]  /*42a0*/  IMAD.WIDE.U32 R22, R9, 0xc81, R22 ;  /* 0x00000c8109167825 */ /* 0x000fe200078e0016 */
[----:B------:R-:W-:-:S03]  /*42b0*/  IADD3 R20, PT, PT, R21, R14, RZ ;  /* 0x0000000e15147210 */ /* 0x000fc60007ffe0ff */
[----:B------:R-:W-:Y:S02]  /*42c0*/  IMAD.IADD R9, R17, 0x1, R16 ;  /* 0x0000000111097824 */ /* 0x000fe400078e0210 */
[----:B------:R-:W-:Y:S02]  /*42d0*/  IMAD.IADD R29, R23, 0x1, R29 ;  /* 0x00000001171d7824 */ /* 0x000fe400078e021d */
[----:B-1----:R-:W-:Y:S01]  /*42e0*/  IMAD R19, R9, UR40, R20 ;  /* 0x0000002809137c24 */ /* 0x002fe2000f8e0214 */
[----:B------:R-:W-:Y:S01]  /*42f0*/  IADD3 R20, P2, PT, R21, UR41, RZ ;  /* 0x0000002915147c10 */ /* 0x000fe2000ff5e0ff */
[C---:B------:R-:W-:Y:S01]  /*4300*/  IMAD.SHL.U32 R23, R22.reuse, 0x4, RZ ;  /* 0x0000000416177824 */ /* 0x040fe200078e00ff */
[----:B------:R-:W-:Y:S02]  /*4310*/  SHF.L.U64.HI R9, R22, 0x2, R29 ;  /* 0x0000000216097819 */ /* 0x000fe4000001021d */
[C---:B------:R-:W-:Y:S01]  /*4320*/  LEA R29, R19.reuse, R2, 0x2 ;  /* 0x00000002131d7211 */ /* 0x040fe200078e10ff */
[----:B------:R-:W-:Y:S01]  /*4330*/  IMAD.X R21, RZ, RZ, RZ, P2 ;  /* 0x000000ffff157224 */ /* 0x000fe200010e06ff */
[----:B------:R-:W-:-:S02]  /*4340*/  LEA R31, R19, UR53, 0x2 ;  /* 0x00000035131f7c11 */ /* 0x000fc4000f8e10ff */
[----:B------:R-:W-:Y:S02]  /*4350*/  LOP3.LUT R23, R23, 0xfffffffc, RZ, 0xc0, !PT ;  /* 0xfffffffc17177812 */ /* 0x000fe400078ec0ff */
[----:B------:R-:W-:Y:S01]  /*4360*/  LOP3.LUT R9, R9, 0x3, RZ, 0xc0, !PT ;  /* 0x0000000309097812 */ /* 0x000fe200078ec0ff */
[----:B------:R-:W1:Y:S01]  /*4370*/  LDS R29, [R29] ;  /* 0x000000001d1d7984 */ /* 0x000e620000000800 */
[----:B------:R-:W-:-:S03]  /*4380*/  IADD3 R18, P0, PT, R23, UR4, RZ ;  /* 0x0000000417127c10 */ /* 0x000fc6000ff1e0ff */
[----:B------:R-:W3:Y:S01]  /*4390*/  LDS R31, [R31] ;  /* 0x000000001f1f7984 */ /* 0x000ee20000000800 */
[----:B------:R-:W-:Y:S02]  /*43a0*/  IADD3.X R19, PT, PT, R9, UR5, RZ, P0, !PT ;  /* 0x0000000509137c10 */ /* 0x000fe400087fe4ff */
[----:B------:R-:W-:-:S03]  /*43b0*/  IADD3 R17, P0, PT, R17, UR43, RZ ;  /* 0x0000002b11117c10 */ /* 0x000fc6000ff1e0ff */
[----:B--2---:R2:W-:Y:S02]  /*43c0*/  STG.E desc[UR36][R18.64], R25 ;  /* 0x0000001912007986 */ /* 0x0045e4000c101924 */
[----:B------:R-:W-:Y:S02]  /*43d0*/  IMAD.X R22, RZ, RZ, RZ, P0 ;  /* 0x000000ffff167224 */ /* 0x000fe400000e06ff */
[----:B------:R-:W-:-:S04]  /*43e0*/  IMAD.WIDE.U32 R20, R17, 0xc81, R20 ;  /* 0x00000c8111147825 */ /* 0x000fc800078e0014 */
[----:B------:R-:W-:Y:S01]  /*43f0*/  IMAD R17, R22, 0xc81, RZ ;  /* 0x00000c8116117824 */ /* 0x000fe200078e02ff */
[----:B------:R-:W-:-:S03]  /*4400*/  SHF.L.U32 R22, R20, 0x2, RZ ;  /* 0x0000000214167819 */ /* 0x000fc600000006ff */
[----:B------:R-:W-:Y:S01]  /*4410*/  IMAD.IADD R17, R21, 0x1, R17 ;  /* 0x0000000115117824 */ /* 0x000fe200078e0211 */
[----:B------:R-:W-:Y:S01]  /*4420*/  LOP3.LUT R22, R22, 0xfffffffc, RZ, 0xc0, !PT ;  /* 0xfffffffc16167812 */ /* 0x000fe200078ec0ff */
[----:B--2---:R-:W-:Y:S01]  /*4430*/  IMAD.U32 R25, RZ, RZ, UR46 ;  /* 0x0000002eff197e24 */ /* 0x004fe2000f8e00ff */
[----:B------:R-:W-:Y:S02]  /*4440*/  IADD3 R18, P0, PT, R23, UR6, RZ ;  /* 0x0000000617127c10 */ /* 0x000fe4000ff1e0ff */
[----:B------:R-:W-:Y:S02]  /*4450*/  SHF.L.U64.HI R17, R20, 0x2, R17 ;  /* 0x0000000214117819 */ /* 0x000fe40000010211 */
[----:B------:R-:W-:Y:S02]  /*4460*/  IADD3 R20, P2, PT, R22, UR4, RZ ;  /* 0x0000000416147c10 */ /* 0x000fe4000ff5e0ff */
[----:B------:R-:W-:Y:S02]  /*4470*/  LOP3.LUT R17, R17, 0x3, RZ, 0xc0, !PT ;  /* 0x0000000311117812 */ /* 0x000fe400078ec0ff */
[----:B------:R-:W-:-:S02]  /*4480*/  IADD3.X R19, PT, PT, R9, UR7, RZ, P0, !PT ;  /* 0x0000000709137c10 */ /* 0x000fc400087fe4ff */
[----:B------:R-:W-:Y:S02]  /*4490*/  IADD3.X R21, PT, PT, R17, UR5, RZ, P2, !PT ;  /* 0x0000000511157c10 */ /* 0x000fe400097fe4ff */
[----:B------:R-:W-:Y:S01]  /*44a0*/  IADD3 R22, P3, PT, R22, UR6, RZ ;  /* 0x0000000616167c10 */ /* 0x000fe2000ff7e0ff */
[----:B0-----:R0:W-:Y:S01]  /*44b0*/  STG.E desc[UR36][R18.64], R27 ;  /* 0x0000001b12007986 */ /* 0x0011e2000c101924 */
[----:B------:R-:W-:Y:S02]  /*44c0*/  IADD3 R12, P0, P2, R25, UR46, R12 ;  /* 0x0000002e190c7c10 */ /* 0x000fe4000fa1e00c */
[----:B------:R-:W-:Y:S01]  /*44d0*/  MOV R9, UR46 ;  /* 0x0000002e00097c02 */ /* 0x000fe20008000f00 */
[----:B-1----:R1:W-:Y:S01]  /*44e0*/  STG.E desc[UR36][R20.64], R29 ;  /* 0x0000001d14007986 */ /* 0x0023e2000c101924 */
[----:B------:R-:W-:Y:S01]  /*44f0*/  IADD3.X R23, PT, PT, R17, UR7, RZ, P3, !PT ;  /* 0x0000000711177c10 */ /* 0x000fe20009ffe4ff */
[----:B------:R-:W-:Y:S01]  /*4500*/  IMAD.U32 R17, RZ, RZ, UR46 ;  /* 0x0000002eff117e24 */ /* 0x000fe2000f8e00ff */
[----:B------:R-:W-:-:S02]  /*4510*/  IADD3.X R7, PT, PT, RZ, R7, RZ, P0, P2 ;  /* 0x00000007ff077210 */ /* 0x000fc400007e44ff */
[C---:B------:R-:W-:Y:S01]  /*4520*/  IADD3 R12, P0, P2, R9.reuse, UR46, R12 ;  /* 0x0000002e090c7c10 */ /* 0x040fe2000fa1e00c */
[----:B---3--:R1:W-:Y:S01]  /*4530*/  STG.E desc[UR36][R22.64], R31 ;  /* 0x0000001f16007986 */ /* 0x0083e2000c101924 */
[----:B------:R-:W-:Y:S01]  /*4540*/  LEA R0, R9, R0, 0x2 ;  /* 0x0000000009007211 */ /* 0x000fe200078e10ff */
[----:B0-----:R-:W-:Y:S01]  /*4550*/  IMAD.U32 R19, RZ, RZ, UR46 ;  /* 0x0000002eff137e24 */ /* 0x001fe2000f8e00ff */
[----:B------:R-:W-:Y:S01]  /*4560*/  IADD3.X R7, PT, PT, RZ, R7, RZ, P0, P2 ;  /* 0x00000007ff077210 */ /* 0x000fe200007e44ff */
[----:B------:R-:W-:Y:S01]  /*4570*/  IMAD R8, R17, 0x4, R8 ;  /* 0x0000000411087824 */ /* 0x000fe200078e0208 */
[----:B------:R-:W-:Y:S01]  /*4580*/  ISETP.GE.U32.AND P0, PT, R12, R3, PT ;  /* 0x000000030c00720c */ /* 0x000fe20003f06070 */
[----:B------:R-:W-:-:S03]  /*4590*/  IMAD R4, R19, 0x4, R4 ;  /* 0x0000000413047824 */ /* 0x000fc600078e0204 */
[----:B------:R-:W-:-:S13]  /*45a0*/  ISETP.GE.U32.AND.EX P0, PT, R7, RZ, PT, P0 ;  /* 0x000000ff0700720c */ /* 0x000fda0003f06100 */
[----:B-1----:R-:W-:Y:S05]  /*45b0*/  @!P0 BRA `(.L_x_57) ;  /* 0xfffffff400948947 */ /* 0x002fea000383ffff */
.L_x_50:
[----:B------:R-:W-:Y:S05]  /*45c0*/  WARPSYNC.ALL ;  /* 0x0000000000007948 */ /* 0x000fea0003800000 */
[----:B------:R-:W-:Y:S01]  /*45d0*/  BAR.SYNC.DEFER_BLOCKING 0x0 ;  /* 0x0000000000007b1d */ /* 0x000fe20000010000 */
[----:B------:R-:W-:-:S13]  /*45e0*/  ISETP.GE.U32.AND P0, PT, R10, R3, PT ;  /* 0x000000030a00720c */ /* 0x000fda0003f06070 */
[----:B------:R-:W-:Y:S05]  /*45f0*/  @P0 EXIT ;  /* 0x000000000000094d */ /* 0x000fea0003800000 */
[----:B------:R-:W-:Y:S01]  /*4600*/  BSSY.RECONVERGENT B6, `(.L_x_58) ;  /* 0x0000050000067945 */ /* 0x000fe20003800200 */
.L_x_64:
[----:B------:R-:W-:Y:S01]  /*4610*/  ISETP.NE.U32.AND P0, PT, R11, RZ, PT ;  /* 0x000000ff0b00720c */ /* 0x000fe20003f05070 */
[----:B------:R-:W-:-:S12]  /*4620*/  BSSY.RECONVERGENT B0, `(.L_x_59) ;  /* 0x0000024000007945 */ /* 0x000fd80003800200 */
[----:B------:R-:W-:Y:S05]  /*4630*/  @P0 BRA `(.L_x_60) ;  /* 0x00000000005c0947 */ /* 0x000fea0003800000 */
[----:B------:R-:W1:Y:S01]  /*4640*/  I2F.U32.RP R2, R15 ;  /* 0x0000000f00027306 */ /* 0x000e620000209000 */
[----:B------:R-:W-:-:S07]  /*4650*/  ISETP.NE.U32.AND P2, PT, R15, RZ, PT ;  /* 0x000000ff0f00720c */ /* 0x000fce0003f45070 */
[----:B-1----:R-:W0:Y:S02]  /*4660*/  MUFU.RCP R2, R2 ;  /* 0x0000000200027308 */ /* 0x002e240000001000 */
[----:B0-----:R-:W-:-:S06]  /*4670*/  IADD3 R4, PT, PT, R2, 0xffffffe, RZ ;  /* 0x0ffffffe02047810 */ /* 0x001fcc0007ffe0ff */
[----:B------:R0:W1:Y:S02]  /*4680*/  F2I.FTZ.U32.TRUNC.NTZ R5, R4 ;  /* 0x0000000400057305 */ /* 0x000064000021f000 */
[----:B0-----:R-:W-:Y:S02]  /*4690*/  IMAD.MOV.U32 R4, RZ, RZ, RZ ;  /* 0x000000ffff047224 */ /* 0x001fe400078e00ff */
[----:B-1----:R-:W-:-:S04]  /*46a0*/  IMAD.MOV R0, RZ, RZ, -R5 ;  /* 0x000000ffff007224 */ /* 0x002fc800078e0a05 */
[----:B------:R-:W-:-:S04]  /*46b0*/  IMAD R7, R0, R15, RZ ;  /* 0x0000000f00077224 */ /* 0x000fc800078e02ff */
[----:B------:R-:W-:-:S06]  /*46c0*/  IMAD.HI.U32 R7, R5, R7, R4 ;  /* 0x0000000705077227 */ /* 0x000fcc00078e0004 */
[----:B------:R-:W-:Y:S01]  /*46d0*/  IMAD.HI.U32 R6, R7, R10, RZ ;  /* 0x0000000a07067227 */ /* 0x000fe200078e00ff */
[----:B------:R-:W-:-:S04]  /*46e0*/  MOV R7, RZ ;  /* 0x000000ff00077202 */ /* 0x000fc80000000f00 */
[----:B------:R-:W-:-:S05]  /*46f0*/  IADD3 R0, PT, PT, -R6, RZ, RZ ;  /* 0x000000ff06007210 */ /* 0x000fca0007ffe1ff */
[----:B------:R-:W-:-:S05]  /*4700*/  IMAD R0, R15, R0, R10 ;  /* 0x000000000f007224 */ /* 0x000fca00078e020a */
[----:B------:R-:W-:-:S13]  /*4710*/  ISETP.GE.U32.AND P0, PT, R0, R15, PT ;  /* 0x0000000f0000720c */ /* 0x000fda0003f06070 */
[----:B------:R-:W-:Y:S02]  /*4720*/  @P0 IMAD.IADD R0, R0, 0x1, -R15 ;  /* 0x0000000100000824 */ /* 0x000fe400078e0a0f */
[----:B------:R-:W-:-:S03]  /*4730*/  @P0 VIADD R6, R6, 0x1 ;  /* 0x0000000106060836 */ /* 0x000fc60000000000 */
[----:B------:R-:W-:Y:S01]  /*4740*/  ISETP.GE.U32.AND P1, PT, R0, R15, PT ;  /* 0x0000000f0000720c */ /* 0x000fe20003f26070 */
[----:B------:R-:W-:-:S12]  /*4750*/  IMAD.MOV.U32 R0, RZ, RZ, RZ ;  /* 0x000000ffff007224 */ /* 0x000fd800078e00ff */
[----:B------:R-:W-:Y:S02]  /*4760*/  @P1 IADD3 R6, PT, PT, R6, 0x1, RZ ;  /* 0x0000000106061810 */ /* 0x000fe40007ffe0ff */
[----:B------:R-:W-:-:S05]  /*4770*/  @!P2 LOP3.LUT R6, RZ, R15, RZ, 0x33, !PT ;  /* 0x0000000fff06a212 */ /* 0x000fca00078e33ff */
[----:B------:R-:W-:-:S04]  /*4780*/  IMAD.MOV R17, RZ, RZ, -R6 ;  /* 0x000000ffff117224 */ /* 0x000fc800078e0a06 */
[----:B------:R-:W-:Y:S01]  /*4790*/  IMAD R17, R15, R17, R10 ;  /* 0x000000110f117224 */ /* 0x000fe200078e020a */
[----:B------:R-:W-:Y:S06]  /*47a0*/  BRA `(.L_x_61) ;  /* 0x00000000002c7947 */ /* 0x000fec0003800000 */
.L_x_60:
[----:B0-----:R-:W-:Y:S01]  /*47b0*/  IMAD.MOV.U32 R5, RZ, RZ, R10 ;  /* 0x000000ffff057224 */ /* 0x001fe200078e000a */
[----:B------:R-:W-:Y:S01]  /*47c0*/  MOV R4, R15 ;  /* 0x0000000f00047202 */ /* 0x000fe20000000f00 */
[----:B------:R-:W-:Y:S01]  /*47d0*/  IMAD.MOV.U32 R6, RZ, RZ, R11 ;  /* 0x000000ffff067224 */ /* 0x000fe200078e000b */
[----:B------:R-:W-:-:S07]  /*47e0*/  MOV R2, 0x4800 ;  /* 0x0000480000027802 */ /* 0x000fce0000000f00 */
[----:B------:R-:W-:Y:S05]  /*47f0*/  CALL.REL.NOINC `($__internal_1_$__cuda_sm20_div_u64) ;  /* 0x0000000800087944 */ /* 0x000fea0003c00000 */
[----:B------:R-:W-:-:S05]  /*4800*/  IADD3 R4, P0, PT, RZ, -R6, RZ ;  /* 0x80000006ff047210 */ /* 0x000fca0007f1e0ff */
[----:B------:R-:W-:Y:S02]  /*4810*/  IMAD.X R0, RZ, RZ, ~R7, P0 ;  /* 0x000000ffff007224 */ /* 0x000fe400000e0e07 */
[----:B------:R-:W-:-:S04]  /*4820*/  IMAD.WIDE.U32 R4, R15, R4, R10 ;  /* 0x000000040f047225 */ /* 0x000fc800078e000a */
[----:B------:R-:W-:Y:S02]  /*4830*/  IMAD R9, R0, R15, RZ ;  /* 0x0000000f00097224 */ /* 0x000fe400078e02ff */
[----:B------:R-:W-:-:S03]  /*4840*/  IMAD.MOV.U32 R17, RZ, RZ, R4 ;  /* 0x000000ffff117224 */ /* 0x000fc600078e0004 */
[----:B------:R-:W-:-:S07]  /*4850*/  IADD3 R0, PT, PT, R5, R9, RZ ;  /* 0x0000000905007210 */ /* 0x000fce0007ffe0ff */
.L_x_61:
[----:B------:R-:W-:Y:S05]  /*4860*/  BSYNC.RECONVERGENT B0 ;  /* 0x0000000000007941 */ /* 0x000fea0003800200 */
.L_x_59:
[----:B------:R-:W-:Y:S01]  /*4870*/  IADD3 R4, P1, PT, R17, UR41, RZ ;  /* 0x0000002911047c10 */ /* 0x000fe2000ff3e0ff */
[----:B------:R-:W0:Y:S01]  /*4880*/  LDCU.64 UR4, c[0x0][0x390] ;  /* 0x00007200ff0477ac */ /* 0x000e220008000a00 */
[----:B------:R-:W-:-:S03]  /*4890*/  IADD3 R9, P0, PT, R6, UR43, RZ ;  /* 0x0000002b06097c10 */ /* 0x000fc6000ff1e0ff */
[----:B------:R-:W-:Y:S02]  /*48a0*/  IMAD.X R5, RZ, RZ, R0, P1 ;  /* 0x000000ffff057224 */ /* 0x000fe400008e0600 */
[----:B------:R-:W-:Y:S02]  /*48b0*/  IMAD.X R0, RZ, RZ, R7, P0 ;  /* 0x000000ffff007224 */ /* 0x000fe400000e0607 */
[----:B------:R-:W-:-:S04]  /*48c0*/  IMAD.WIDE.U32 R4, R9, 0xc81, R4 ;  /* 0x00000c8109047825 */ /* 0x000fc800078e0004 */
[----:B------:R-:W-:Y:S02]  /*48d0*/  IMAD R7, R0, 0xc81, RZ ;  /* 0x00000c8100077824 */ /* 0x000fe400078e02ff */
[----:B------:R-:W-:-:S03]  /*48e0*/  IMAD.SHL.U32 R18, R4, 0x4, RZ ;  /* 0x0000000404127824 */ /* 0x000fc600078e00ff */
[----:B------:R-:W-:Y:S02]  /*48f0*/  IADD3 R7, PT, PT, R5, R7, RZ ;  /* 0x0000000705077210 */ /* 0x000fe40007ffe0ff */
[----:B------:R-:W-:Y:S02]  /*4900*/  LOP3.LUT R18, R18, 0xfffffffc, RZ, 0xc0, !PT ;  /* 0xfffffffc12127812 */ /* 0x000fe400078ec0ff */
[----:B------:R-:W-:Y:S02]  /*4910*/  SHF.L.U64.HI R0, R4, 0x2, R7 ;  /* 0x0000000204007819 */ /* 0x000fe40000010207 */
[----:B0-----:R-:W-:Y:S02]  /*4920*/  IADD3 R18, P0, PT, R18, UR4, RZ ;  /* 0x0000000412127c10 */ /* 0x001fe4000ff1e0ff */
[----:B------:R-:W-:-:S04]  /*4930*/  LOP3.LUT R0, R0, 0x3, RZ, 0xc0, !PT ;  /* 0x0000000300007812 */ /* 0x000fc800078ec0ff */
[----:B------:R-:W-:-:S05]  /*4940*/  IADD3.X R19, PT, PT, R0, UR5, RZ, P0, !PT ;  /* 0x0000000500137c10 */ /* 0x000fca00087fe4ff */
[----:B------:R-:W2:Y:S01]  /*4950*/  LDG.E R2, desc[UR36][R18.64] ;  /* 0x0000002412027981 */ /* 0x000ea2000c1e1900 */
[----:B------:R-:W0:Y:S01]  /*4960*/  S2UR UR5, SR_CgaCtaId ;  /* 0x00000000000579c3 */ /* 0x000e220000008800 */
[----:B------:R-:W-:Y:S01]  /*4970*/  IADD3 R0, PT, PT, R14, R17, RZ ;  /* 0x000000110e007210 */ /* 0x000fe20007ffe0ff */
[----:B------:R-:W-:Y:S01]  /*4980*/  IMAD.IADD R7, R16, 0x1, R6 ;  /* 0x0000000110077824 */ /* 0x000fe200078e0206 */
[----:B------:R-:W-:Y:S01]  /*4990*/  UMOV UR4, 0x400 ;  /* 0x0000040000047882 */ /* 0x000fe20000000000 */
[----:B------:R-:W-:Y:S02]  /*49a0*/  IMAD.U32 R6, RZ, RZ, UR38 ;  /* 0x00000026ff067e24 */ /* 0x000fe4000f8e00ff */
[----:B------:R-:W-:-:S03]  /*49b0*/  IMAD R0, R7, UR40, R0 ;  /* 0x0000002807007c24 */ /* 0x000fc6000f8e0200 */
[----:B------:R-:W-:-:S05]  /*49c0*/  IADD3 R6, P1, PT, R6, 0x20, RZ ;  /* 0x0000002006067810 */ /* 0x000fca0007f3e0ff */
[----:B------:R-:W-:Y:S01]  /*49d0*/  IMAD.X R7, RZ, RZ, UR39, P1 ;  /* 0x00000027ff077e24 */ /* 0x000fe200088e06ff */
[----:B0-----:R-:W-:-:S06]  /*49e0*/  ULEA UR4, UR5, UR4, 0x18 ;  /* 0x0000000405047291 */ /* 0x001fcc000f8ec0ff */
[----:B------:R-:W-:-:S06]  /*49f0*/  LEA R9, R0, UR4, 0x2 ;  /* 0x0000000400097c11 */ /* 0x000fcc000f8e10ff */
[----:B------:R-:W2:Y:S02]  /*4a00*/  LDS R9, [R9] ;  /* 0x0000000009097984 */ /* 0x000ea40000000800 */
[----:B--2---:R-:W-:-:S13]  /*4a10*/  FSETP.NEU.AND P0, PT, R2, R9, PT ;  /* 0x000000090200720b */ /* 0x004fda0003f0d000 */
[----:B------:R-:W-:Y:S05]  /*4a20*/  @P0 BRA `(.L_x_62) ;  /* 0x0000000000740947 */ /* 0x000fea0003800000 */
[----:B------:R-:W0:Y:S02]  /*4a30*/  LDCU.64 UR4, c[0x0][0x398] ;  /* 0x00007300ff0477ac */ /* 0x000e240008000a00 */
[----:B0-----:R-:W-:-:S04]  /*4a40*/  LEA R18, P0, R4, UR4, 0x2 ;  /* 0x0000000404127c11 */ /* 0x001fc8000f8010ff */
[----:B------:R-:W-:-:S05]  /*4a50*/  LEA.HI.X R19, R4, UR5, RZ, 0x2, P0 ;  /* 0x0000000504137c11 */ /* 0x000fca00080f14ff */
[----:B------:R-:W2:Y:S01]  /*4a60*/  LDG.E R2, desc[UR36][R18.64] ;  /* 0x0000002412027981 */ /* 0x000ea2000c1e1900 */
[----:B------:R-:W-:-:S06]  /*4a70*/  LEA R9, R0, UR53, 0x2 ;  /* 0x0000003500097c11 */ /* 0x000fcc000f8e10ff */
[----:B------:R-:W2:Y:S02]  /*4a80*/  LDS R9, [R9] ;  /* 0x0000000009097984 */ /* 0x000ea40000000800 */
[----:B--2---:R-:W-:-:S13]  /*4a90*/  FSETP.NEU.AND P0, PT, R2, R9, PT ;  /* 0x000000090200720b */ /* 0x004fda0003f0d000 */
[----:B------:R-:W-:Y:S05]  /*4aa0*/  @P0 BRA `(.L_x_63) ;  /* 0x00000000001c0947 */ /* 0x000fea0003800000 */
[----:B------:R-:W-:-:S04]  /*4ab0*/  IADD3 R10, P0, PT, R10, UR46, RZ ;  /* 0x0000002e0a0a7c10 */ /* 0x000fc8000ff1e0ff */
[----:B------:R-:W-:Y:S02]  /*4ac0*/  IADD3.X R11, PT, PT, RZ, R11, RZ, P0, !PT ;  /* 0x0000000bff0b7210 */ /* 0x000fe400007fe4ff */
[----:B------:R-:W-:-:S04]  /*4ad0*/  ISETP.GE.U32.AND P0, PT, R10, R3, PT ;  /* 0x000000030a00720c */ /* 0x000fc80003f06070 */
[----:B------:R-:W-:-:S13]  /*4ae0*/  ISETP.GE.U32.AND.EX P0, PT, R11, RZ, PT, P0 ;  /* 0x000000ff0b00720c */ /* 0x000fda0003f06100 */
[----:B------:R-:W-:Y:S05]  /*4af0*/  @!P0 BRA `(.L_x_64) ;  /* 0xfffffff800c48947 */ /* 0x000fea000383ffff */
[----:B------:R-:W-:Y:S05]  /*4b00*/  BSYNC.RECONVERGENT B6 ;  /* 0x0000000000067941 */ /* 0x000fea0003800200 */
.L_x_58:
[----:B------:R-:W-:Y:S05]  /*4b10*/  EXIT ;  /* 0x000000000000794d */ /* 0x000fea0003800000 */
.L_x_63:
[----:B------:R-:W0:Y:S01]  /*4b20*/  LDC R12, c[0x0][0x384] ;  /* 0x0000e100ff0c7b82 */ /* 0x000e220000000800 */
[----:B------:R-:W1:Y:S01]  /*4b30*/  F2F.F64.F32 R2, R2 ;  /* 0x0000000200027310 */ /* 0x000e620000201800 */
[----:B------:R-:W-:Y:S01]  /*4b40*/  MOV R0, 0x0 ;  /* 0x0000000000007802 */ /* 0x000fe20000000f00 */
[----:B------:R-:W2:Y:S05]  /*4b50*/  LDCU.64 UR4, c[0x4][0x20] ;  /* 0x01000400ff0477ac */ /* 0x000eaa0008000a00 */
[----:B------:R3:W4:Y:S01]  /*4b60*/  LDC.64 R10, c[0x4][R0] ;  /* 0x01000000000a7b82 */ /* 0x0007220000000a00 */
[----:B------:R-:W5:Y:S01]  /*4b70*/  F2F.F64.F32 R8, R9 ;  /* 0x0000000900087310 */ /* 0x000f620000201800 */
[----:B-1----:R3:W-:Y:S01]  /*4b80*/  STL.64 [R1+0x28], R2 ;  /* 0x0000280201007387 */ /* 0x0027e20000100a00 */
[----:B--2---:R-:W-:-:S02]  /*4b90*/  IMAD.U32 R4, RZ, RZ, UR4 ;  /* 0x00000004ff047e24 */ /* 0x004fc4000f8e00ff */
[----:B------:R-:W-:Y:S01]  /*4ba0*/  IMAD.U32 R5, RZ, RZ, UR5 ;  /* 0x00000005ff057e24 */ /* 0x000fe2000f8e00ff */
[----:B-----5:R3:W-:Y:S04]  /*4bb0*/  STL.64 [R1+0x30], R8 ;  /* 0x0000300801007387 */ /* 0x0207e80000100a00 */
[----:B0-----:R3:W-:Y:S02]  /*4bc0*/  STL [R1+0x20], R12 ;  /* 0x0000200c01007387 */ /* 0x0017e40000100800 */
[----:B------:R-:W-:-:S07]  /*4bd0*/  LEPC R20, `(.L_x_65) ;  /* 0x000000001014794e */ /* 0x000fce0000000000 */
[----:B---34-:R-:W-:Y:S05]  /*4be0*/  CALL.ABS.NOINC R10 ;  /* 0x000000000a007343 */ /* 0x018fea0003c00000 */
.L_x_65:
[----:B------:R-:W-:Y:S05]  /*4bf0*/  EXIT ;  /* 0x000000000000794d */ /* 0x000fea0003800000 */
.L_x_62:
[----:B------:R-:W0:Y:S01]  /*4c00*/  LDC R0, c[0x0][0x384] ;  /* 0x0000e100ff007b82 */ /* 0x000e220000000800 */
[----:B------:R-:W1:Y:S01]  /*4c10*/  F2F.F64.F32 R2, R2 ;  /* 0x0000000200027310 */ /* 0x000e620000201800 */
[----:B------:R-:W-:Y:S01]  /*4c20*/  MOV R10, 0x0 ;  /* 0x00000000000a7802 */ /* 0x000fe20000000f00 */
[----:B------:R-:W2:Y:S05]  /*4c30*/  LDCU.64 UR4, c[0x4][0x18] ;  /* 0x01000300ff0477ac */ /* 0x000eaa0008000a00 */
[----:B------:R-:W3:Y:S01]  /*4c40*/  LDC.64 R10, c[0x4][R10] ;  /* 0x010000000a0a7b82 */ /* 0x000ee20000000a00 */
[----:B------:R-:W4:Y:S01]  /*4c50*/  F2F.F64.F32 R8, R9 ;  /* 0x0000000900087310 */ /* 0x000f220000201800 */
[----:B-1----:R1:W-:Y:S01]  /*4c60*/  STL.64 [R1+0x28], R2 ;  /* 0x0000280201007387 */ /* 0x0023e20000100a00 */
[----:B--2---:R-:W-:Y:S01]  /*4c70*/  MOV R4, UR4 ;  /* 0x0000000400047c02 */ /* 0x004fe20008000f00 */
[----:B------:R-:W-:-:S02]  /*4c80*/  IMAD.U32 R5, RZ, RZ, UR5 ;  /* 0x00000005ff057e24 */ /* 0x000fc4000f8e00ff */
[----:B----4-:R1:W-:Y:S04]  /*4c90*/  STL.64 [R1+0x30], R8 ;  /* 0x0000300801007387 */ /* 0x0103e80000100a00 */
[----:B0-----:R1:W-:Y:S02]  /*4ca0*/  STL [R1+0x20], R0 ;  /* 0x0000200001007387 */ /* 0x0013e40000100800 */
[----:B------:R-:W-:-:S07]  /*4cb0*/  LEPC R20, `(.L_x_66) ;  /* 0x000000001014794e */ /* 0x000fce0000000000 */
[----:B-1-3--:R-:W-:Y:S05]  /*4cc0*/  CALL.ABS.NOINC R10 ;  /* 0x000000000a007343 */ /* 0x00afea0003c00000 */
.L_x_66:
[----:B------:R-:W-:Y:S05]  /*4cd0*/  EXIT ;  /* 0x000000000000794d */ /* 0x000fea0003800000 */
.L_x_10:
[----:B------:R-:W0:Y:S01]  /*4ce0*/  LDC R0, c[0x0][0x384] ;  /* 0x0000e100ff007b82 */ /* 0x000e220000000800 */
[----:B------:R-:W1:Y:S01]  /*4cf0*/  F2F.F64.F32 R2, R2 ;  /* 0x0000000200027310 */ /* 0x000e620000201800 */
[----:B------:R-:W-:Y:S01]  /*4d00*/  MOV R10, 0x0 ;  /* 0x00000000000a7802 */ /* 0x000fe20000000f00 */
[----:B------:R-:W2:Y:S01]  /*4d10*/  LDCU.64 UR4, c[0x4][0x10] ;  /* 0x01000200ff0477ac */ /* 0x000ea20008000a00 */
[----:B------:R-:W-:Y:S02]  /*4d20*/  IMAD.U32 R6, RZ, RZ, UR44 ;  /* 0x0000002cff067e24 */ /* 0x000fe4000f8e00ff */
[----:B------:R-:W-:Y:S02]  /*4d30*/  IMAD.U32 R7, RZ, RZ, UR45 ;  /* 0x0000002dff077e24 */ /* 0x000fe4000f8e00ff */
[----:B------:R-:W3:Y:S01]  /*4d40*/  LDC.64 R10, c[0x4][R10] ;  /* 0x010000000a0a7b82 */ /* 0x000ee20000000a00 */
[----:B------:R-:W4:Y:S01]  /*4d50*/  F2F.F64.F32 R8, R9 ;  /* 0x0000000900087310 */ /* 0x000f220000201800 */
[----:B-1----:R1:W-:Y:S01]  /*4d60*/  STL.64 [R1+0x28], R2 ;  /* 0x0000280201007387 */ /* 0x0023e20000100a00 */
[----:B--2---:R-:W-:Y:S01]  /*4d70*/  IMAD.U32 R4, RZ, RZ, UR4 ;  /* 0x00000004ff047e24 */ /* 0x004fe2000f8e00ff */
[----:B------:R-:W-:-:S02]  /*4d80*/  MOV R5, UR5 ;  /* 0x0000000500057c02 */ /* 0x000fc40008000f00 */
[----:B----4-:R1:W-:Y:S04]  /*4d90*/  STL.64 [R1+0x30], R8 ;  /* 0x0000300801007387 */ /* 0x0103e80000100a00 */
[----:B0-----:R1:W-:Y:S02]  /*4da0*/  STL [R1+0x20], R0 ;  /* 0x0000200001007387 */ /* 0x0013e40000100800 */
[----:B------:R-:W-:-:S07]  /*4db0*/  LEPC R20, `(.L_x_67) ;  /* 0x000000001014794e */ /* 0x000fce0000000000 */
[----:B-1-3--:R-:W-:Y:S05]  /*4dc0*/  CALL.ABS.NOINC R10 ;  /* 0x000000000a007343 */ /* 0x00afea0003c00000 */
.L_x_67:
[----:B------:R-:W-:Y:S05]  /*4dd0*/  EXIT ;  /* 0x000000000000794d */ /* 0x000fea0003800000 */
.L_x_9:
[----:B------:R-:W0:Y:S01]  /*4de0*/  LDC R0, c[0x0][0x384] ;  /* 0x0000e100ff007b82 */ /* 0x000e220000000800 */
[----:B------:R-:W1:Y:S01]  /*4df0*/  F2F.F64.F32 R2, R2 ;  /* 0x0000000200027310 */ /* 0x000e620000201800 */
[----:B------:R-:W-:Y:S01]  /*4e00*/  MOV R10, 0x0 ;  /* 0x00000000000a7802 */ /* 0x000fe20000000f00 */
[----:B------:R-:W2:Y:S01]  /*4e10*/  LDCU.64 UR4, c[0x4][0x8] ;  /* 0x01000100ff0477ac */ /* 0x000ea20008000a00 */
[----:B------:R-:W-:Y:S01]  /*4e20*/  IMAD.U32 R6, RZ, RZ, UR44 ;  /* 0x0000002cff067e24 */ /* 0x000fe2000f8e00ff */
[----:B------:R-:W-:-:S03]  /*4e30*/  MOV R7, UR45 ;  /* 0x0000002d00077c02 */ /* 0x000fc60008000f00 */
[----:B------:R-:W3:Y:S01]  /*4e40*/  LDC.64 R10, c[0x4][R10] ;  /* 0x010000000a0a7b82 */ /* 0x000ee20000000a00 */
[----:B------:R-:W4:Y:S01]  /*4e50*/  F2F.F64.F32 R8, R9 ;  /* 0x0000000900087310 */ /* 0x000f220000201800 */
[----:B-1----:R1:W-:Y:S01]  /*4e60*/  STL.64 [R1+0x28], R2 ;  /* 0x0000280201007387 */ /* 0x0023e20000100a00 */
[----:B--2---:R-:W-:Y:S01]  /*4e70*/  MOV R4, UR4 ;  /* 0x0000000400047c02 */ /* 0x004fe20008000f00 */
[----:B------:R-:W-:Y:S02]  /*4e80*/  IMAD.U32 R5, RZ, RZ, UR5 ;  /* 0x00000005ff057e24 */ /* 0x000fe4000f8e00ff */
[----:B----4-:R1:W-:Y:S04]  /*4e90*/  STL.64 [R1+0x30], R8 ;  /* 0x0000300801007387 */ /* 0x0103e80000100a00 */
[----:B0-----:R1:W-:Y:S02]  /*4ea0*/  STL [R1+0x20], R0 ;  /* 0x0000200001007387 */ /* 0x0013e40000100800 */
[----:B------:R-:W-:-:S07]  /*4eb0*/  LEPC R20, `(.L_x_68) ;  /* 0x000000001014794e */ /* 0x000fce0000000000 */
[----:B-1-3--:R-:W-:Y:S05]  /*4ec0*/  CALL.ABS.NOINC R10 ;  /* 0x000000000a007343 */ /* 0x00afea0003c00000 */
.L_x_68:
[----:B------:R-:W-:Y:S05]  /*4ed0*/  EXIT ;  /* 0x000000000000794d */ /* 0x000fea0003800000 */
        .weak           $__internal_0_$__cuda_sm20_div_u16
        .type           $__internal_0_$__cuda_sm20_div_u16,@function
        .size           $__internal_0_$__cuda_sm20_div_u16,($__internal_1_$__cuda_sm20_div_u64 - $__internal_0_$__cuda_sm20_div_u16)
$__internal_0_$__cuda_sm20_div_u16:
[----:B------:R-:W0:Y:S01]  /*4ee0*/  I2F.U16 R0, UR5 ;  /* 0x0000000500007d06 */ /* 0x000e220008101000 */
[----:B------:R-:W-:Y:S01]  /*4ef0*/  IMAD.MOV.U32 R2, RZ, RZ, 0x4b800000 ;  /* 0x4b800000ff027424 */ /* 0x000fe200078e00ff */
[----:B------:R-:W-:Y:S01]  /*4f00*/  UISETP.NE.U32.AND UP0, UPT, UR5, URZ, UPT ;  /* 0x000000ff0500728c */ /* 0x000fe2000bf05070 */
[C---:B0-----:R-:W-:Y:S02]  /*4f10*/  FSETP.GEU.AND P1, PT, |R0|.reuse, 1.175494350822287508e-38, PT ;  /* 0x008000000000780b */ /* 0x041fe40003f2e200 */
[----:B------:R-:W-:Y:S02]  /*4f20*/  FSETP.GT.AND P0, PT, |R0|, 8.50705917302346158658e+37, PT ;  /* 0x7e8000000000780b */ /* 0x000fe40003f04200 */
[----:B------:R-:W-:-:S04]  /*4f30*/  FSEL R2, R2, 1, !P1 ;  /* 0x3f80000002027808 */ /* 0x000fc80004800000 */
[----:B------:R-:W-:Y:S02]  /*4f40*/  FSEL R3, R2, 0.25, !P0 ;  /* 0x3e80000002037808 */ /* 0x000fe40004000000 */
[----:B------:R-:W-:-:S03]  /*4f50*/  MOV R2, R5 ;  /* 0x0000000500027202 */ /* 0x000fc60000000f00 */
[----:B------:R-:W-:Y:S01]  /*4f60*/  FMUL R4, R0, R3 ;  /* 0x0000000300047220 */ /* 0x000fe20000400000 */
[----:B------:R-:W-:-:S05]  /*4f70*/  I2FP.F32.U32.RZ R0, 0xc81 ;  /* 0x00000c8100007845 */ /* 0x000fca000020d000 */
[----:B------:R-:W0:Y:S02]  /*4f80*/  MUFU.RCP R4, R4 ;  /* 0x0000000400047308 */ /* 0x000e240000001000 */
[----:B0-----:R-:W-:-:S04]  /*4f90*/  FMUL R3, R3, R4 ;  /* 0x0000000403037220 */ /* 0x001fc80000400000 */
[----:B------:R-:W-:-:S04]  /*4fa0*/  VIADD R3, R3, 0x2 ;  /* 0x0000000203037836 */ /* 0x000fc80000000000 */
[----:B------:R-:W-:Y:S01]  /*4fb0*/  FMUL.RZ R0, R0, R3 ;  /* 0x0000000300007220 */ /* 0x000fe2000040c000 */
[----:B------:R-:W-:-:S05]  /*4fc0*/  IMAD.MOV.U32 R3, RZ, RZ, 0x0 ;  /* 0x00000000ff037424 */ /* 0x000fca00078e00ff */
[----:B------:R-:W0:Y:S02]  /*4fd0*/  F2I.U32.TRUNC.NTZ R0, R0 ;  /* 0x0000000000007305 */ /* 0x000e24000020f000 */
[----:B0-----:R-:W-:-:S13]  /*4fe0*/  R2UR UR7, R0 ;  /* 0x00000000000772ca */ /* 0x001fda00000e0000 */
[----:B------:R-:W-:-:S07]  /*4ff0*/  ULOP3.LUT UR7, UR7, 0xffff, URZ, 0xc0, !UPT ;  /* 0x0000ffff07077892 */ /* 0x000fce000f8ec0ff */
[----:B------:R-:W-:Y:S01]  /*5000*/  @!UP0 UMOV UR7, 0xffffffff ;  /* 0xffffffff00078882 */ /* 0x000fe20000000000 */
[----:B------:R-:W-:Y:S05]  /*5010*/  RET.REL.NODEC R2 `(_Z24wave_gpu_shmem_multistepI10DoubleSlitEvfjjPfS1_) ;  /* 0xffffffac02f87950 */ /* 0x000fea0003c3ffff */
        .weak           $__internal_1_$__cuda_sm20_div_u64
        .type           $__internal_1_$__cuda_sm20_div_u64,@function
        .size           $__internal_1_$__cuda_sm20_div_u64,($__internal_2_$__cuda_sm3x_div_rn_noftz_f32_slowpath - $__internal_1_$__cuda_sm20_div_u64)
$__internal_1_$__cuda_sm20_div_u64:
[----:B------:R-:W-:Y:S01]  /*5020*/  IMAD.MOV.U32 R20, RZ, RZ, R4 ;  /* 0x000000ffff147224 */ /* 0x000fe200078e0004 */
[----:B------:R-:W-:-:S04]  /*5030*/  MOV R21, R13 ;  /* 0x0000000d00157202 */ /* 0x000fc80000000f00 */
[----:B------:R-:W0:Y:S08]  /*5040*/  I2F.U64.RP R7, R20 ;  /* 0x0000001400077312 */ /* 0x000e300000309000 */
[----:B0-----:R-:W0:Y:S02]  /*5050*/  MUFU.RCP R7, R7 ;  /* 0x0000000700077308 */ /* 0x001e240000001000 */
[----:B0-----:R-:W-:-:S06]  /*5060*/  VIADD R8, R7, 0x1ffffffe ;  /* 0x1ffffffe07087836 */ /* 0x001fcc0000000000 */
[----:B------:R-:W0:Y:S02]  /*5070*/  F2I.U64.TRUNC R8, R8 ;  /* 0x0000000800087311 */ /* 0x000e24000020d800 */
[----:B0-----:R-:W-:-:S04]  /*5080*/  IMAD.WIDE.U32 R18, R8, R4, RZ ;  /* 0x0000000408127225 */ /* 0x001fc800078e00ff */
[C---:B------:R-:W-:Y:S01]  /*5090*/  IMAD R17, R8.reuse, R13, R19 ;  /* 0x0000000d08117224 */ /* 0x040fe200078e0213 */
[----:B------:R-:W-:Y:S02]  /*50a0*/  IADD3 R23, P0, PT, RZ, -R18, RZ ;  /* 0x80000012ff177210 */ /* 0x000fe40007f1e0ff */
[----:B------:R-:W-:Y:S01]  /*50b0*/  MOV R19, R8 ;  /* 0x0000000800137202 */ /* 0x000fe20000000f00 */
[----:B------:R-:W-:Y:S02]  /*50c0*/  IMAD R17, R9, R4, R17 ;  /* 0x0000000409117224 */ /* 0x000fe400078e0211 */
[----:B------:R-:W-:-:S04]  /*50d0*/  IMAD.HI.U32 R18, R8, R23, RZ ;  /* 0x0000001708127227 */ /* 0x000fc800078e00ff */
[----:B------:R-:W-:-:S04]  /*50e0*/  IMAD.X R17, RZ, RZ, ~R17, P0 ;  /* 0x000000ffff117224 */ /* 0x000fc800000e0e11 */
[----:B------:R-:W-:-:S04]  /*50f0*/  IMAD.WIDE.U32 R18, P0, R8, R17, R18 ;  /* 0x0000001108127225 */ /* 0x000fc80007800012 */
[C---:B------:R-:W-:Y:S02]  /*5100*/  IMAD R21, R9.reuse, R17, RZ ;  /* 0x0000001109157224 */ /* 0x040fe400078e02ff */
[----:B------:R-:W-:-:S04]  /*5110*/  IMAD.HI.U32 R18, P1, R9, R23, R18 ;  /* 0x0000001709127227 */ /* 0x000fc80007820012 */
[----:B------:R-:W-:Y:S01]  /*5120*/  IMAD.HI.U32 R7, R9, R17, RZ ;  /* 0x0000001109077227 */ /* 0x000fe200078e00ff */
[----:B------:R-:W-:-:S03]  /*5130*/  IADD3 R19, P2, PT, R21, R18, RZ ;  /* 0x0000001215137210 */ /* 0x000fc60007f5e0ff */
[----:B------:R-:W-:Y:S02]  /*5140*/  IMAD.X R7, R7, 0x1, R9, P0 ;  /* 0x0000000107077824 */ /* 0x000fe400000e0609 */
[----:B------:R-:W-:-:S03]  /*5150*/  IMAD.WIDE.U32 R8, R19, R4, RZ ;  /* 0x0000000413087225 */ /* 0x000fc600078e00ff */
[----:B------:R-:W-:Y:S01]  /*5160*/  IADD3.X R7, PT, PT, RZ, RZ, R7, P2, P1 ;  /* 0x000000ffff077210 */ /* 0x000fe200017e2407 */
[----:B------:R-:W-:Y:S01]  /*5170*/  IMAD R9, R19, R13, R9 ;  /* 0x0000000d13097224 */ /* 0x000fe200078e0209 */
[----:B------:R-:W-:-:S03]  /*5180*/  IADD3 R17, P0, PT, RZ, -R8, RZ ;  /* 0x80000008ff117210 */ /* 0x000fc60007f1e0ff */
[----:B------:R-:W-:Y:S02]  /*5190*/  IMAD R9, R7, R4, R9 ;  /* 0x0000000407097224 */ /* 0x000fe400078e0209 */
[----:B------:R-:W-:-:S04]  /*51a0*/  IMAD.HI.U32 R18, R19, R17, RZ ;  /* 0x0000001113127227 */ /* 0x000fc800078e00ff */
[----:B------:R-:W-:Y:S02]  /*51b0*/  IMAD.X R8, RZ, RZ, ~R9, P0 ;  /* 0x000000ffff087224 */ /* 0x000fe400000e0e09 */
[----:B------:R-:W-:Y:S02]  /*51c0*/  IMAD.MOV.U32 R9, RZ, RZ, RZ ;  /* 0x000000ffff097224 */ /* 0x000fe400078e00ff */
[----:B------:R-:W-:-:S04]  /*51d0*/  IMAD.WIDE.U32 R18, P0, R19, R8, R18 ;  /* 0x0000000813127225 */ /* 0x000fc80007800012 */
[C---:B------:R-:W-:Y:S02]  /*51e0*/  IMAD R20, R7.reuse, R8, RZ ;  /* 0x0000000807147224 */ /* 0x040fe400078e02ff */
[----:B------:R-:W-:-:S04]  /*51f0*/  IMAD.HI.U32 R17, P1, R7, R17, R18 ;  /* 0x0000001107117227 */ /* 0x000fc80007820012 */
[----:B------:R-:W-:Y:S01]  /*5200*/  IMAD.HI.U32 R8, R7, R8, RZ ;  /* 0x0000000807087227 */ /* 0x000fe200078e00ff */
[----:B------:R-:W-:-:S04]  /*5210*/  IADD3 R17, P2, PT, R20, R17, RZ ;  /* 0x0000001114117210 */ /* 0x000fc80007f5e0ff */
[----:B------:R-:W-:Y:S01]  /*5220*/  IADD3.X R7, PT, PT, R8, R7, RZ, P0, !PT ;  /* 0x0000000708077210 */ /* 0x000fe200007fe4ff */
[----:B------:R-:W-:-:S03]  /*5230*/  IMAD.HI.U32 R8, R17, R5, RZ ;  /* 0x0000000511087227 */ /* 0x000fc600078e00ff */
[----:B------:R-:W-:Y:S01]  /*5240*/  IADD3.X R7, PT, PT, RZ, RZ, R7, P2, P1 ;  /* 0x000000ffff077210 */ /* 0x000fe200017e2407 */
[----:B------:R-:W-:-:S04]  /*5250*/  IMAD.WIDE.U32 R8, R17, R6, R8 ;  /* 0x0000000611087225 */ /* 0x000fc800078e0008 */
[C---:B------:R-:W-:Y:S02]  /*5260*/  IMAD R17, R7.reuse, R6, RZ ;  /* 0x0000000607117224 */ /* 0x040fe400078e02ff */
[----:B------:R-:W-:-:S04]  /*5270*/  IMAD.HI.U32 R8, P0, R7, R5, R8 ;  /* 0x0000000507087227 */ /* 0x000fc80007800008 */
[----:B------:R-:W-:Y:S01]  /*5280*/  IMAD.HI.U32 R7, R7, R6, RZ ;  /* 0x0000000607077227 */ /* 0x000fe200078e00ff */
[----:B------:R-:W-:-:S03]  /*5290*/  IADD3 R17, P1, PT, R17, R8, RZ ;  /* 0x0000000811117210 */ /* 0x000fc60007f3e0ff */
[----:B------:R-:W-:Y:S02]  /*52a0*/  IMAD.X R7, RZ, RZ, R7, P0 ;  /* 0x000000ffff077224 */ /* 0x000fe400000e0607 */
[----:B------:R-:W-:-:S03]  /*52b0*/  IMAD.WIDE.U32 R8, R17, R4, RZ ;  /* 0x0000000411087225 */ /* 0x000fc600078e00ff */
[----:B------:R-:W-:Y:S01]  /*52c0*/  IADD3.X R7, PT, PT, RZ, R7, RZ, P1, !PT ;  /* 0x00000007ff077210 */ /* 0x000fe20000ffe4ff */
[----:B------:R-:W-:Y:S01]  /*52d0*/  IMAD R9, R17, R13, R9 ;  /* 0x0000000d11097224 */ /* 0x000fe200078e0209 */
[----:B------:R-:W-:-:S03]  /*52e0*/  IADD3 R19, P1, PT, -R8, R5, RZ ;  /* 0x0000000508137210 */ /* 0x000fc60007f3e1ff */
[-C--:B------:R-:W-:Y:S01]  /*52f0*/  IMAD R9, R7, R4.reuse, R9 ;  /* 0x0000000407097224 */ /* 0x080fe200078e0209 */
[----:B------:R-:W-:-:S03]  /*5300*/  ISETP.GE.U32.AND P0, PT, R19, R4, PT ;  /* 0x000000041300720c */ /* 0x000fc60003f06070 */
[----:B------:R-:W-:Y:S01]  /*5310*/  IMAD.X R20, R6, 0x1, ~R9, P1 ;  /* 0x0000000106147824 */ /* 0x000fe200008e0e09 */
[----:B------:R-:W-:Y:S02]  /*5320*/  IADD3 R5, P1, PT, -R4, R19, RZ ;  /* 0x0000001304057210 */ /* 0x000fe40007f3e1ff */
[----:B------:R-:W-:Y:S02]  /*5330*/  IADD3 R6, P2, PT, R17, 0x1, RZ ;  /* 0x0000000111067810 */ /* 0x000fe40007f5e0ff */
[C---:B------:R-:W-:Y:S01]  /*5340*/  ISETP.GE.U32.AND.EX P0, PT, R20.reuse, R13, PT, P0 ;  /* 0x0000000d1400720c */ /* 0x040fe20003f06100 */
[----:B------:R-:W-:Y:S01]  /*5350*/  IMAD.X R18, R20, 0x1, ~R13, P1 ;  /* 0x0000000114127824 */ /* 0x000fe200008e0e0d */
[----:B------:R-:W-:Y:S02]  /*5360*/  IADD3.X R8, PT, PT, RZ, R7, RZ, P2, !PT ;  /* 0x00000007ff087210 */ /* 0x000fe400017fe4ff */
[----:B------:R-:W-:Y:S02]  /*5370*/  SEL R17, R6, R17, P0 ;  /* 0x0000001106117207 */ /* 0x000fe40000000000 */
[----:B------:R-:W-:-:S02]  /*5380*/  SEL R5, R5, R19, P0 ;  /* 0x0000001305057207 */ /* 0x000fc40000000000 */
[----:B------:R-:W-:Y:S02]  /*5390*/  SEL R8, R8, R7, P0 ;  /* 0x0000000708087207 */ /* 0x000fe40000000000 */
[----:B------:R-:W-:Y:S02]  /*53a0*/  IADD3 R6, P2, PT, R17, 0x1, RZ ;  /* 0x0000000111067810 */ /* 0x000fe40007f5e0ff */
[----:B------:R-:W-:Y:S02]  /*53b0*/  SEL R18, R18, R20, P0 ;  /* 0x0000001412127207 */ /* 0x000fe40000000000 */
[----:B------:R-:W-:Y:S01]  /*53c0*/  ISETP.GE.U32.AND P0, PT, R5, R4, PT ;  /* 0x000000040500720c */ /* 0x000fe20003f06070 */
[----:B------:R-:W-:Y:S01]  /*53d0*/  IMAD.X R7, RZ, RZ, R8, P2 ;  /* 0x000000ffff077224 */ /* 0x000fe200010e0608 */
[----:B------:R-:W-:Y:S01]  /*53e0*/  ISETP.NE.U32.AND P1, PT, R4, RZ, PT ;  /* 0x000000ff0400720c */ /* 0x000fe20003f25070 */
[----:B------:R-:W-:Y:S01]  /*53f0*/  HFMA2 R5, -RZ, RZ, 0, 0 ;  /* 0x00000000ff057431 */ /* 0x000fe200000001ff */
[----:B------:R-:W-:Y:S01]  /*5400*/  ISETP.GE.U32.AND.EX P0, PT, R18, R13, PT, P0 ;  /* 0x0000000d1200720c */ /* 0x000fe20003f06100 */
[----:B------:R-:W-:Y:S01]  /*5410*/  IMAD.MOV.U32 R4, RZ, RZ, R2 ;  /* 0x000000ffff047224 */ /* 0x000fe200078e0002 */
[----:B------:R-:W-:-:S02]  /*5420*/  ISETP.NE.AND.EX P1, PT, R13, RZ, PT, P1 ;  /* 0x000000ff0d00720c */ /* 0x000fc40003f25310 */
[----:B------:R-:W-:Y:S02]  /*5430*/  SEL R6, R6, R17, P0 ;  /* 0x0000001106067207 */ /* 0x000fe40000000000 */
[----:B------:R-:W-:Y:S02]  /*5440*/  SEL R7, R7, R8, P0 ;  /* 0x0000000807077207 */ /* 0x000fe40000000000 */
[----:B------:R-:W-:Y:S02]  /*5450*/  SEL R6, R6, 0xffffffff, P1 ;  /* 0xffffffff06067807 */ /* 0x000fe40000800000 */
[----:B------:R-:W-:Y:S01]  /*5460*/  SEL R7, R7, 0xffffffff, P1 ;  /* 0xffffffff07077807 */ /* 0x000fe20000800000 */
[----:B------:R-:W-:Y:S06]  /*5470*/  RET.REL.NODEC R4 `(_Z24wave_gpu_shmem_multistepI10DoubleSlitEvfjjPfS1_) ;  /* 0xffffffa804e07950 */ /* 0x000fec0003c3ffff */
        .weak           $__internal_2_$__cuda_sm3x_div_rn_noftz_f32_slowpath
        .type           $__internal_2_$__cuda_sm3x_div_rn_noftz_f32_slowpath,@function
        .size           $__internal_2_$__cuda_sm3x_div_rn_noftz_f32_slowpath,(.L_x_269 - $__internal_2_$__cuda_sm3x_div_rn_noftz_f32_slowpath)
$__internal_2_$__cuda_sm3x_div_rn_noftz_f32_slowpath:
[----:B------:R-:W-:Y:S01]  /*5480*/  SHF.R.U32.HI R25, RZ, 0x17, R3 ;  /* 0x00000017ff197819 */ /* 0x000fe20000011603 */
[----:B------:R-:W-:Y:S01]  /*5490*/  BSSY.RECONVERGENT B2, `(.L_x_69) ;  /* 0x0000062000027945 */ /* 0x000fe20003800200 */
[----:B------:R-:W-:Y:S02]  /*54a0*/  SHF.R.U32.HI R26, RZ, 0x17, R0 ;  /* 0x00000017ff1a7819 */ /* 0x000fe40000011600 */
[----:B------:R-:W-:Y:S02]  /*54b0*/  LOP3.LUT R25, R25, 0xff, RZ, 0xc0, !PT ;  /* 0x000000ff19197812 */ /* 0x000fe400078ec0ff */
[----:B------:R-:W-:-:S03]  /*54c0*/  LOP3.LUT R26, R26, 0xff, RZ, 0xc0, !PT ;  /* 0x000000ff1a1a7812 */ /* 0x000fc600078ec0ff */
[----:B------:R-:W-:Y:S02]  /*54d0*/  VIADD R29, R25, 0xffffffff ;  /* 0xffffffff191d7836 */ /* 0x000fe40000000000 */
[----:B------:R-:W-:-:S03]  /*54e0*/  VIADD R27, R26, 0xffffffff ;  /* 0xffffffff1a1b7836 */ /* 0x000fc60000000000 */
[----:B------:R-:W-:-:S04]  /*54f0*/  ISETP.GT.U32.AND P0, PT, R29, 0xfd, PT ;  /* 0x000000fd1d00780c */ /* 0x000fc80003f04070 */
[----:B------:R-:W-:-:S13]  /*5500*/  ISETP.GT.U32.OR P0, PT, R27, 0xfd, P0 ;  /* 0x000000fd1b00780c */ /* 0x000fda0000704470 */
[----:B------:R-:W-:Y:S01]  /*5510*/  @!P0 MOV R23, RZ ;  /* 0x000000ff00178202 */ /* 0x000fe20000000f00 */
[----:B------:R-:W-:Y:S06]  /*5520*/  @!P0 BRA `(.L_x_70) ;  /* 0x00000000005c8947 */ /* 0x000fec0003800000 */
[----:B------:R-:W-:Y:S02]  /*5530*/  FSETP.GTU.FTZ.AND P0, PT, |R0|, +INF , PT ;  /* 0x7f8000000000780b */ /* 0x000fe40003f1c200 */
[----:B------:R-:W-:-:S04]  /*5540*/  FSETP.GTU.FTZ.AND P3, PT, |R3|, +INF , PT ;  /* 0x7f8000000300780b */ /* 0x000fc80003f7c200 */
[----:B------:R-:W-:-:S13]  /*5550*/  PLOP3.LUT P0, PT, P0, P3, PT, 0xf8, 0x8f ;  /* 0x00000000008f781c */ /* 0x000fda0000707f70 */
[----:B------:R-:W-:Y:S05]  /*5560*/  @P0 BRA `(.L_x_71) ;  /* 0x00000004004c0947 */ /* 0x000fea0003800000 */
[----:B------:R-:W-:-:S13]  /*5570*/  LOP3.LUT P0, RZ, R3, 0x7fffffff, R0, 0xc8, !PT ;  /* 0x7fffffff03ff7812 */ /* 0x000fda000780c800 */
[----:B------:R-:W-:Y:S05]  /*5580*/  @!P0 BRA `(.L_x_72) ;  /* 0x00000004003c8947 */ /* 0x000fea0003800000 */
[C---:B------:R-:W-:Y:S02]  /*5590*/  FSETP.NEU.FTZ.AND P3, PT, |R0|.reuse, +INF , PT ;  /* 0x7f8000000000780b */ /* 0x040fe40003f7d200 */
[----:B------:R-:W-:Y:S02]  /*55a0*/  FSETP.NEU.FTZ.AND P4, PT, |R3|, +INF , PT ;  /* 0x7f8000000300780b */ /* 0x000fe40003f9d200 */
[----:B------:R-:W-:-:S11]  /*55b0*/  FSETP.NEU.FTZ.AND P0, PT, |R0|, +INF , PT ;  /* 0x7f8000000000780b */ /* 0x000fd60003f1d200 */
[----:B------:R-:W-:Y:S05]  /*55c0*/  @!P4 BRA !P3, `(.L_x_72) ;  /* 0x00000004002cc947 */ /* 0x000fea0005800000 */
[----:B------:R-:W-:-:S04]  /*55d0*/  LOP3.LUT P3, RZ, R0, 0x7fffffff, RZ, 0xc0, !PT ;  /* 0x7fffffff00ff7812 */ /* 0x000fc8000786c0ff */
[----:B------:R-:W-:-:S13]  /*55e0*/  PLOP3.LUT P3, PT, P4, P3, PT, 0x2f, 0xf2 ;  /* 0x0000000000f2781c */ /* 0x000fda0002766577 */
[----:B------:R-:W-:Y:S05]  /*55f0*/  @P3 BRA `(.L_x_73) ;  /* 0x0000000400183947 */ /* 0x000fea0003800000 */
[----:B------:R-:W-:-:S04]  /*5600*/  LOP3.LUT P3, RZ, R3, 0x7fffffff, RZ, 0xc0, !PT ;  /* 0x7fffffff03ff7812 */ /* 0x000fc8000786c0ff */
[----:B------:R-:W-:-:S13]  /*5610*/  PLOP3.LUT P0, PT, P0, P3, PT, 0x2f, 0xf2 ;  /* 0x0000000000f2781c */ /* 0x000fda0000706577 */
[----:B------:R-:W-:Y:S05]  /*5620*/  @P0 BRA `(.L_x_74) ;  /* 0x0000000400000947 */ /* 0x000fea0003800000 */
[----:B------:R-:W-:Y:S02]  /*5630*/  ISETP.GE.AND P0, PT, R27, RZ, PT ;  /* 0x000000ff1b00720c */ /* 0x000fe40003f06270 */
[----:B------:R-:W-:-:S11]  /*5640*/  ISETP.GE.AND P3, PT, R29, RZ, PT ;  /* 0x000000ff1d00720c */ /* 0x000fd60003f66270 */
[----:B------:R-:W-:Y:S02]  /*5650*/  @P0 IMAD.MOV.U32 R23, RZ, RZ, RZ ;  /* 0x000000ffff170224 */ /* 0x000fe400078e00ff */
[----:B------:R-:W-:Y:S01]  /*5660*/  @!P0 FFMA R0, R0, 1.84467440737095516160e+19, RZ ;  /* 0x5f80000000008823 */ /* 0x000fe200000000ff */
[----:B------:R-:W-:Y:S02]  /*5670*/  @!P0 IMAD.MOV.U32 R23, RZ, RZ, -0x40 ;  /* 0xffffffc0ff178424 */ /* 0x000fe400078e00ff */
[----:B------:R-:W-:-:S03]  /*5680*/  @!P3 FFMA R3, R3, 1.84467440737095516160e+19, RZ ;  /* 0x5f8000000303b823 */ /* 0x000fc600000000ff */
[----:B------:R-:W-:-:S07]  /*5690*/  @!P3 IADD3 R23, PT, PT, R23, 0x40, RZ ;  /* 0x000000401717b810 */ /* 0x000fce0007ffe0ff */
.L_x_70:
[----:B------:R-:W-:Y:S01]  /*56a0*/  LEA R30, R25, 0xc0800000, 0x17 ;  /* 0xc0800000191e7811 */ /* 0x000fe200078eb8ff */
[----:B------:R-:W-:Y:S01]  /*56b0*/  VIADD R26, R26, 0xffffff81 ;  /* 0xffffff811a1a7836 */ /* 0x000fe20000000000 */
[----:B------:R-:W-:Y:S03]  /*56c0*/  BSSY.RECONVERGENT B3, `(.L_x_75) ;  /* 0x0000035000037945 */ /* 0x000fe60003800200 */
[----:B------:R-:W-:Y:S02]  /*56d0*/  IMAD.IADD R30, R3, 0x1, -R30 ;  /* 0x00000001031e7824 */ /* 0x000fe400078e0a1e */
[----:B------:R-:W-:Y:S02]  /*56e0*/  IMAD R0, R26, -0x800000, R0 ;  /* 0xff8000001a007824 */ /* 0x000fe400078e0200 */
[----:B------:R-:W0:Y:S01]  /*56f0*/  MUFU.RCP R32, R30 ;  /* 0x0000001e00207308 */ /* 0x000e220000001000 */
[----:B------:R-:W-:-:S04]  /*5700*/  FADD.FTZ R27, -R30, -RZ ;  /* 0x800000ff1e1b7221 */ /* 0x000fc80000010100 */
[----:B0-----:R-:W-:-:S04]  /*5710*/  FFMA R3, R32, R27, 1 ;  /* 0x3f80000020037423 */ /* 0x001fc8000000001b */
[----:B------:R-:W-:Y:S01]  /*5720*/  FFMA R3, R32, R3, R32 ;  /* 0x0000000320037223 */ /* 0x000fe20000000020 */
[----:B------:R-:W-:-:S03]  /*5730*/  IADD3 R32, PT, PT, R26, 0x7f, -R25 ;  /* 0x0000007f1a207810 */ /* 0x000fc60007ffe819 */
[----:B------:R-:W-:Y:S01]  /*5740*/  FFMA R26, R0, R3, RZ ;  /* 0x00000003001a7223 */ /* 0x000fe200000000ff */
[----:B------:R-:W-:-:S03]  /*5750*/  IADD3 R32, PT, PT, R32, R23, RZ ;  /* 0x0000001720207210 */ /* 0x000fc60007ffe0ff */
[----:B------:R-:W-:-:S04]  /*5760*/  FFMA R25, R27, R26, R0 ;  /* 0x0000001a1b197223 */ /* 0x000fc80000000000 */
[----:B------:R-:W-:-:S04]  /*5770*/  FFMA R26, R3, R25, R26 ;  /* 0x00000019031a7223 */ /* 0x000fc8000000001a */
[----:B------:R-:W-:-:S04]  /*5780*/  FFMA R27, R27, R26, R0 ;  /* 0x0000001a1b1b7223 */ /* 0x000fc80000000000 */
[----:B------:R-:W-:-:S05]  /*5790*/  FFMA R0, R3, R27, R26 ;  /* 0x0000001b03007223 */ /* 0x000fca000000001a */
[----:B------:R-:W-:-:S04]  /*57a0*/  SHF.R.U32.HI R23, RZ, 0x17, R0 ;  /* 0x00000017ff177819 */ /* 0x000fc80000011600 */
[----:B------:R-:W-:-:S05]  /*57b0*/  LOP3.LUT R23, R23, 0xff, RZ, 0xc0, !PT ;  /* 0x000000ff17177812 */ /* 0x000fca00078ec0ff */
[----:B------:R-:W-:-:S04]  /*57c0*/  IMAD.IADD R25, R23, 0x1, R32 ;  /* 0x0000000117197824 */ /* 0x000fc800078e0220 */
[----:B------:R-:W-:-:S05]  /*57d0*/  VIADD R23, R25, 0xffffffff ;  /* 0xffffffff19177836 */ /* 0x000fca0000000000 */
[----:B------:R-:W-:-:S13]  /*57e0*/  ISETP.GE.U32.AND P0, PT, R23, 0xfe, PT ;  /* 0x000000fe1700780c */ /* 0x000fda0003f06070 */
[----:B------:R-:W-:Y:S05]  /*57f0*/  @!P0 BRA `(.L_x_76) ;  /* 0x0000000000808947 */ /* 0x000fea0003800000 */
[----:B------:R-:W-:-:S13]  /*5800*/  ISETP.GT.AND P0, PT, R25, 0xfe, PT ;  /* 0x000000fe1900780c */ /* 0x000fda0003f04270 */
[----:B------:R-:W-:Y:S05]  /*5810*/  @P0 BRA `(.L_x_77) ;  /* 0x00000000006c0947 */ /* 0x000fea0003800000 */
[----:B------:R-:W-:-:S13]  /*5820*/  ISETP.GE.AND P0, PT, R25, 0x1, PT ;  /* 0x000000011900780c */ /* 0x000fda0003f06270 */
[----:B------:R-:W-:Y:S05]  /*5830*/  @P0 BRA `(.L_x_78) ;  /* 0x0000000000740947 */ /* 0x000fea0003800000 */
[----:B------:R-:W-:Y:S02]  /*5840*/  ISETP.GE.AND P0, PT, R25, -0x18, PT ;  /* 0xffffffe81900780c */ /* 0x000fe40003f06270 */
[----:B------:R-:W-:-:S11]  /*5850*/  LOP3.LUT R0, R0, 0x80000000, RZ, 0xc0, !PT ;  /* 0x8000000000007812 */ /* 0x000fd600078ec0ff */
[----:B------:R-:W-:Y:S05]  /*5860*/  @!P0 BRA `(.L_x_78) ;  /* 0x0000000000688947 */ /* 0x000fea0003800000 */
[-CC-:B------:R-:W-:Y:S01]  /*5870*/  FFMA.RZ R29, R3, R27.reuse, R26.reuse ;  /* 0x0000001b031d7223 */ /* 0x180fe2000000c01a */
[----:B------:R-:W-:Y:S01]  /*5880*/  IADD3 R30, PT, PT, R25, 0x20, RZ ;  /* 0x00000020191e7810 */ /* 0x000fe20007ffe0ff */
[CCC-:B------:R-:W-:Y:S01]  /*5890*/  FFMA.RP R23, R3.reuse, R27.reuse, R26.reuse ;  /* 0x0000001b03177223 */ /* 0x1c0fe2000000801a */
[----:B------:R-:W-:Y:S01]  /*58a0*/  FFMA.RM R26, R3, R27, R26 ;  /* 0x0000001b031a7223 */ /* 0x000fe2000000401a */
[----:B------:R-:W-:Y:S02]  /*58b0*/  ISETP.NE.AND P4, PT, R25, RZ, PT ;  /* 0x000000ff1900720c */ /* 0x000fe40003f85270 */
[----:B------:R-:W-:Y:S02]  /*58c0*/  LOP3.LUT R29, R29, 0x7fffff, RZ, 0xc0, !PT ;  /* 0x007fffff1d1d7812 */ /* 0x000fe400078ec0ff */
[----:B------:R-:W-:Y:S01]  /*58d0*/  ISETP.NE.AND P3, PT, R25, RZ, PT ;  /* 0x000000ff1900720c */ /* 0x000fe20003f65270 */
[----:B------:R-:W-:Y:S01]  /*58e0*/  IMAD.MOV R25, RZ, RZ, -R25 ;  /* 0x000000ffff197224 */ /* 0x000fe200078e0a19 */
[----:B------:R-:W-:-:S02]  /*58f0*/  LOP3.LUT R29, R29, 0x800000, RZ, 0xfc, !PT ;  /* 0x008000001d1d7812 */ /* 0x000fc400078efcff */
[----:B------:R-:W-:Y:S02]  /*5900*/  FSETP.NEU.FTZ.AND P0, PT, R23, R26, PT ;  /* 0x0000001a1700720b */ /* 0x000fe40003f1d000 */
[----:B------:R-:W-:Y:S02]  /*5910*/  SHF.L.U32 R30, R29, R30, RZ ;  /* 0x0000001e1d1e7219 */ /* 0x000fe400000006ff */
[----:B------:R-:W-:Y:S02]  /*5920*/  SEL R26, R25, RZ, P4 ;  /* 0x000000ff191a7207 */ /* 0x000fe40002000000 */
[----:B------:R-:W-:Y:S02]  /*5930*/  ISETP.NE.AND P3, PT, R30, RZ, P3 ;  /* 0x000000ff1e00720c */ /* 0x000fe40001f65270 */
[----:B------:R-:W-:Y:S02]  /*5940*/  SHF.R.U32.HI R26, RZ, R26, R29 ;  /* 0x0000001aff1a7219 */ /* 0x000fe4000001161d */
[----:B------:R-:W-:-:S02]  /*5950*/  PLOP3.LUT P0, PT, P0, P3, PT, 0xf8, 0x8f ;  /* 0x00000000008f781c */ /* 0x000fc40000707f70 */
[----:B------:R-:W-:Y:S02]  /*5960*/  SHF.R.U32.HI R30, RZ, 0x1, R26 ;  /* 0x00000001ff1e7819 */ /* 0x000fe4000001161a */
[----:B------:R-:W-:-:S04]  /*5970*/  SEL R3, RZ, 0x1, !P0 ;  /* 0x00000001ff037807 */ /* 0x000fc80004000000 */
[----:B------:R-:W-:-:S04]  /*5980*/  LOP3.LUT R3, R3, 0x1, R30, 0xf8, !PT ;  /* 0x0000000103037812 */ /* 0x000fc800078ef81e */
[----:B------:R-:W-:-:S05]  /*5990*/  LOP3.LUT R3, R3, R26, RZ, 0xc0, !PT ;  /* 0x0000001a03037212 */ /* 0x000fca00078ec0ff */
[----:B------:R-:W-:-:S05]  /*59a0*/  IMAD.IADD R3, R30, 0x1, R3 ;  /* 0x000000011e037824 */ /* 0x000fca00078e0203 */
[----:B------:R-:W-:Y:S01]  /*59b0*/  LOP3.LUT R0, R3, R0, RZ, 0xfc, !PT ;  /* 0x0000000003007212 */ /* 0x000fe200078efcff */
[----:B------:R-:W-:Y:S06]  /*59c0*/  BRA `(.L_x_78) ;  /* 0x0000000000107947 */ /* 0x000fec0003800000 */
.L_x_77:
[----:B------:R-:W-:-:S04]  /*59d0*/  LOP3.LUT R0, R0, 0x80000000, RZ, 0xc0, !PT ;  /* 0x8000000000007812 */ /* 0x000fc800078ec0ff */
[----:B------:R-:W-:Y:S01]  /*59e0*/  LOP3.LUT R0, R0, 0x7f800000, RZ, 0xfc, !PT ;  /* 0x7f80000000007812 */ /* 0x000fe200078efcff */
[----:B------:R-:W-:Y:S06]  /*59f0*/  BRA `(.L_x_78) ;  /* 0x0000000000047947 */ /* 0x000fec0003800000 */
.L_x_76:
[----:B------:R-:W-:-:S07]  /*5a00*/  LEA R0, R32, R0, 0x17 ;  /* 0x0000000020007211 */ /* 0x000fce00078eb8ff */
.L_x_78:
[----:B------:R-:W-:Y:S05]  /*5a10*/  BSYNC.RECONVERGENT B3 ;  /* 0x0000000000037941 */ /* 0x000fea0003800200 */
.L_x_75:
[----:B------:R-:W-:Y:S05]  /*5a20*/  BRA `(.L_x_79) ;  /* 0x0000000000207947 */ /* 0x000fea0003800000 */
.L_x_74:
[----:B------:R-:W-:-:S04]  /*5a30*/  LOP3.LUT R0, R3, 0x80000000, R0, 0x48, !PT ;  /* 0x8000000003007812 */ /* 0x000fc800078e4800 */
[----:B------:R-:W-:Y:S01]  /*5a40*/  LOP3.LUT R0, R0, 0x7f800000, RZ, 0xfc, !PT ;  /* 0x7f80000000007812 */ /* 0x000fe200078efcff */
[----:B------:R-:W-:Y:S06]  /*5a50*/  BRA `(.L_x_79) ;  /* 0x0000000000147947 */ /* 0x000fec0003800000 */
.L_x_73:
[----:B------:R-:W-:Y:S01]  /*5a60*/  LOP3.LUT R0, R3, 0x80000000, R0, 0x48, !PT ;  /* 0x8000000003007812 */ /* 0x000fe200078e4800 */
[----:B------:R-:W-:Y:S06]  /*5a70*/  BRA `(.L_x_79) ;  /* 0x00000000000c7947 */ /* 0x000fec0003800000 */
.L_x_72:
[----:B------:R-:W0:Y:S01]  /*5a80*/  MUFU.RSQ R0, -QNAN ;  /* 0xffc0000000007908 */ /* 0x000e220000001400 */
[----:B------:R-:W-:Y:S05]  /*5a90*/  BRA `(.L_x_79) ;  /* 0x0000000000047947 */ /* 0x000fea0003800000 */
.L_x_71:
[----:B------:R-:W-:-:S07]  /*5aa0*/  FADD.FTZ R0, R0, R3 ;  /* 0x0000000300007221 */ /* 0x000fce0000010000 */
.L_x_79:
[----:B------:R-:W-:Y:S05]  /*5ab0*/  BSYNC.RECONVERGENT B2 ;  /* 0x0000000000027941 */ /* 0x000fea0003800200 */
.L_x_69:
[----:B------:R-:W-:-:S04]  /*5ac0*/  IMAD.MOV.U32 R3, RZ, RZ, 0x0 ;  /* 0x00000000ff037424 */ /* 0x000fc800078e00ff */
[----:B0-----:R-:W-:Y:S05]  /*5ad0*/  RET.REL.NODEC R2 `(_Z24wave_gpu_shmem_multistepI10DoubleSlitEvfjjPfS1_) ;  /* 0xffffffa402487950 */ /* 0x001fea0003c3ffff */
.L_x_80:
[----:B------:R-:W-:-:S00]  /*5ae0*/  BRA `(.L_x_80) ;  /* 0xfffffffc00fc7947 */ /* 0x000fc0000383ffff */
[----:B------:R-:W-:-:S00]  /*5af0*/  NOP ;  /* 0x0000000000007918 */ /* 0x000fc00000000000 */
        /* <DEDUP_REMOVED lines=8> */
.L_x_269:


//--------------------- .text._Z19wave_gpu_naive_stepI10DoubleSlitEvfPfPKfh --------------------------
	.section	.text._Z19wave_gpu_naive_stepI10DoubleSlitEvfPfPKfh,"ax",@progbits
	.align	128
        .global         _Z19wave_gpu_naive_stepI10DoubleSlitEvfPfPKfh
        .type           _Z19wave_gpu_naive_stepI10DoubleSlitEvfPfPKfh,@function
        .size           _Z19wave_gpu_naive_stepI10DoubleSlitEvfPfPKfh,(.L_x_270 - _Z19wave_gpu_naive_stepI10DoubleSlitEvfPfPKfh)
        .other          _Z19wave_gpu_naive_stepI10DoubleSlitEvfPfPKfh,@"STO_CUDA_ENTRY STV_DEFAULT"
_Z19wave_gpu_naive_stepI10DoubleSlitEvfPfPKfh:
.text._Z19wave_gpu_naive_stepI10DoubleSlitEvfPfPKfh:
[----:B------:R-:W-:Y:S01]  /*0000*/  LDC R1, c[0x0][0x37c] ;  /* 0x0000df00ff017b82 */ /* 0x000fe20000000800 */
[----:B------:R-:W0:Y:S01]  /*0010*/  S2R R0, SR_CTAID.X ;  /* 0x0000000000007919 */ /* 0x000e220000002500 */
[----:B------:R-:W0:Y:S01]  /*0020*/  LDCU UR7, c[0x0][0x360] ;  /* 0x00006c00ff0777ac */ /* 0x000e220008000800 */
[----:B------:R-:W0:Y:S01]  /*0030*/  S2R R3, SR_TID.X ;  /* 0x0000000000037919 */ /* 0x000e220000002100 */
[----:B------:R-:W1:Y:S01]  /*0040*/  LDCU.U8 UR13, c[0x0][0x398] ;  /* 0x00007300ff0d77ac */ /* 0x000e620008000000 */
[----:B0-----:R-:W-:-:S04]  /*0050*/  IMAD R0, R0, UR7, R3 ;  /* 0x0000000700007c24 */ /* 0x001fc8000f8e0203 */
[----:B-1----:R-:W-:-:S05]  /*0060*/  IMAD R22, R0, UR13, RZ ;  /* 0x0000000d00167c24 */ /* 0x002fca000f8e02ff */
[----:B------:R-:W-:-:S13]  /*0070*/  ISETP.GT.U32.AND P0, PT, R22, 0x9c5900, PT ;  /* 0x009c59001600780c */ /* 0x000fda0003f04070 */
[----:B------:R-:W-:Y:S05]  /*0080*/  @P0 EXIT ;  /* 0x000000000000094d */ /* 0x000fea0003800000 */
[----:B------:R-:W0:Y:S01]  /*0090*/  LDC R0, c[0x0][0x380] ;  /* 0x0000e000ff007b82 */ /* 0x000e220000000800 */
[----:B------:R-:W1:Y:S01]  /*00a0*/  LDCU UR6, c[0x0][0x370] ;  /* 0x00006e00ff0677ac */ /* 0x000e620008000800 */
[----:B------:R-:W-:Y:S01]  /*00b0*/  ISETP.NE.AND P0, PT, RZ, UR13, PT ;  /* 0x0000000dff007c0c */ /* 0x000fe2000bf05270 */
[----:B-1----:R-:W-:Y:S01]  /*00c0*/  UIMAD UR6, UR7, UR6, URZ ;  /* 0x00000006070672a4 */ /* 0x002fe2000f8e02ff */
[----:B0-----:R-:W-:-:S05]  /*00d0*/  FMUL R0, R0, 125.6637115478515625 ;  /* 0x42fb53d200007820 */ /* 0x001fca0000400000 */
[----:B------:R-:W-:-:S13]  /*00e0*/  R2UR UR8, R0 ;  /* 0x00000000000872ca */ /* 0x000fda00000e0000 */
[----:B------:R-:W-:-:S04]  /*00f0*/  USHF.R.U32.HI UR5, URZ, 0x17, UR8 ;  /* 0x00000017ff057899 */ /* 0x000fc80008011608 */
[----:B------:R-:W-:-:S04]  /*0100*/  ULOP3.LUT UR4, UR5, 0xe0, URZ, 0xc0, !UPT ;  /* 0x000000e005047892 */ /* 0x000fc8000f8ec0ff */
[----:B------:R-:W-:-:S04]  /*0110*/  UIADD3 UR4, UPT, UPT, UR4, -0x80, URZ ;  /* 0xffffff8004047890 */ /* 0x000fc8000fffe0ff */
[----:B------:R-:W-:-:S06]  /*0120*/  USHF.R.U32.HI UR4, URZ, 0x5, UR4 ;  /* 0x00000005ff047899 */ /* 0x000fcc0008011604 */
[----:B------:R-:W-:Y:S01]  /*0130*/  IMAD R23, RZ, RZ, -UR4 ;  /* 0x80000004ff177e24 */ /* 0x000fe2000f8e02ff */
[----:B------:R-:W-:Y:S06]  /*0140*/  @!P0 EXIT ;  /* 0x000000000000894d */ /* 0x000fec0003800000 */
[----:B------:R-:W-:Y:S01]  /*0150*/  IMAD.U32 R0, RZ, RZ, UR8 ;  /* 0x00000008ff007e24 */ /* 0x000fe2000f8e00ff */
[----:B------:R-:W-:Y:S01]  /*0160*/  ULOP3.LUT UR5, UR5, 0x1f, URZ, 0xc0, !UPT ;  /* 0x0000001f05057892 */ /* 0x000fe2000f8ec0ff */
[----:B------:R-:W-:Y:S01]  /*0170*/  IMAD.MOV.U32 R3, RZ, RZ, 0x3fc90fda ;  /* 0x3fc90fdaff037424 */ /* 0x000fe200078e00ff */
[----:B------:R-:W-:Y:S01]  /*0180*/  UIMAD UR6, UR13, UR6, URZ ;  /* 0x000000060d0672a4 */ /* 0x000fe2000f8e02ff */
[----:B------:R-:W-:Y:S01]  /*0190*/  FMUL R0, R0, 0.63661974668502807617 ;  /* 0x3f22f98300007820 */ /* 0x000fe20000400000 */
[----:B------:R-:W-:Y:S01]  /*01a0*/  UISETP.NE.AND UP0, UPT, UR5, URZ, UPT ;  /* 0x000000ff0500728c */ /* 0x000fe2000bf05270 */
[----:B------:R-:W-:Y:S01]  /*01b0*/  IMAD.SHL.U32 R23, R23, 0x4, RZ ;  /* 0x0000000417177824 */ /* 0x000fe200078e00ff */
[----:B------:R-:W-:Y:S01]  /*01c0*/  USHF.L.U32 UR7, UR8, 0x8, URZ ;  /* 0x0000000808077899 */ /* 0x000fe200080006ff */
[----:B------:R-:W-:Y:S02]  /*01d0*/  IMAD.MOV.U32 R21, RZ, RZ, RZ ;  /* 0x000000ffff157224 */ /* 0x000fe400078e00ff */
[----:B------:R-:W-:Y:S01]  /*01e0*/  FMUL R18, RZ, UR8 ;  /* 0x00000008ff127c20 */ /* 0x000fe20008400000 */
[----:B------:R-:W0:Y:S01]  /*01f0*/  F2I.NTZ R0, R0 ;  /* 0x0000000000007305 */ /* 0x000e220000203100 */
[----:B------:R-:W1:Y:S01]  /*0200*/  LDCU.64 UR10, c[0x0][0x358] ;  /* 0x00006b00ff0a77ac */ /* 0x000e620008000a00 */
[----:B------:R-:W-:-:S02]  /*0210*/  USHF.R.S32.HI UR12, URZ, 0x1f, UR6 ;  /* 0x0000001fff0c7899 */ /* 0x000fc40008011406 */
[----:B------:R-:W-:Y:S01]  /*0220*/  ULOP3.LUT UR7, UR7, 0x80000000, URZ, 0xfc, !UPT ;  /* 0x8000000007077892 */ /* 0x000fe2000f8efcff */
[----:B0-----:R-:W-:-:S13]  /*0230*/  R2UR UR4, R0 ;  /* 0x00000000000472ca */ /* 0x001fda00000e0000 */
[----:B------:R-:W-:-:S05]  /*0240*/  I2FP.F32.S32 R2, UR4 ;  /* 0x0000000400027c45 */ /* 0x000fca0008201400 */
[----:B------:R-:W-:-:S04]  /*0250*/  FFMA R3, R2, -R3, UR8 ;  /* 0x0000000802037e23 */ /* 0x000fc80008000803 */
[----:B------:R-:W-:-:S04]  /*0260*/  FFMA R3, R2, -7.5497894158615963534e-08, R3 ;  /* 0xb3a2216802037823 */ /* 0x000fc80000000003 */
[----:B------:R-:W-:Y:S01]  /*0270*/  FFMA R3, R2, -5.3903029534742383927e-15, R3 ;  /* 0xa7c234c502037823 */ /* 0x000fe20000000003 */
[----:B-1----:R-:W-:Y:S06]  /*0280*/  BRA.U !UP0, `(.L_x_81) ;  /* 0x0000001108007547 */ /* 0x002fec000b800000 */
[----:B------:R-:W-:Y:S01]  /*0290*/  IMAD.U32 R0, RZ, RZ, UR8 ;  /* 0x00000008ff007e24 */ /* 0x000fe2000f8e00ff */
[----:B------:R-:W-:-:S04]  /*02a0*/  UIADD3 UR9, UPT, UPT, -UR5, 0x20, URZ ;  /* 0x0000002005097890 */ /* 0x000fc8000fffe1ff */
[----:B------:R-:W-:-:S13]  /*02b0*/  FSETP.GE.AND P0, PT, |R0|, 105615, PT ;  /* 0x47ce47800000780b */ /* 0x000fda0003f06200 */
[----:B------:R-:W-:Y:S01]  /*02c0*/  VOTEU.ANY UP0, P0 ;  /* 0x0000000000ff7886 */ /* 0x000fe20000000100 */
[----:B------:R-:W-:Y:S01]  /*02d0*/  PLOP3.LUT P0, PT, PT, PT, UP0, 0x80, 0x8 ;  /* 0x000000000008781c */ /* 0x000fe20003f0f008 */
[----:B------:R-:W-:-:S03]  /*02e0*/  USEL UR4, UR4, URZ, !UP0 ;  /* 0x000000ff04047287 */ /* 0x000fc6000c000000 */
[----:B------:R-:W-:Y:S02]  /*02f0*/  FSETP.EQ.OR P3, PT, |R0|, +INF , !P0 ;  /* 0x7f8000000000780b */ /* 0x000fe40004762600 */
[----:B------:R-:W-:-:S11]  /*0300*/  FSEL R18, R3, R18, !P0 ;  /* 0x0000001203127208 */ /* 0x000fd60004000000 */
.L_x_99:
[----:B------:R-:W-:-:S07]  /*0310*/  PRMT R17, RZ, 0x7610, R17 ;  /* 0x00007610ff117816 */ /* 0x000fce0000000011 */
.L_x_98:
[----:B------:R-:W-:Y:S01]  /*0320*/  LOP3.LUT R3, R17, 0xff, RZ, 0xc0, !PT ;  /* 0x000000ff11037812 */ /* 0x000fe200078ec0ff */
[----:B------:R-:W0:Y:S01]  /*0330*/  LDCU.64 UR14, c[0x0][0x388] ;  /* 0x00007100ff0e77ac */ /* 0x000e220008000a00 */
[----:B------:R-:W-:Y:S01]  /*0340*/  BSSY.RECONVERGENT B0, `(.L_x_82) ;  /* 0x00000e9000007945 */ /* 0x000fe20003800200 */
[----:B------:R-:W-:Y:S01]  /*0350*/  IMAD.MOV.U32 R16, RZ, RZ, RZ ;  /* 0x000000ffff107224 */ /* 0x000fe200078e00ff */
[----:B------:R-:W-:-:S04]  /*0360*/  IADD3 R8, P0, PT, R22, R3, RZ ;  /* 0x0000000316087210 */ /* 0x000fc80007f1e0ff */
[C---:B------:R-:W-:Y:S01]  /*0370*/  SHF.L.U32 R4, R8.reuse, 0x2, RZ ;  /* 0x0000000208047819 */ /* 0x040fe200000006ff */
[----:B------:R-:W-:-:S04]  /*0380*/  IMAD.HI.U32 R3, R8, 0x4793dfb1, RZ ;  /* 0x4793dfb108037827 */ /* 0x000fc800078e00ff */
[----:B------:R-:W-:Y:S02]  /*0390*/  IMAD.IADD R0, R8, 0x1, -R3 ;  /* 0x0000000108007824 */ /* 0x000fe400078e0a03 */
[----:B------:R-:W-:Y:S01]  /*03a0*/  IMAD.X R7, RZ, RZ, R21, P0 ;  /* 0x000000ffff077224 */ /* 0x000fe200000e0615 */
[----:B------:R-:W-:Y:S02]  /*03b0*/  PLOP3.LUT P0, PT, PT, PT, PT, 0x80, 0x8 ;  /* 0x000000000008781c */ /* 0x000fe40003f0f070 */
[----:B------:R-:W-:Y:S02]  /*03c0*/  LEA.HI R0, R0, R3, RZ, 0x1f ;  /* 0x0000000300007211 */ /* 0x000fe400078ff8ff */
[C---:B------:R-:W-:Y:S02]  /*03d0*/  SHF.L.U64.HI R5, R8.reuse, 0x2, R7 ;  /* 0x0000000208057819 */ /* 0x040fe40000010207 */
[----:B------:R-:W-:Y:S02]  /*03e0*/  SHF.R.U32.HI R3, RZ, 0xb, R0 ;  /* 0x0000000bff037819 */ /* 0x000fe40000011600 */
[----:B------:R-:W-:-:S03]  /*03f0*/  IADD3 R0, P5, PT, R8, -0x9c4c80, RZ ;  /* 0xff63b38008007810 */ /* 0x000fc60007fbe0ff */
[----:B------:R-:W-:Y:S01]  /*0400*/  IMAD R6, R3, -0xc81, R8 ;  /* 0xfffff37f03067824 */ /* 0x000fe200078e0208 */
[----:B------:R-:W-:Y:S02]  /*0410*/  ISETP.LT.U32.AND P2, PT, R0, 0xc81, PT ;  /* 0x00000c810000780c */ /* 0x000fe40003f41070 */
[----:B------:R-:W-:Y:S02]  /*0420*/  IADD3.X R0, PT, PT, R7, -0x1, RZ, P5, !PT ;  /* 0xffffffff07007810 */ /* 0x000fe40002ffe4ff */
[----:B------:R-:W-:-:S04]  /*0430*/  ISETP.NE.AND P1, PT, R6, 0xc80, PT ;  /* 0x00000c800600780c */ /* 0x000fc80003f25270 */
[----:B------:R-:W-:-:S13]  /*0440*/  ISETP.EQ.OR P1, PT, R6, RZ, !P1 ;  /* 0x000000ff0600720c */ /* 0x000fda0004f22670 */
[----:B------:R-:W-:-:S04]  /*0450*/  @!P1 ISETP.GE.U32.AND P4, PT, R8, 0xc81, PT ;  /* 0x00000c810800980c */ /* 0x000fc80003f86070 */
[----:B------:R-:W-:-:S04]  /*0460*/  @!P1 ISETP.GE.U32.AND.EX P4, PT, R7, RZ, PT, P4 ;  /* 0x000000ff0700920c */ /* 0x000fc80003f86140 */
[----:B------:R-:W-:Y:S02]  /*0470*/  @!P1 PLOP3.LUT P0, PT, P4, PT, PT, 0x8, 0x80 ;  /* 0x000000000080981c */ /* 0x000fe4000270e170 */
[----:B0-----:R-:W-:Y:S02]  /*0480*/  IADD3 R30, P1, PT, R4, UR14, RZ ;  /* 0x0000000e041e7c10 */ /* 0x001fe4000ff3e0ff */
[----:B------:R-:W-:Y:S02]  /*0490*/  ISETP.LT.U32.OR.EX P0, PT, R0, RZ, P0, P2 ;  /* 0x000000ff0000720c */ /* 0x000fe40000701520 */
[----:B------:R-:W-:-:S11]  /*04a0*/  IADD3.X R31, PT, PT, R5, UR15, RZ, P1, !PT ;  /* 0x0000000f051f7c10 */ /* 0x000fd60008ffe4ff */
[----:B------:R-:W-:Y:S05]  /*04b0*/  @P0 BRA `(.L_x_83) ;  /* 0x0000000c00440947 */ /* 0x000fea0003800000 */
[----:B------:R-:W-:Y:S01]  /*04c0*/  I2FP.F32.U32 R0, R3 ;  /* 0x0000000300007245 */ /* 0x000fe20000201000 */
        /* <DEDUP_REMOVED lines=10> */
[----:B------:R-:W-:Y:S01]  /*0570*/  IMAD.MOV.U32 R2, RZ, RZ, 0x45480000 ;  /* 0x45480000ff027424 */ /* 0x000fe200078e00ff */
[----:B------:R-:W-:-:S07]  /*0580*/  MOV R24, 0x5a0 ;  /* 0x000005a000187802 */ /* 0x000fce0000000f00 */
[----:B------:R-:W-:Y:S05]  /*0590*/  CALL.REL.NOINC `($__internal_3_$__cuda_sm3x_div_rn_noftz_f32_slowpath) ;  /* 0x0000001c00107944 */ /* 0x000fea0003c00000 */
[----:B------:R-:W-:-:S07]  /*05a0*/  IMAD.MOV.U32 R15, RZ, RZ, R0 ;  /* 0x000000ffff0f7224 */ /* 0x000fce00078e0000 */
.L_x_85:
[----:B------:R-:W-:Y:S05]  /*05b0*/  BSYNC.RECONVERGENT B1 ;  /* 0x0000000000017941 */ /* 0x000fea0003800200 */
.L_x_84:
[----:B------:R-:W-:Y:S01]  /*05c0*/  ISETP.NE.U32.AND P0, PT, R6, 0x855, PT ;  /* 0x000008550600780c */ /* 0x000fe20003f05070 */
[----:B------:R-:W-:Y:S03]  /*05d0*/  BSSY.RELIABLE B1, `(.L_x_86) ;  /* 0x0000009000017945 */ /* 0x000fe60003800100 */
[----:B------:R-:W-:-:S13]  /*05e0*/  ISETP.NE.AND.EX P0, PT, RZ, RZ, PT, P0 ;  /* 0x000000ffff00720c */ /* 0x000fda0003f05300 */
[----:B------:R-:W-:Y:S05]  /*05f0*/  @P0 BRA `(.L_x_87) ;  /* 0x0000000000180947 */ /* 0x000fea0003800000 */
[C---:B------:R-:W-:Y:S02]  /*0600*/  FSETP.GTU.AND P1, PT, R15.reuse, 0.46499997377395629883, PT ;  /* 0x3eee147a0f00780b */ /* 0x040fe40003f2c000 */
[C---:B------:R-:W-:Y:S02]  /*0610*/  FSETP.GTU.AND P0, PT, R15.reuse, 0.56499999761581420898, PT ;  /* 0x3f10a3d70f00780b */ /* 0x040fe40003f0c000 */
[C---:B------:R-:W-:Y:S02]  /*0620*/  FSETP.GE.AND P1, PT, R15.reuse, 0.43500000238418579102, !P1 ;  /* 0x3edeb8520f00780b */ /* 0x040fe40004f26000 */
[----:B------:R-:W-:-:S13]  /*0630*/  FSETP.LTU.OR P0, PT, R15, 0.53500002622604370117, P0 ;  /* 0x3f08f5c30f00780b */ /* 0x000fda0000709400 */
[----:B------:R-:W-:Y:S05]  /*0640*/  @P0 BREAK.RELIABLE !P1, B1 ;  /* 0x0000000000010942 */ /* 0x000fea0004800100 */
[----:B------:R-:W-:Y:S05]  /*0650*/  @P0 BRA !P1, `(.L_x_83) ;  /* 0x0000000800dc0947 */ /* 0x000fea0004800000 */
.L_x_87:
[----:B------:R-:W-:Y:S05]  /*0660*/  BSYNC.RELIABLE B1 ;  /* 0x0000000000017941 */ /* 0x000fea0003800100 */
.L_x_86:
[----:B------:R-:W-:-:S04]  /*0670*/  IADD3 R8, P1, PT, R8, -0x4e32c1, RZ ;  /* 0xffb1cd3f08087810 */ /* 0x000fc80007f3e0ff */
[----:B------:R-:W-:Y:S02]  /*0680*/  ISETP.GE.U32.AND P0, PT, R8, -0xc81, PT ;  /* 0xfffff37f0800780c */ /* 0x000fe40003f06070 */
[----:B------:R-:W-:Y:S02]  /*0690*/  IADD3.X R7, PT, PT, R7, -0x1, RZ, P1, !PT ;  /* 0xffffffff07077810 */ /* 0x000fe40000ffe4ff */
[----:B------:R-:W-:Y:S02]  /*06a0*/  ISETP.NE.U32.AND P1, PT, R6, 0x215, PT ;  /* 0x000002150600780c */ /* 0x000fe40003f25070 */
[----:B------:R-:W-:-:S04]  /*06b0*/  ISETP.GE.U32.AND.EX P0, PT, R7, -0x1, PT, P0 ;  /* 0xffffffff0700780c */ /* 0x000fc80003f06100 */
[----:B------:R-:W-:-:S13]  /*06c0*/  ISETP.NE.OR.EX P0, PT, RZ, RZ, !P0, P1 ;  /* 0x000000ffff00720c */ /* 0x000fda0004705710 */
[----:B------:R-:W-:Y:S05]  /*06d0*/  @P0 BRA `(.L_x_88) ;  /* 0x0000000400980947 */ /* 0x000fea0003800000 */
[----:B------:R-:W-:Y:S02]  /*06e0*/  IMAD.U32 R0, RZ, RZ, UR4 ;  /* 0x00000004ff007e24 */ /* 0x000fe4000f8e00ff */
[----:B------:R-:W-:Y:S01]  /*06f0*/  IMAD.MOV.U32 R6, RZ, RZ, R18 ;  /* 0x000000ffff067224 */ /* 0x000fe200078e0012 */
[----:B------:R-:W-:Y:S06]  /*0700*/  @P3 BRA `(.L_x_89) ;  /* 0x0000000400403947 */ /* 0x000fec0003800000 */
[----:B------:R-:W0:Y:S01]  /*0710*/  LDC.64 R2, c[0x4][0x28] ;  /* 0x01000a00ff027b82 */ /* 0x000e220000000a00 */
[----:B------:R-:W-:Y:S01]  /*0720*/  HFMA2 R25, -RZ, RZ, 0, 0 ;  /* 0x00000000ff197431 */ /* 0x000fe200000001ff */
[----:B------:R-:W-:Y:S01]  /*0730*/  BSSY.RECONVERGENT B1, `(.L_x_90) ;  /* 0x0000018000017945 */ /* 0x000fe20003800200 */
[----:B------:R-:W-:Y:S02]  /*0740*/  IMAD.MOV.U32 R19, RZ, RZ, RZ ;  /* 0x000000ffff137224 */ /* 0x000fe400078e00ff */
[----:B------:R-:W-:-:S07]  /*0750*/  IMAD.MOV.U32 R15, RZ, RZ, RZ ;  /* 0x000000ffff0f7224 */ /* 0x000fce00078e00ff */
.L_x_91:
[----:B0-----:R-:W-:-:S06]  /*0760*/  IMAD.WIDE.U32 R4, R15, 0x4, R2 ;  /* 0x000000040f047825 */ /* 0x001fcc00078e0002 */
[----:B------:R-:W2:Y:S01]  /*0770*/  LDG.E.CONSTANT R4, desc[UR10][R4.64] ;  /* 0x0000000a04047981 */ /* 0x000ea2000c1e9900 */
[C---:B------:R-:W-:Y:S02]  /*0780*/  IMAD.SHL.U32 R0, R15.reuse, 0x4, RZ ;  /* 0x000000040f007824 */ /* 0x040fe400078e00ff */
[----:B------:R-:W-:-:S03]  /*0790*/  VIADD R15, R15, 0x1 ;  /* 0x000000010f0f7836 */ /* 0x000fc60000000000 */
[C---:B------:R-:W-:Y:S02]  /*07a0*/  ISETP.EQ.AND P6, PT, R0.reuse, RZ, PT ;  /* 0x000000ff0000720c */ /* 0x040fe40003fc2270 */
[C---:B------:R-:W-:Y:S02]  /*07b0*/  ISETP.EQ.AND P5, PT, R0.reuse, 0x4, PT ;  /* 0x000000040000780c */ /* 0x040fe40003fa2270 */
[C---:B------:R-:W-:Y:S02]  /*07c0*/  ISETP.EQ.AND P4, PT, R0.reuse, 0x8, PT ;  /* 0x000000080000780c */ /* 0x040fe40003f82270 */
[C---:B------:R-:W-:Y:S02]  /*07d0*/  ISETP.EQ.AND P2, PT, R0.reuse, 0xc, PT ;  /* 0x0000000c0000780c */ /* 0x040fe40003f42270 */
[----:B------:R-:W-:Y:S01]  /*07e0*/  ISETP.EQ.AND P1, PT, R0, 0x10, PT ;  /* 0x000000100000780c */ /* 0x000fe20003f22270 */
[----:B--2---:R-:W-:-:S03]  /*07f0*/  IMAD.WIDE.U32 R6, R4, UR7, RZ ;  /* 0x0000000704067c25 */ /* 0x004fc6000f8e00ff */
[----:B------:R-:W-:-:S09]  /*0800*/  IADD3 R6, P0, PT, R6, R19, RZ ;  /* 0x0000001306067210 */ /* 0x000fd20007f1e0ff */
[----:B------:R-:W-:Y:S01]  /*0810*/  @P1 MOV R10, R6 ;  /* 0x00000006000a1202 */ /* 0x000fe20000000f00 */
[--C-:B------:R-:W-:Y:S01]  /*0820*/  @P6 IMAD.MOV.U32 R14, RZ, RZ, R6.reuse ;  /* 0x000000ffff0e6224 */ /* 0x100fe200078e0006 */
[----:B------:R-:W-:Y:S01]  /*0830*/  ISETP.NE.AND P6, PT, R15, 0x6, PT ;  /* 0x000000060f00780c */ /* 0x000fe20003fc5270 */
[----:B------:R-:W-:Y:S01]  /*0840*/  IMAD.X R19, R7, 0x1, R25, P0 ;  /* 0x0000000107137824 */ /* 0x000fe200000e0619 */
[----:B------:R-:W-:Y:S01]  /*0850*/  ISETP.EQ.AND P0, PT, R0, 0x14, PT ;  /* 0x000000140000780c */ /* 0x000fe20003f02270 */
[--C-:B------:R-:W-:Y:S02]  /*0860*/  @P5 IMAD.MOV.U32 R13, RZ, RZ, R6.reuse ;  /* 0x000000ffff0d5224 */ /* 0x100fe400078e0006 */
[--C-:B------:R-:W-:Y:S02]  /*0870*/  @P4 IMAD.MOV.U32 R12, RZ, RZ, R6.reuse ;  /* 0x000000ffff0c4224 */ /* 0x100fe400078e0006 */
[----:B------:R-:W-:-:S08]  /*0880*/  @P2 IMAD.MOV.U32 R11, RZ, RZ, R6 ;  /* 0x000000ffff0b2224 */ /* 0x000fd000078e0006 */
[----:B------:R-:W-:Y:S01]  /*0890*/  @P0 IMAD.MOV.U32 R9, RZ, RZ, R6 ;  /* 0x000000ffff090224 */ /* 0x000fe200078e0006 */
[----:B------:R-:W-:Y:S06]  /*08a0*/  @P6 BRA `(.L_x_91) ;  /* 0xfffffffc00ac6947 */ /* 0x000fec000383ffff */
[----:B------:R-:W-:Y:S05]  /*08b0*/  BSYNC.RECONVERGENT B1 ;  /* 0x0000000000017941 */ /* 0x000fea0003800200 */
.L_x_90:
[C---:B------:R-:W-:Y:S01]  /*08c0*/  ISETP.EQ.AND P1, PT, R23.reuse, -0x18, PT ;  /* 0xffffffe81700780c */ /* 0x040fe20003f22270 */
[----:B------:R-:W-:Y:S01]  /*08d0*/  UMOV UR14, 0x54442d19 ;  /* 0x54442d19000e7882 */ /* 0x000fe20000000000 */
[C---:B------:R-:W-:Y:S01]  /*08e0*/  ISETP.EQ.AND P6, PT, R23.reuse, -0x14, PT ;  /* 0xffffffec1700780c */ /* 0x040fe20003fc2270 */
[----:B------:R-:W-:Y:S01]  /*08f0*/  UMOV UR15, 0x3bf921fb ;  /* 0x3bf921fb000f7882 */ /* 0x000fe20000000000 */
[C---:B------:R-:W-:Y:S02]  /*0900*/  ISETP.EQ.AND P5, PT, R23.reuse, -0x10, PT ;  /* 0xfffffff01700780c */ /* 0x040fe40003fa2270 */
[C---:B------:R-:W-:Y:S02]  /*0910*/  ISETP.EQ.AND P0, PT, R23.reuse, -0xc, PT ;  /* 0xfffffff41700780c */ /* 0x040fe40003f02270 */
[C---:B------:R-:W-:Y:S02]  /*0920*/  ISETP.EQ.AND P4, PT, R23.reuse, -0x8, PT ;  /* 0xfffffff81700780c */ /* 0x040fe40003f82270 */
[----:B------:R-:W-:-:S03]  /*0930*/  ISETP.EQ.AND P2, PT, R23, -0x4, PT ;  /* 0xfffffffc1700780c */ /* 0x000fc60003f42270 */
[--C-:B------:R-:W-:Y:S01]  /*0940*/  @P1 IMAD.MOV.U32 R2, RZ, RZ, R14.reuse ;  /* 0x000000ffff021224 */ /* 0x100fe200078e000e */
[C---:B------:R-:W-:Y:S01]  /*0950*/  ISETP.EQ.AND P1, PT, R23.reuse, RZ, PT ;  /* 0x000000ff1700720c */ /* 0x040fe20003f22270 */
[--C-:B------:R-:W-:Y:S02]  /*0960*/  @P6 IMAD.MOV.U32 R0, RZ, RZ, R14.reuse ;  /* 0x000000ffff006224 */ /* 0x100fe400078e000e */
[--C-:B------:R-:W-:Y:S01]  /*0970*/  @P6 IMAD.MOV.U32 R2, RZ, RZ, R13.reuse ;  /* 0x000000ffff026224 */ /* 0x100fe200078e000d */
[C---:B------:R-:W-:Y:S01]  /*0980*/  ISETP.EQ.AND P6, PT, R23.reuse, 0x4, PT ;  /* 0x000000041700780c */ /* 0x040fe20003fc2270 */
[----:B------:R-:W-:Y:S01]  /*0990*/  @P5 IMAD.MOV.U32 R3, RZ, RZ, R14 ;  /* 0x000000ffff035224 */ /* 0x000fe200078e000e */
[----:B------:R-:W-:Y:S01]  /*09a0*/  @P5 MOV R2, R12 ;  /* 0x0000000c00025202 */ /* 0x000fe20000000f00 */
[--C-:B------:R-:W-:Y:S01]  /*09b0*/  @P5 IMAD.MOV.U32 R0, RZ, RZ, R13.reuse ;  /* 0x000000ffff005224 */ /* 0x100fe200078e000d */
[----:B------:R-:W-:Y:S01]  /*09c0*/  ISETP.EQ.AND P5, PT, R23, 0x8, PT ;  /* 0x000000081700780c */ /* 0x000fe20003fa2270 */
[----:B------:R-:W-:-:S02]  /*09d0*/  @P0 IMAD.MOV.U32 R3, RZ, RZ, R13 ;  /* 0x000000ffff030224 */ /* 0x000fc400078e000d */
[--C-:B------:R-:W-:Y:S02]  /*09e0*/  @P4 IMAD.MOV.U32 R3, RZ, RZ, R12.reuse ;  /* 0x000000ffff034224 */ /* 0x100fe400078e000c */
[----:B------:R-:W-:Y:S02]  /*09f0*/  @P0 IMAD.MOV.U32 R0, RZ, RZ, R12 ;  /* 0x000000ffff000224 */ /* 0x000fe400078e000c */
[--C-:B------:R-:W-:Y:S02]  /*0a00*/  @P2 IMAD.MOV.U32 R3, RZ, RZ, R11.reuse ;  /* 0x000000ffff032224 */ /* 0x100fe400078e000b */
[--C-:B------:R-:W-:Y:S01]  /*0a10*/  @P0 IMAD.MOV.U32 R2, RZ, RZ, R11.reuse ;  /* 0x000000ffff020224 */ /* 0x100fe200078e000b */
[----:B------:R-:W-:Y:S01]  /*0a20*/  ISETP.LE.AND P0, PT, RZ, UR8, PT ;  /* 0x00000008ff007c0c */ /* 0x000fe2000bf03270 */
[----:B------:R-:W-:Y:S01]  /*0a30*/  @P4 IMAD.MOV.U32 R0, RZ, RZ, R11 ;  /* 0x000000ffff004224 */ /* 0x000fe200078e000b */
[----:B------:R-:W-:Y:S01]  /*0a40*/  @P2 MOV R0, R10 ;  /* 0x0000000a00002202 */ /* 0x000fe20000000f00 */
[----:B------:R-:W-:-:S02]  /*0a50*/  @P1 IMAD.MOV.U32 R3, RZ, RZ, R10 ;  /* 0x000000ffff031224 */ /* 0x000fc400078e000a */
[----:B------:R-:W-:Y:S02]  /*0a60*/  @P4 IMAD.MOV.U32 R2, RZ, RZ, R10 ;  /* 0x000000ffff024224 */ /* 0x000fe400078e000a */
[--C-:B------:R-:W-:Y:S02]  /*0a70*/  @P6 IMAD.MOV.U32 R3, RZ, RZ, R9.reuse ;  /* 0x000000ffff036224 */ /* 0x100fe400078e0009 */
[--C-:B------:R-:W-:Y:S02]  /*0a80*/  @P2 IMAD.MOV.U32 R2, RZ, RZ, R9.reuse ;  /* 0x000000ffff022224 */ /* 0x100fe400078e0009 */
[----:B------:R-:W-:Y:S02]  /*0a90*/  @P1 IMAD.MOV.U32 R0, RZ, RZ, R9 ;  /* 0x000000ffff001224 */ /* 0x000fe400078e0009 */
[--C-:B------:R-:W-:Y:S02]  /*0aa0*/  @P5 IMAD.MOV.U32 R3, RZ, RZ, R19.reuse ;  /* 0x000000ffff035224 */ /* 0x100fe400078e0013 */
[----:B------:R-:W-:-:S02]  /*0ab0*/  @P1 IMAD.MOV.U32 R2, RZ, RZ, R19 ;  /* 0x000000ffff021224 */ /* 0x000fc400078e0013 */
[----:B------:R-:W-:Y:S01]  /*0ac0*/  @P6 IMAD.MOV.U32 R0, RZ, RZ, R19 ;  /* 0x000000ffff006224 */ /* 0x000fe200078e0013 */
[----:B------:R-:W-:Y:S02]  /*0ad0*/  SHF.R.U32.HI R5, RZ, UR9, R3 ;  /* 0x00000009ff057c19 */ /* 0x000fe40008011603 */
[----:B------:R-:W-:Y:S02]  /*0ae0*/  SHF.L.U32 R2, R2, UR5, RZ ;  /* 0x0000000502027c19 */ /* 0x000fe400080006ff */
[----:B------:R-:W-:Y:S02]  /*0af0*/  SHF.R.U32.HI R3, RZ, UR9, R0 ;  /* 0x00000009ff037c19 */ /* 0x000fe40008011600 */
[----:B------:R-:W-:-:S03]  /*0b00*/  SHF.L.U32 R4, R0, UR5, RZ ;  /* 0x0000000500047c19 */ /* 0x000fc600080006ff */
[----:B------:R-:W-:Y:S01]  /*0b10*/  IMAD.IADD R0, R2, 0x1, R3 ;  /* 0x0000000102007824 */ /* 0x000fe200078e0203 */
[----:B------:R-:W-:-:S04]  /*0b20*/  IADD3 R5, PT, PT, R4, R5, RZ ;  /* 0x0000000504057210 */ /* 0x000fc80007ffe0ff */
[C-C-:B------:R-:W-:Y:S01]  /*0b30*/  SHF.L.W.U32.HI R7, R5.reuse, 0x2, R0.reuse ;  /* 0x0000000205077819 */ /* 0x140fe20000010e00 */
[----:B------:R-:W-:Y:S01]  /*0b40*/  IMAD.SHL.U32 R2, R5, 0x4, RZ ;  /* 0x0000000405027824 */ /* 0x000fe200078e00ff */
[----:B------:R-:W-:Y:S02]  /*0b50*/  SHF.R.U32.HI R0, RZ, 0x1e, R0 ;  /* 0x0000001eff007819 */ /* 0x000fe40000011600 */
[----:B------:R-:W-:Y:S02]  /*0b60*/  SHF.R.S32.HI R3, RZ, 0x1f, R7 ;  /* 0x0000001fff037819 */ /* 0x000fe40000011407 */
[----:B------:R-:W-:Y:S02]  /*0b70*/  LOP3.LUT R6, R7, UR8, RZ, 0x3c, !PT ;  /* 0x0000000807067c12 */ /* 0x000fe4000f8e3cff */
[C---:B------:R-:W-:Y:S02]  /*0b80*/  LOP3.LUT R2, R3.reuse, R2, RZ, 0x3c, !PT ;  /* 0x0000000203027212 */ /* 0x040fe400078e3cff */
[----:B------:R-:W-:-:S02]  /*0b90*/  LOP3.LUT R3, R3, R7, RZ, 0x3c, !PT ;  /* 0x0000000703037212 */ /* 0x000fc400078e3cff */
[----:B------:R-:W-:Y:S02]  /*0ba0*/  LEA.HI R0, R7, R0, RZ, 0x1 ;  /* 0x0000000007007211 */ /* 0x000fe400078f08ff */
[----:B------:R-:W-:Y:S02]  /*0bb0*/  ISETP.GE.AND P1, PT, R6, RZ, PT ;  /* 0x000000ff0600720c */ /* 0x000fe40003f26270 */
[----:B------:R-:W0:Y:S01]  /*0bc0*/  I2F.F64.S64 R2, R2 ;  /* 0x0000000200027312 */ /* 0x000e220000301c00 */
[----:B------:R-:W-:Y:S01]  /*0bd0*/  @!P0 IMAD.MOV R0, RZ, RZ, -R0 ;  /* 0x000000ffff008224 */ /* 0x000fe200078e0a00 */
[----:B0-----:R-:W-:-:S10]  /*0be0*/  DMUL R4, R2, UR14 ;  /* 0x0000000e02047c28 */ /* 0x001fd40008000000 */
[----:B------:R-:W0:Y:S02]  /*0bf0*/  F2F.F32.F64 R4, R4 ;  /* 0x0000000400047310 */ /* 0x000e240000301000 */
[----:B0-----:R-:W-:-:S07]  /*0c00*/  FSEL R6, -R4, R4, !P1 ;  /* 0x0000000404067208 */ /* 0x001fce0004800100 */
.L_x_89:
[----:B------:R-:W-:Y:S01]  /*0c10*/  LOP3.LUT R4, R0, 0x1, RZ, 0xc0, !PT ;  /* 0x0000000100047812 */ /* 0x000fe200078ec0ff */
[----:B------:R-:W-:Y:S02]  /*0c20*/  IMAD.MOV.U32 R2, RZ, RZ, 0x37cbac00 ;  /* 0x37cbac00ff027424 */ /* 0x000fe400078e00ff */
[----:B------:R-:W-:Y:S01]  /*0c30*/  FMUL R3, R6, R6 ;  /* 0x0000000606037220 */ /* 0x000fe20000400000 */
[----:B------:R-:W-:Y:S01]  /*0c40*/  IMAD.MOV.U32 R7, RZ, RZ, 0x3effffff ;  /* 0x3effffffff077424 */ /* 0x000fe200078e00ff */
[----:B------:R-:W-:Y:S01]  /*0c50*/  ISETP.NE.U32.AND P0, PT, R4, 0x1, PT ;  /* 0x000000010400780c */ /* 0x000fe20003f05070 */
[----:B------:R-:W-:Y:S02]  /*0c60*/  IMAD.MOV.U32 R4, RZ, RZ, 0x3d2aaabb ;  /* 0x3d2aaabbff047424 */ /* 0x000fe400078e00ff */
[----:B------:R-:W-:Y:S01]  /*0c70*/  FFMA R2, R3, R2, -0.0013887860113754868507 ;  /* 0xbab607ed03027423 */ /* 0x000fe20000000002 */
[----:B------:R-:W-:Y:S02]  /*0c80*/  LOP3.LUT P1, RZ, R0, 0x2, RZ, 0xc0, !PT ;  /* 0x0000000200ff7812 */ /* 0x000fe4000782c0ff */
[----:B------:R-:W-:-:S02]  /*0c90*/  FSEL R0, R6, 1, P0 ;  /* 0x3f80000006007808 */ /* 0x000fc40000000000 */
[----:B------:R-:W-:Y:S02]  /*0ca0*/  FSEL R2, R2, -0.00019574658654164522886, !P0 ;  /* 0xb94d415302027808 */ /* 0x000fe40004000000 */
[----:B------:R-:W-:Y:S01]  /*0cb0*/  FSEL R4, R4, 0.0083327032625675201416, !P0 ;  /* 0x3c0885e404047808 */ /* 0x000fe20004000000 */
[----:B------:R-:W-:Y:S01]  /*0cc0*/  FFMA R5, R3, R0, RZ ;  /* 0x0000000003057223 */ /* 0x000fe200000000ff */
[----:B------:R-:W-:-:S03]  /*0cd0*/  FSEL R7, -R7, -0.16666662693023681641, !P0 ;  /* 0xbe2aaaa807077808 */ /* 0x000fc60004000100 */
[----:B------:R-:W-:-:S04]  /*0ce0*/  FFMA R2, R3, R2, R4 ;  /* 0x0000000203027223 */ /* 0x000fc80000000004 */
[----:B------:R-:W-:-:S04]  /*0cf0*/  FFMA R2, R3, R2, R7 ;  /* 0x0000000203027223 */ /* 0x000fc80000000007 */
[----:B------:R-:W-:-:S04]  /*0d00*/  FFMA R0, R5, R2, R0 ;  /* 0x0000000205007223 */ /* 0x000fc80000000000 */
[----:B------:R-:W-:-:S04]  /*0d10*/  @P1 FADD R0, RZ, -R0 ;  /* 0x80000000ff001221 */ /* 0x000fc80000000000 */
[----:B------:R-:W-:Y:S01]  /*0d20*/  FMUL R16, R0, 10 ;  /* 0x4120000000107820 */ /* 0x000fe20000400000 */
[----:B------:R-:W-:Y:S06]  /*0d30*/  BRA `(.L_x_83) ;  /* 0x0000000400247947 */ /* 0x000fec0003800000 */
.L_x_88:
        /* <DEDUP_REMOVED lines=14> */
[----:B------:R-:W-:Y:S05]  /*0e20*/  CALL.REL.NOINC `($__internal_3_$__cuda_sm3x_div_rn_noftz_f32_slowpath) ;  /* 0x0000001000ec7944 */ /* 0x000fea0003c00000 */
.L_x_93:
[----:B------:R-:W-:Y:S05]  /*0e30*/  BSYNC.RECONVERGENT B1 ;  /* 0x0000000000017941 */ /* 0x000fea0003800200 */
.L_x_92:
        /* <DEDUP_REMOVED lines=12> */
[----:B------:R-:W-:Y:S01]  /*0f00*/  IMAD.MOV.U32 R2, RZ, RZ, 0x3dcccccd ;  /* 0x3dcccccdff027424 */ /* 0x000fe200078e00ff */
[----:B------:R-:W-:-:S07]  /*0f10*/  MOV R24, 0xf30 ;  /* 0x00000f3000187802 */ /* 0x000fce0000000f00 */
[----:B------:R-:W-:Y:S05]  /*0f20*/  CALL.REL.NOINC `($__internal_3_$__cuda_sm3x_div_rn_noftz_f32_slowpath) ;  /* 0x0000001000ac7944 */ /* 0x000fea0003c00000 */
[----:B------:R-:W-:-:S07]  /*0f30*/  IMAD.MOV.U32 R6, RZ, RZ, R0 ;  /* 0x000000ffff067224 */ /* 0x000fce00078e0000 */
.L_x_95:
[----:B------:R-:W-:Y:S05]  /*0f40*/  BSYNC.RECONVERGENT B1 ;  /* 0x0000000000017941 */ /* 0x000fea0003800200 */
.L_x_94:
[C---:B------:R-:W-:Y:S01]  /*0f50*/  FADD R0, -R15.reuse, 1 ;  /* 0x3f8000000f007421 */ /* 0x040fe20000000100 */
[----:B------:R-:W-:Y:S01]  /*0f60*/  IMAD.MOV.U32 R2, RZ, RZ, 0x41200000 ;  /* 0x41200000ff027424 */ /* 0x000fe200078e00ff */
[----:B------:R-:W-:Y:S01]  /*0f70*/  BSSY.RECONVERGENT B1, `(.L_x_96) ;  /* 0x0000010000017945 */ /* 0x000fe20003800200 */
[----:B------:R-:W-:Y:S02]  /*0f80*/  IMAD.MOV.U32 R3, RZ, RZ, 0x3dcccccd ;  /* 0x3dcccccdff037424 */ /* 0x000fe400078e00ff */
        /* <DEDUP_REMOVED lines=9> */
[----:B------:R-:W-:Y:S01]  /*1020*/  MOV R0, R8 ;  /* 0x0000000800007202 */ /* 0x000fe20000000f00 */
[----:B------:R-:W-:Y:S01]  /*1030*/  IMAD.MOV.U32 R2, RZ, RZ, 0x3dcccccd ;  /* 0x3dcccccdff027424 */ /* 0x000fe200078e00ff */
[----:B------:R-:W-:-:S07]  /*1040*/  MOV R24, 0x1060 ;  /* 0x0000106000187802 */ /* 0x000fce0000000f00 */
[----:B------:R-:W-:Y:S05]  /*1050*/  CALL.REL.NOINC `($__internal_3_$__cuda_sm3x_div_rn_noftz_f32_slowpath) ;  /* 0x0000001000607944 */ /* 0x000fea0003c00000 */
[----:B------:R-:W-:-:S07]  /*1060*/  IMAD.MOV.U32 R7, RZ, RZ, R0 ;  /* 0x000000ffff077224 */ /* 0x000fce00078e0000 */
.L_x_97:
[----:B------:R-:W-:Y:S05]  /*1070*/  BSYNC.RECONVERGENT B1 ;  /* 0x0000000000017941 */ /* 0x000fea0003800200 */
.L_x_96:
[----:B------:R-:W0:Y:S01]  /*1080*/  LDCU.64 UR14, c[0x0][0x390] ;  /* 0x00007200ff0e77ac */ /* 0x000e220008000a00 */
[----:B------:R-:W2:Y:S01]  /*1090*/  LDG.E R15, desc[UR10][R30.64] ;  /* 0x0000000a1e0f7981 */ /* 0x000ea2000c1e1900 */
[----:B0-----:R-:W-:-:S04]  /*10a0*/  IADD3 R4, P0, PT, R4, UR14, RZ ;  /* 0x0000000e04047c10 */ /* 0x001fc8000ff1e0ff */
[----:B------:R-:W-:-:S05]  /*10b0*/  IADD3.X R5, PT, PT, R5, UR15, RZ, P0, !PT ;  /* 0x0000000f05057c10 */ /* 0x000fca00087fe4ff */
[----:B------:R-:W3:Y:S04]  /*10c0*/  LDG.E R16, desc[UR10][R4.64+-0x4] ;  /* 0xfffffc0a04107981 */ /* 0x000ee8000c1e1900 */
[----:B------:R-:W3:Y:S04]  /*10d0*/  LDG.E R19, desc[UR10][R4.64+0x4] ;  /* 0x0000040a04137981 */ /* 0x000ee8000c1e1900 */
[----:B------:R-:W4:Y:S04]  /*10e0*/  LDG.E R0, desc[UR10][R4.64+-0x3204] ;  /* 0xffcdfc0a04007981 */ /* 0x000f28000c1e1900 */
[----:B------:R-:W5:Y:S04]  /*10f0*/  LDG.E R2, desc[UR10][R4.64] ;  /* 0x0000000a04027981 */ /* 0x000f68000c1e1900 */
[----:B------:R-:W5:Y:S01]  /*1100*/  LDG.E R3, desc[UR10][R4.64+0x3204] ;  /* 0x0032040a04037981 */ /* 0x000f62000c1e1900 */
[----:B------:R-:W-:-:S05]  /*1110*/  FADD R7, -R7, 1 ;  /* 0x3f80000007077421 */ /* 0x000fca0000000100 */
[----:B------:R-:W-:-:S05]  /*1120*/  FMNMX R6, R6, R7, !PT ;  /* 0x0000000706067209 */ /* 0x000fca0007800000 */
[----:B------:R-:W-:-:S04]  /*1130*/  FMUL R7, R6, 0.5 ;  /* 0x3f00000006077820 */ /* 0x000fc80000400000 */
[CC--:B------:R-:W-:Y:S01]  /*1140*/  FFMA R8, -R6.reuse, R7.reuse, 1 ;  /* 0x3f80000006087423 */ /* 0x0c0fe20000000107 */
[----:B------:R-:W-:-:S04]  /*1150*/  FFMA R6, -R6, R7, 2 ;  /* 0x4000000006067423 */ /* 0x000fc80000000107 */
[----:B------:R-:W-:Y:S01]  /*1160*/  FADD R7, R6, -0.25 ;  /* 0xbe80000006077421 */ /* 0x000fe20000000000 */
[----:B--2---:R-:W-:Y:S01]  /*1170*/  FMUL R8, R8, R15 ;  /* 0x0000000f08087220 */ /* 0x004fe20000400000 */
[----:B---3--:R-:W-:-:S04]  /*1180*/  FADD R19, R16, R19 ;  /* 0x0000001310137221 */ /* 0x008fc80000000000 */
[----:B----4-:R-:W-:Y:S01]  /*1190*/  FADD R0, R19, R0 ;  /* 0x0000000013007221 */ /* 0x010fe20000000000 */
[----:B-----5:R-:W-:-:S03]  /*11a0*/  FFMA R2, R7, R2, -R8 ;  /* 0x0000000207027223 */ /* 0x020fc60000000808 */
[----:B------:R-:W-:-:S04]  /*11b0*/  FADD R3, R0, R3 ;  /* 0x0000000300037221 */ /* 0x000fc80000000000 */
[----:B------:R-:W-:-:S07]  /*11c0*/  FFMA R16, R3, 0.0625, R2 ;  /* 0x3d80000003107823 */ /* 0x000fce0000000002 */
.L_x_83:
[----:B------:R-:W-:Y:S05]  /*11d0*/  BSYNC.RECONVERGENT B0 ;  /* 0x0000000000007941 */ /* 0x000fea0003800200 */
.L_x_82:
[----:B------:R-:W-:Y:S01]  /*11e0*/  VIADD R17, R17, 0x1 ;  /* 0x0000000111117836 */ /* 0x000fe20000000000 */
[----:B------:R0:W-:Y:S04]  /*11f0*/  STG.E desc[UR10][R30.64], R16 ;  /* 0x000000101e007986 */ /* 0x0001e8000c10190a */
[----:B------:R-:W-:-:S04]  /*1200*/  LOP3.LUT R0, R17, 0xff, RZ, 0xc0, !PT ;  /* 0x000000ff11007812 */ /* 0x000fc800078ec0ff */
[----:B------:R-:W-:-:S13]  /*1210*/  ISETP.GE.U32.AND P0, PT, R0, UR13, PT ;  /* 0x0000000d00007c0c */ /* 0x000fda000bf06070 */
[----:B0-----:R-:W-:Y:S05]  /*1220*/  @!P0 BRA `(.L_x_98) ;  /* 0xfffffff0003c8947 */ /* 0x001fea000383ffff */
[----:B------:R-:W-:-:S04]  /*1230*/  IADD3 R22, P0, PT, R22, UR6, RZ ;  /* 0x0000000616167c10 */ /* 0x000fc8000ff1e0ff */
[----:B------:R-:W-:Y:S02]  /*1240*/  IADD3.X R21, PT, PT, R21, UR12, RZ, P0, !PT ;  /* 0x0000000c15157c10 */ /* 0x000fe400087fe4ff */
[----:B------:R-:W-:-:S04]  /*1250*/  ISETP.GE.U32.AND P0, PT, R22, 0x9c5901, PT ;  /* 0x009c59011600780c */ /* 0x000fc80003f06070 */
[----:B------:R-:W-:-:S13]  /*1260*/  ISETP.GE.U32.AND.EX P0, PT, R21, RZ, PT, P0 ;  /* 0x000000ff1500720c */ /* 0x000fda0003f06100 */
[----:B------:R-:W-:Y:S05]  /*1270*/  @!P0 BRA `(.L_x_99) ;  /* 0xfffffff000248947 */ /* 0x000fea000383ffff */
[----:B------:R-:W-:Y:S05]  /*1280*/  EXIT ;  /* 0x000000000000794d */ /* 0x000fea0003800000 */
.L_x_81:
[----:B------:R-:W-:-:S05]  /*1290*/  IMAD.U32 R0, RZ, RZ, UR8 ;  /* 0x00000008ff007e24 */ /* 0x000fca000f8e00ff */
[----:B------:R-:W-:-:S13]  /*12a0*/  FSETP.GE.AND P0, PT, |R0|, 105615, PT ;  /* 0x47ce47800000780b */ /* 0x000fda0003f06200 */
[----:B------:R-:W-:Y:S01]  /*12b0*/  VOTEU.ANY UP0, P0 ;  /* 0x0000000000ff7886 */ /* 0x000fe20000000100 */
[----:B------:R-:W-:Y:S01]  /*12c0*/  PLOP3.LUT P0, PT, PT, PT, UP0, 0x80, 0x8 ;  /* 0x000000000008781c */ /* 0x000fe20003f0f008 */
[----:B------:R-:W-:-:S03]  /*12d0*/  USEL UR4, UR4, URZ, !UP0 ;  /* 0x000000ff04047287 */ /* 0x000fc6000c000000 */
[----:B------:R-:W-:Y:S02]  /*12e0*/  FSETP.EQ.OR P1, PT, |R0|, +INF , !P0 ;  /* 0x7f8000000000780b */ /* 0x000fe40004722600 */
[----:B------:R-:W-:-:S11]  /*12f0*/  FSEL R20, R3, R18, !P0 ;  /* 0x0000001203147208 */ /* 0x000fd60004000000 */
[----:B------:R-:W-:-:S05]  /*1300*/  VOTEU.ANY UP0, P1 ;  /* 0x0000000000ff7886 */ /* 0x000fca0000800100 */
.L_x_117:
[----:B------:R-:W-:-:S07]  /*1310*/  PRMT R19, RZ, 0x7610, R19 ;  /* 0x00007610ff137816 */ /* 0x000fce0000000013 */
.L_x_116:
[----:B------:R-:W-:Y:S01]  /*1320*/  LOP3.LUT R3, R19, 0xff, RZ, 0xc0, !PT ;  /* 0x000000ff13037812 */ /* 0x000fe200078ec0ff */
[----:B------:R-:W0:Y:S01]  /*1330*/  LDCU.64 UR14, c[0x0][0x388] ;  /* 0x00007100ff0e77ac */ /* 0x000e220008000a00 */
[----:B------:R-:W-:Y:S01]  /*1340*/  BSSY.RECONVERGENT B0, `(.L_x_100) ;  /* 0x00000de000007945 */ /* 0x000fe20003800200 */
[----:B------:R-:W-:Y:S01]  /*1350*/  HFMA2 R11, -RZ, RZ, 0, 0 ;  /* 0x00000000ff0b7431 */ /* 0x000fe200000001ff */
[----:B------:R-:W-:-:S05]  /*1360*/  IADD3 R18, P1, PT, R22, R3, RZ ;  /* 0x0000000316127210 */ /* 0x000fca0007f3e0ff */
[----:B------:R-:W-:-:S04]  /*1370*/  IMAD.HI.U32 R3, R18, 0x4793dfb1, RZ ;  /* 0x4793dfb112037827 */ /* 0x000fc800078e00ff */
[C---:B------:R-:W-:Y:S02]  /*1380*/  IMAD.IADD R0, R18.reuse, 0x1, -R3 ;  /* 0x0000000112007824 */ /* 0x040fe400078e0a03 */
[----:B------:R-:W-:Y:S02]  /*1390*/  IMAD.X R16, RZ, RZ, R21, P1 ;  /* 0x000000ffff107224 */ /* 0x000fe400008e0615 */
[----:B------:R-:W-:Y:S01]  /*13a0*/  IMAD.SHL.U32 R13, R18, 0x4, RZ ;  /* 0x00000004120d7824 */ /* 0x000fe200078e00ff */
        /* <DEDUP_REMOVED lines=8> */
[----:B------:R-:W-:Y:S02]  /*1430*/  ISETP.EQ.OR P2, PT, R17, RZ, !P0 ;  /* 0x000000ff1100720c */ /* 0x000fe40004742670 */
[----:B------:R-:W-:-:S11]  /*1440*/  PLOP3.LUT P0, PT, PT, PT, PT, 0x80, 0x8 ;  /* 0x000000000008781c */ /* 0x000fd60003f0f070 */
        /* <DEDUP_REMOVED lines=21> */
[----:B------:R-:W-:Y:S05]  /*15a0*/  CALL.REL.NOINC `($__internal_3_$__cuda_sm3x_div_rn_noftz_f32_slowpath) ;  /* 0x0000000c000c7944 */ /* 0x000fea0003c00000 */
[----:B------:R-:W-:-:S07]  /*15b0*/  IMAD.MOV.U32 R10, RZ, RZ, R0 ;  /* 0x000000ffff0a7224 */ /* 0x000fce00078e0000 */
.L_x_103:
[----:B------:R-:W-:Y:S05]  /*15c0*/  BSYNC.RECONVERGENT B1 ;  /* 0x0000000000017941 */ /* 0x000fea0003800200 */
.L_x_102:
        /* <DEDUP_REMOVED lines=10> */
.L_x_105:
[----:B------:R-:W-:Y:S05]  /*1670*/  BSYNC.RELIABLE B1 ;  /* 0x0000000000017941 */ /* 0x000fea0003800100 */
.L_x_104:
        /* <DEDUP_REMOVED lines=9> */
[----:B------:R-:W-:Y:S06]  /*1710*/  BRA.U UP0, `(.L_x_107) ;  /* 0x0000000500147547 */ /* 0x000fec000b800000 */
[----:B------:R-:W0:Y:S01]  /*1720*/  LDCU.64 UR14, c[0x4][0x28] ;  /* 0x01000500ff0e77ac */ /* 0x000e220008000a00 */
[----:B------:R-:W-:Y:S01]  /*1730*/  BSSY.RECONVERGENT B1, `(.L_x_108) ;  /* 0x000001c000017945 */ /* 0x000fe20003800200 */
[----:B------:R-:W-:Y:S02]  /*1740*/  MOV R17, RZ ;  /* 0x000000ff00117202 */ /* 0x000fe40000000f00 */
[----:B------:R-:W-:Y:S01]  /*1750*/  CS2R R12, SRZ ;  /* 0x00000000000c7805 */ /* 0x000fe2000001ff00 */
[----:B------:R-:W-:Y:S02]  /*1760*/  IMAD.MOV.U32 R0, RZ, RZ, RZ ;  /* 0x000000ffff007224 */ /* 0x000fe400078e00ff */
[----:B0-----:R-:W-:Y:S02]  /*1770*/  IMAD.U32 R10, RZ, RZ, UR14 ;  /* 0x0000000eff0a7e24 */ /* 0x001fe4000f8e00ff */
[----:B------:R-:W-:-:S07]  /*1780*/  IMAD.U32 R11, RZ, RZ, UR15 ;  /* 0x0000000fff0b7e24 */ /* 0x000fce000f8e00ff */
.L_x_109:
[----:B------:R-:W2:Y:S01]  /*1790*/  LDG.E.CONSTANT R2, desc[UR10][R10.64] ;  /* 0x0000000a0a027981 */ /* 0x000ea2000c1e9900 */
[----:B------:R-:W-:Y:S01]  /*17a0*/  ISETP.EQ.AND P6, PT, R12, RZ, PT ;  /* 0x000000ff0c00720c */ /* 0x000fe20003fc2270 */
[----:B------:R-:W-:Y:S01]  /*17b0*/  VIADD R0, R0, 0x1 ;  /* 0x0000000100007836 */ /* 0x000fe20000000000 */
[C---:B------:R-:W-:Y:S02]  /*17c0*/  ISETP.EQ.AND P5, PT, R12.reuse, 0x4, PT ;  /* 0x000000040c00780c */ /* 0x040fe40003fa2270 */
[C---:B------:R-:W-:Y:S02]  /*17d0*/  ISETP.EQ.AND P4, PT, R12.reuse, 0x8, PT ;  /* 0x000000080c00780c */ /* 0x040fe40003f82270 */
[C---:B------:R-:W-:Y:S02]  /*17e0*/  ISETP.EQ.AND P3, PT, R12.reuse, 0xc, PT ;  /* 0x0000000c0c00780c */ /* 0x040fe40003f62270 */
[C---:B------:R-:W-:Y:S02]  /*17f0*/  ISETP.EQ.AND P2, PT, R12.reuse, 0x10, PT ;  /* 0x000000100c00780c */ /* 0x040fe40003f42270 */
[C---:B------:R-:W-:Y:S01]  /*1800*/  ISETP.EQ.AND P1, PT, R12.reuse, 0x14, PT ;  /* 0x000000140c00780c */ /* 0x040fe20003f22270 */
[----:B------:R-:W-:-:S02]  /*1810*/  VIADD R12, R12, 0x4 ;  /* 0x000000040c0c7836 */ /* 0x000fc40000000000 */
[----:B--2---:R-:W-:-:S03]  /*1820*/  IMAD.WIDE.U32 R2, R2, UR7, RZ ;  /* 0x0000000702027c25 */ /* 0x004fc6000f8e00ff */
[----:B------:R-:W-:-:S04]  /*1830*/  IADD3 R2, P0, PT, R2, R17, RZ ;  /* 0x0000001102027210 */ /* 0x000fc80007f1e0ff */
[----:B------:R-:W-:Y:S01]  /*1840*/  @P4 MOV R7, R2 ;  /* 0x0000000200074202 */ /* 0x000fe20000000f00 */
[--C-:B------:R-:W-:Y:S01]  /*1850*/  @P6 IMAD.MOV.U32 R9, RZ, RZ, R2.reuse ;  /* 0x000000ffff096224 */ /* 0x100fe200078e0002 */
[----:B------:R-:W-:Y:S01]  /*1860*/  ISETP.NE.AND P6, PT, R0, 0x6, PT ;  /* 0x000000060000780c */ /* 0x000fe20003fc5270 */
[----:B------:R-:W-:Y:S01]  /*1870*/  IMAD.X R17, R3, 0x1, R13, P0 ;  /* 0x0000000103117824 */ /* 0x000fe200000e060d */
[----:B------:R-:W-:Y:S01]  /*1880*/  IADD3 R10, P0, PT, R10, 0x4, RZ ;  /* 0x000000040a0a7810 */ /* 0x000fe20007f1e0ff */
[--C-:B------:R-:W-:Y:S02]  /*1890*/  @P5 IMAD.MOV.U32 R8, RZ, RZ, R2.reuse ;  /* 0x000000ffff085224 */ /* 0x100fe400078e0002 */
[--C-:B------:R-:W-:Y:S02]  /*18a0*/  @P3 IMAD.MOV.U32 R6, RZ, RZ, R2.reuse ;  /* 0x000000ffff063224 */ /* 0x100fe400078e0002 */
[--C-:B------:R-:W-:Y:S02]  /*18b0*/  @P2 IMAD.MOV.U32 R5, RZ, RZ, R2.reuse ;  /* 0x000000ffff052224 */ /* 0x100fe400078e0002 */
[----:B------:R-:W-:-:S02]  /*18c0*/  @P1 IMAD.MOV.U32 R4, RZ, RZ, R2 ;  /* 0x000000ffff041224 */ /* 0x000fc400078e0002 */
[----:B------:R-:W-:Y:S02]  /*18d0*/  IMAD.X R11, RZ, RZ, R11, P0 ;  /* 0x000000ffff0b7224 */ /* 0x000fe400000e060b */
[----:B------:R-:W-:Y:S05]  /*18e0*/  @P6 BRA `(.L_x_109) ;  /* 0xfffffffc00a86947 */ /* 0x000fea000383ffff */
[----:B------:R-:W-:Y:S05]  /*18f0*/  BSYNC.RECONVERGENT B1 ;  /* 0x0000000000017941 */ /* 0x000fea0003800200 */
.L_x_108:
[C---:B------:R-:W-:Y:S01]  /*1900*/  ISETP.EQ.AND P4, PT, R23.reuse, -0x18, PT ;  /* 0xffffffe81700780c */ /* 0x040fe20003f82270 */
[----:B------:R-:W-:Y:S01]  /*1910*/  UMOV UR14, 0x54442d19 ;  /* 0x54442d19000e7882 */ /* 0x000fe20000000000 */
[C---:B------:R-:W-:Y:S01]  /*1920*/  ISETP.EQ.AND P2, PT, R23.reuse, -0x14, PT ;  /* 0xffffffec1700780c */ /* 0x040fe20003f42270 */
[----:B------:R-:W-:Y:S01]  /*1930*/  UMOV UR15, 0x3bf921fb ;  /* 0x3bf921fb000f7882 */ /* 0x000fe20000000000 */
[C---:B------:R-:W-:Y:S02]  /*1940*/  ISETP.EQ.AND P3, PT, R23.reuse, -0x10, PT ;  /* 0xfffffff01700780c */ /* 0x040fe40003f62270 */
[C---:B------:R-:W-:Y:S02]  /*1950*/  ISETP.EQ.AND P0, PT, R23.reuse, -0xc, PT ;  /* 0xfffffff41700780c */ /* 0x040fe40003f02270 */
[----:B------:R-:W-:-:S05]  /*1960*/  ISETP.EQ.AND P1, PT, R23, -0x8, PT ;  /* 0xfffffff81700780c */ /* 0x000fca0003f22270 */
[--C-:B------:R-:W-:Y:S01]  /*1970*/  @P4 IMAD.MOV.U32 R13, RZ, RZ, R9.reuse ;  /* 0x000000ffff0d4224 */ /* 0x100fe200078e0009 */
[C---:B------:R-:W-:Y:S01]  /*1980*/  ISETP.EQ.AND P4, PT, R23.reuse, -0x4, PT ;  /* 0xfffffffc1700780c */ /* 0x040fe20003f82270 */
[----:B------:R-:W-:Y:S02]  /*1990*/  @P2 IMAD.MOV.U32 R0, RZ, RZ, R9 ;  /* 0x000000ffff002224 */ /* 0x000fe400078e0009 */
[----:B------:R-:W-:Y:S01]  /*19a0*/  @P2 IMAD.MOV.U32 R13, RZ, RZ, R8 ;  /* 0x000000ffff0d2224 */ /* 0x000fe200078e0008 */
[----:B------:R-:W-:Y:S01]  /*19b0*/  @P3 MOV R0, R8 ;  /* 0x0000000800003202 */ /* 0x000fe20000000f00 */
[--C-:B------:R-:W-:Y:S01]  /*19c0*/  @P3 IMAD.MOV.U32 R13, RZ, RZ, R7.reuse ;  /* 0x000000ffff0d3224 */ /* 0x100fe200078e0007 */
[C---:B------:R-:W-:Y:S01]  /*19d0*/  ISETP.EQ.AND P2, PT, R23.reuse, RZ, PT ;  /* 0x000000ff1700720c */ /* 0x040fe20003f42270 */
[----:B------:R-:W-:Y:S01]  /*19e0*/  @P0 IMAD.MOV.U32 R0, RZ, RZ, R7 ;  /* 0x000000ffff000224 */ /* 0x000fe200078e0007 */
[----:B------:R-:W-:Y:S01]  /*19f0*/  ISETP.EQ.AND P3, PT, R23, 0x4, PT ;  /* 0x000000041700780c */ /* 0x000fe20003f62270 */
[----:B------:R-:W-:-:S02]  /*1a00*/  @P1 IMAD.MOV.U32 R0, RZ, RZ, R6 ;  /* 0x000000ffff001224 */ /* 0x000fc400078e0006 */
[----:B------:R-:W-:Y:S02]  /*1a10*/  @P0 IMAD.MOV.U32 R13, RZ, RZ, R6 ;  /* 0x000000ffff0d0224 */ /* 0x000fe400078e0006 */
[--C-:B------:R-:W-:Y:S02]  /*1a20*/  @P4 IMAD.MOV.U32 R0, RZ, RZ, R5.reuse ;  /* 0x000000ffff004224 */ /* 0x100fe400078e0005 */
[----:B------:R-:W-:Y:S01]  /*1a30*/  @P1 IMAD.MOV.U32 R13, RZ, RZ, R5 ;  /* 0x000000ffff0d1224 */ /* 0x000fe200078e0005 */
[----:B------:R-:W-:Y:S01]  /*1a40*/  ISETP.LE.AND P1, PT, RZ, UR8, PT ;  /* 0x00000008ff007c0c */ /* 0x000fe2000bf23270 */
[----:B------:R-:W-:Y:S02]  /*1a50*/  @P4 IMAD.MOV.U32 R13, RZ, RZ, R4 ;  /* 0x000000ffff0d4224 */ /* 0x000fe400078e0004 */
[----:B------:R-:W-:Y:S01]  /*1a60*/  @P2 MOV R0, R4 ;  /* 0x0000000400002202 */ /* 0x000fe20000000f00 */
[--C-:B------:R-:W-:Y:S02]  /*1a70*/  @P2 IMAD.MOV.U32 R13, RZ, RZ, R17.reuse ;  /* 0x000000ffff0d2224 */ /* 0x100fe400078e0011 */
[----:B------:R-:W-:-:S04]  /*1a80*/  @P3 IMAD.MOV.U32 R0, RZ, RZ, R17 ;  /* 0x000000ffff003224 */ /* 0x000fc800078e0011 */
[C---:B------:R-:W-:Y:S01]  /*1a90*/  IMAD.SHL.U32 R2, R0.reuse, 0x4, RZ ;  /* 0x0000000400027824 */ /* 0x040fe200078e00ff */
[----:B------:R-:W-:-:S04]  /*1aa0*/  SHF.L.W.U32.HI R17, R0, 0x2, R13 ;  /* 0x0000000200117819 */ /* 0x000fc80000010e0d */
[----:B------:R-:W-:Y:S02]  /*1ab0*/  SHF.R.S32.HI R0, RZ, 0x1f, R17 ;  /* 0x0000001fff007819 */ /* 0x000fe40000011411 */
[----:B------:R-:W-:Y:S02]  /*1ac0*/  LOP3.LUT R12, R17, UR8, RZ, 0x3c, !PT ;  /* 0x00000008110c7c12 */ /* 0x000fe4000f8e3cff */
[C---:B------:R-:W-:Y:S02]  /*1ad0*/  LOP3.LUT R2, R0.reuse, R2, RZ, 0x3c, !PT ;  /* 0x0000000200027212 */ /* 0x040fe400078e3cff */
[----:B------:R-:W-:Y:S02]  /*1ae0*/  LOP3.LUT R3, R0, R17, RZ, 0x3c, !PT ;  /* 0x0000001100037212 */ /* 0x000fe400078e3cff */
[----:B------:R-:W-:Y:S02]  /*1af0*/  SHF.R.U32.HI R0, RZ, 0x1e, R13 ;  /* 0x0000001eff007819 */ /* 0x000fe4000001160d */
[----:B------:R-:W-:-:S02]  /*1b00*/  ISETP.GE.AND P0, PT, R12, RZ, PT ;  /* 0x000000ff0c00720c */ /* 0x000fc40003f06270 */
[----:B------:R-:W0:Y:S01]  /*1b10*/  I2F.F64.S64 R2, R2 ;  /* 0x0000000200027312 */ /* 0x000e220000301c00 */
[----:B------:R-:W-:-:S05]  /*1b20*/  LEA.HI R0, R17, R0, RZ, 0x1 ;  /* 0x0000000011007211 */ /* 0x000fca00078f08ff */
[----:B------:R-:W-:Y:S01]  /*1b30*/  @!P1 IMAD.MOV R0, RZ, RZ, -R0 ;  /* 0x000000ffff009224 */ /* 0x000fe200078e0a00 */
[----:B0-----:R-:W-:-:S10]  /*1b40*/  DMUL R10, R2, UR14 ;  /* 0x0000000e020a7c28 */ /* 0x001fd40008000000 */
[----:B------:R-:W0:Y:S02]  /*1b50*/  F2F.F32.F64 R10, R10 ;  /* 0x0000000a000a7310 */ /* 0x000e240000301000 */
[----:B0-----:R-:W-:-:S07]  /*1b60*/  FSEL R12, -R10, R10, !P0 ;  /* 0x0000000a0a0c7208 */ /* 0x001fce0004000100 */
.L_x_107:
[----:B------:R-:W-:Y:S01]  /*1b70*/  LOP3.LUT R10, R0, 0x1, RZ, 0xc0, !PT ;  /* 0x00000001000a7812 */ /* 0x000fe200078ec0ff */
[----:B------:R-:W-:Y:S02]  /*1b80*/  IMAD.MOV.U32 R2, RZ, RZ, 0x37cbac00 ;  /* 0x37cbac00ff027424 */ /* 0x000fe400078e00ff */
[----:B------:R-:W-:Y:S01]  /*1b90*/  FMUL R3, R12, R12 ;  /* 0x0000000c0c037220 */ /* 0x000fe20000400000 */
[----:B------:R-:W-:Y:S02]  /*1ba0*/  MOV R13, 0x3effffff ;  /* 0x3effffff000d7802 */ /* 0x000fe40000000f00 */
[----:B------:R-:W-:Y:S01]  /*1bb0*/  ISETP.NE.U32.AND P0, PT, R10, 0x1, PT ;  /* 0x000000010a00780c */ /* 0x000fe20003f05070 */
[----:B------:R-:W-:Y:S01]  /*1bc0*/  FFMA R2, R3, R2, -0.0013887860113754868507 ;  /* 0xbab607ed03027423 */ /* 0x000fe20000000002 */
[----:B------:R-:W-:Y:S01]  /*1bd0*/  IMAD.MOV.U32 R10, RZ, RZ, 0x3d2aaabb ;  /* 0x3d2aaabbff0a7424 */ /* 0x000fe200078e00ff */
        /* <DEDUP_REMOVED lines=12> */
.L_x_106:
        /* <DEDUP_REMOVED lines=15> */
.L_x_111:
[----:B------:R-:W-:Y:S05]  /*1d90*/  BSYNC.RECONVERGENT B1 ;  /* 0x0000000000017941 */ /* 0x000fea0003800200 */
.L_x_110:
        /* <DEDUP_REMOVED lines=15> */
[----:B------:R-:W-:-:S07]  /*1e90*/  MOV R2, R0 ;  /* 0x0000000000027202 */ /* 0x000fce0000000f00 */
.L_x_113:
[----:B------:R-:W-:Y:S05]  /*1ea0*/  BSYNC.RECONVERGENT B1 ;  /* 0x0000000000017941 */ /* 0x000fea0003800200 */
.L_x_112:
[----:B------:R-:W-:Y:S02]  /*1eb0*/  IMAD.MOV.U32 R11, RZ, RZ, 0x41200000 ;  /* 0x41200000ff0b7424 */ /* 0x000fe400078e00ff */
[C---:B------:R-:W-:Y:S01]  /*1ec0*/  FADD R3, -R10.reuse, 1 ;  /* 0x3f8000000a037421 */ /* 0x040fe20000000100 */
[----:B------:R-:W-:Y:S01]  /*1ed0*/  IMAD.MOV.U32 R0, RZ, RZ, 0x3dcccccd ;  /* 0x3dcccccdff007424 */ /* 0x000fe200078e00ff */
[----:B------:R-:W-:Y:S03]  /*1ee0*/  BSSY.RECONVERGENT B1, `(.L_x_114) ;  /* 0x000000e000017945 */ /* 0x000fe60003800200 */
[----:B------:R-:W-:Y:S01]  /*1ef0*/  FFMA R16, R11, -R0, 1 ;  /* 0x3f8000000b107423 */ /* 0x000fe20000000800 */
[----:B------:R-:W-:Y:S01]  /*1f00*/  FMNMX3 R0, R10, 0.10000000149011611938, R3, PT ;  /* 0x3dcccccd0a007876 */ /* 0x000fe20003800003 */
[----:B------:R-:W-:Y:S02]  /*1f10*/  FADD R10, -R2, 1 ;  /* 0x3f800000020a7421 */ /* 0x000fe40000000100 */
[----:B------:R-:W-:Y:S01]  /*1f20*/  FFMA R11, R16, R11, 10 ;  /* 0x41200000100b7423 */ /* 0x000fe2000000000b */
[----:B------:R-:W0:Y:S03]  /*1f30*/  FCHK P0, R0, 0.10000000149011611938 ;  /* 0x3dcccccd00007902 */ /* 0x000e260000000000 */
        /* <DEDUP_REMOVED lines=8> */
.L_x_115:
[----:B------:R-:W-:Y:S05]  /*1fc0*/  BSYNC.RECONVERGENT B1 ;  /* 0x0000000000017941 */ /* 0x000fea0003800200 */
.L_x_114:
        /* <DEDUP_REMOVED lines=21> */
.L_x_101:
[----:B------:R-:W-:Y:S05]  /*2120*/  BSYNC.RECONVERGENT B0 ;  /* 0x0000000000007941 */ /* 0x000fea0003800200 */
.L_x_100:
        /* <DEDUP_REMOVED lines=11> */
        .weak           $__internal_3_$__cuda_sm3x_div_rn_noftz_f32_slowpath
        .type           $__internal_3_$__cuda_sm3x_div_rn_noftz_f32_slowpath,@function
        .size           $__internal_3_$__cuda_sm3x_div_rn_noftz_f32_slowpath,(.L_x_270 - $__internal_3_$__cuda_sm3x_div_rn_noftz_f32_slowpath)
$__internal_3_$__cuda_sm3x_div_rn_noftz_f32_slowpath:
        /* <DEDUP_REMOVED lines=17> */
[----:B------:R-:W-:Y:S02]  /*22f0*/  FSETP.NEU.FTZ.AND P0, PT, |R0|, +INF , PT ;  /* 0x7f8000000000780b */ /* 0x000fe40003f1d200 */
        /* <DEDUP_REMOVED lines=14> */
[----:B------:R-:W-:Y:S02]  /*23e0*/  @!P1 FFMA R2, R2, 1.84467440737095516160e+19, RZ ;  /* 0x5f80000002029823 */ /* 0x000fe400000000ff */
[----:B------:R-:W-:-:S07]  /*23f0*/  @!P1 VIADD R25, R25, 0x40 ;  /* 0x0000004019199836 */ /* 0x000fce0000000000 */
.L_x_119:
[----:B------:R-:W-:Y:S01]  /*2400*/  LEA R26, R3, 0xc0800000, 0x17 ;  /* 0xc0800000031a7811 */ /* 0x000fe200078eb8ff */
[----:B------:R-:W-:Y:S01]  /*2410*/  VIADD R27, R27, 0xffffff81 ;  /* 0xffffff811b1b7836 */ /* 0x000fe20000000000 */
[----:B------:R-:W-:Y:S03]  /*2420*/  BSSY.RECONVERGENT B3, `(.L_x_124) ;  /* 0x0000035000037945 */ /* 0x000fe60003800200 */
[----:B------:R-:W-:Y:S01]  /*2430*/  IMAD.IADD R2, R2, 0x1, -R26 ;  /* 0x0000000102027824 */ /* 0x000fe200078e0a1a */
[C---:B------:R-:W-:Y:S01]  /*2440*/  IADD3 R3, PT, PT, R27.reuse, 0x7f, -R3 ;  /* 0x0000007f1b037810 */ /* 0x040fe20007ffe803 */
[----:B------:R-:W-:Y:S02]  /*2450*/  IMAD R0, R27, -0x800000, R0 ;  /* 0xff8000001b007824 */ /* 0x000fe400078e0200 */
[----:B------:R0:W1:Y:S02]  /*2460*/  MUFU.RCP R26, R2 ;  /* 0x00000002001a7308 */ /* 0x0000640000001000 */
[----:B------:R-:W-:-:S02]  /*2470*/  IMAD.IADD R25, R3, 0x1, R25 ;  /* 0x0000000103197824 */ /* 0x000fc400078e0219 */
[----:B0-----:R-:W-:-:S04]  /*2480*/  FADD.FTZ R2, -R2, -RZ ;  /* 0x800000ff02027221 */ /* 0x001fc80000010100 */
[----:B-1----:R-:W-:-:S04]  /*2490*/  FFMA R28, R26, R2, 1 ;  /* 0x3f8000001a1c7423 */ /* 0x002fc80000000002 */
[----:B------:R-:W-:-:S04]  /*24a0*/  FFMA R26, R26, R28, R26 ;  /* 0x0000001c1a1a7223 */ /* 0x000fc8000000001a */
[----:B------:R-:W-:-:S04]  /*24b0*/  FFMA R27, R0, R26, RZ ;  /* 0x0000001a001b7223 */ /* 0x000fc800000000ff */
[----:B------:R-:W-:-:S04]  /*24c0*/  FFMA R28, R2, R27, R0 ;  /* 0x0000001b021c7223 */ /* 0x000fc80000000000 */
[----:B------:R-:W-:-:S04]  /*24d0*/  FFMA R28, R26, R28, R27 ;  /* 0x0000001c1a1c7223 */ /* 0x000fc8000000001b */
[----:B------:R-:W-:-:S04]  /*24e0*/  FFMA R0, R2, R28, R0 ;  /* 0x0000001c02007223 */ /* 0x000fc80000000000 */
[----:B------:R-:W-:-:S05]  /*24f0*/  FFMA R2, R26, R0, R28 ;  /* 0x000000001a027223 */ /* 0x000fca000000001c */
[----:B------:R-:W-:-:S04]  /*2500*/  SHF.R.U32.HI R3, RZ, 0x17, R2 ;  /* 0x00000017ff037819 */ /* 0x000fc80000011602 */
[----:B------:R-:W-:-:S05]  /*2510*/  LOP3.LUT R3, R3, 0xff, RZ, 0xc0, !PT ;  /* 0x000000ff03037812 */ /* 0x000fca00078ec0ff */
[----:B------:R-:W-:-:S05]  /*2520*/  IMAD.IADD R3, R3, 0x1, R25 ;  /* 0x0000000103037824 */ /* 0x000fca00078e0219 */
[----:B------:R-:W-:-:S04]  /*2530*/  IADD3 R27, PT, PT, R3, -0x1, RZ ;  /* 0xffffffff031b7810 */ /* 0x000fc80007ffe0ff */
        /* <DEDUP_REMOVED lines=9> */
[CCC-:B------:R-:W-:Y:S01]  /*25d0*/  FFMA.RZ R25, R26.reuse, R0.reuse, R28.reuse ;  /* 0x000000001a197223 */ /* 0x1c0fe2000000c01c */
[CCC-:B------:R-:W-:Y:S01]  /*25e0*/  FFMA.RP R27, R26.reuse, R0.reuse, R28.reuse ;  /* 0x000000001a1b7223 */ /* 0x1c0fe2000000801c */
[----:B------:R-:W-:Y:S01]  /*25f0*/  FFMA.RM R0, R26, R0, R28 ;  /* 0x000000001a007223 */ /* 0x000fe2000000401c */
[----:B------:R-:W-:Y:S02]  /*2600*/  ISETP.NE.AND P2, PT, R3, RZ, PT ;  /* 0x000000ff0300720c */ /* 0x000fe40003f45270 */
[----:B------:R-:W-:Y:S02]  /*2610*/  LOP3.LUT R25, R25, 0x7fffff, RZ, 0xc0, !PT ;  /* 0x007fffff19197812 */ /* 0x000fe400078ec0ff */
[----:B------:R-:W-:Y:S02]  /*2620*/  ISETP.NE.AND P1, PT, R3, RZ, PT ;  /* 0x000000ff0300720c */ /* 0x000fe40003f25270 */
[----:B------:R-:W-:Y:S01]  /*2630*/  LOP3.LUT R26, R25, 0x800000, RZ, 0xfc, !PT ;  /* 0x00800000191a7812 */ /* 0x000fe200078efcff */
[----:B------:R-:W-:Y:S01]  /*2640*/  VIADD R25, R3, 0x20 ;  /* 0x0000002003197836 */ /* 0x000fe20000000000 */
[----:B------:R-:W-:Y:S01]  /*2650*/  FSETP.NEU.FTZ.AND P0, PT, R27, R0, PT ;  /* 0x000000001b00720b */ /* 0x000fe20003f1d000 */
[----:B------:R-:W-:-:S03]  /*2660*/  IMAD.MOV R3, RZ, RZ, -R3 ;  /* 0x000000ffff037224 */ /* 0x000fc600078e0a03 */
[----:B------:R-:W-:Y:S02]  /*2670*/  SHF.L.U32 R25, R26, R25, RZ ;  /* 0x000000191a197219 */ /* 0x000fe400000006ff */
[----:B------:R-:W-:Y:S02]  /*2680*/  SEL R3, R3, RZ, P2 ;  /* 0x000000ff03037207 */ /* 0x000fe40001000000 */
[----:B------:R-:W-:Y:S02]  /*2690*/  ISETP.NE.AND P1, PT, R25, RZ, P1 ;  /* 0x000000ff1900720c */ /* 0x000fe40000f25270 */
[----:B------:R-:W-:Y:S02]  /*26a0*/  SHF.R.U32.HI R26, RZ, R3, R26 ;  /* 0x00000003ff1a7219 */ /* 0x000fe4000001161a */
[----:B------:R-:W-:Y:S02]  /*26b0*/  PLOP3.LUT P0, PT, P0, P1, PT, 0xf8, 0x8f ;  /* 0x00000000008f781c */ /* 0x000fe40000703f70 */
[----:B------:R-:W-:-:S02]  /*26c0*/  SHF.R.U32.HI R3, RZ, 0x1, R26 ;  /* 0x00000001ff037819 */ /* 0x000fc4000001161a */
[----:B------:R-:W-:-:S04]  /*26d0*/  SEL R0, RZ, 0x1, !P0 ;  /* 0x00000001ff007807 */ /* 0x000fc80004000000 */
[----:B------:R-:W-:-:S04]  /*26e0*/  LOP3.LUT R0, R0, 0x1, R3, 0xf8, !PT ;  /* 0x0000000100007812 */ /* 0x000fc800078ef803 */
[----:B------:R-:W-:-:S05]  /*26f0*/  LOP3.LUT R0, R0, R26, RZ, 0xc0, !PT ;  /* 0x0000001a00007212 */ /* 0x000fca00078ec0ff */
[----:B------:R-:W-:-:S05]  /*2700*/  IMAD.IADD R0, R3, 0x1, R0 ;  /* 0x0000000103007824 */ /* 0x000fca00078e0200 */
[----:B------:R-:W-:Y:S01]  /*2710*/  LOP3.LUT R2, R0, R2, RZ, 0xfc, !PT ;  /* 0x0000000200027212 */ /* 0x000fe200078efcff */
[----:B------:R-:W-:Y:S06]  /*2720*/  BRA `(.L_x_127) ;  /* 0x0000000000107947 */ /* 0x000fec0003800000 */
.L_x_126:
[----:B------:R-:W-:-:S04]  /*2730*/  LOP3.LUT R2, R2, 0x80000000, RZ, 0xc0, !PT ;  /* 0x8000000002027812 */ /* 0x000fc800078ec0ff */
[----:B------:R-:W-:Y:S01]  /*2740*/  LOP3.LUT R2, R2, 0x7f800000, RZ, 0xfc, !PT ;  /* 0x7f80000002027812 */ /* 0x000fe200078efcff */
[----:B------:R-:W-:Y:S06]  /*2750*/  BRA `(.L_x_127) ;  /* 0x0000000000047947 */ /* 0x000fec0003800000 */
.L_x_125:
[----:B------:R-:W-:-:S07]  /*2760*/  IMAD R2, R25, 0x800000, R2 ;  /* 0x0080000019027824 */ /* 0x000fce00078e0202 */
.L_x_127:
[----:B------:R-:W-:Y:S05]  /*2770*/  BSYNC.RECONVERGENT B3 ;  /* 0x0000000000037941 */ /* 0x000fea0003800200 */
.L_x_124:
[----:B------:R-:W-:Y:S01]  /*2780*/  IMAD.MOV.U32 R0, RZ, RZ, R2 ;  /* 0x000000ffff007224 */ /* 0x000fe200078e0002 */
[----:B------:R-:W-:Y:S06]  /*2790*/  BRA `(.L_x_128) ;  /* 0x0000000000207947 */ /* 0x000fec0003800000 */
.L_x_123:
[----:B------:R-:W-:-:S04]  /*27a0*/  LOP3.LUT R0, R2, 0x80000000, R0, 0x48, !PT ;  /* 0x8000000002007812 */ /* 0x000fc800078e4800 */
[----:B------:R-:W-:Y:S01]  /*27b0*/  LOP3.LUT R0, R0, 0x7f800000, RZ, 0xfc, !PT ;  /* 0x7f80000000007812 */ /* 0x000fe200078efcff */
[----:B------:R-:W-:Y:S06]  /*27c0*/  BRA `(.L_x_128) ;  /* 0x0000000000147947 */ /* 0x000fec0003800000 */
.L_x_122:
[----:B------:R-:W-:Y:S01]  /*27d0*/  LOP3.LUT R0, R2, 0x80000000, R0, 0x48, !PT ;  /* 0x8000000002007812 */ /* 0x000fe200078e4800 */
[----:B------:R-:W-:Y:S06]  /*27e0*/  BRA `(.L_x_128) ;  /* 0x00000000000c7947 */ /* 0x000fec0003800000 */
.L_x_121:
[----:B------:R-:W0:Y:S01]  /*27f0*/  MUFU.RSQ R0, -QNAN ;  /* 0xffc0000000007908 */ /* 0x000e220000001400 */
[----:B------:R-:W-:Y:S05]  /*2800*/  BRA `(.L_x_128) ;  /* 0x0000000000047947 */ /* 0x000fea0003800000 */
.L_x_120:
[----:B------:R-:W-:-:S07]  /*2810*/  FADD.FTZ R0, R0, R2 ;  /* 0x0000000200007221 */ /* 0x000fce0000010000 */
.L_x_128:
[----:B------:R-:W-:Y:S05]  /*2820*/  BSYNC.RECONVERGENT B2 ;  /* 0x0000000000027941 */ /* 0x000fea0003800200 */
.L_x_118:
[----:B------:R-:W-:-:S04]  /*2830*/  IMAD.MOV.U32 R25, RZ, RZ, 0x0 ;  /* 0x00000000ff197424 */ /* 0x000fc800078e00ff */
[----:B0-----:R-:W-:Y:S05]  /*2840*/  RET.REL.NODEC R24 `(_Z19wave_gpu_naive_stepI10DoubleSlitEvfPfPKfh) ;  /* 0xffffffd418ec7950 */ /* 0x001fea0003c3ffff */
.L_x_129:
        /* <DEDUP_REMOVED lines=11> */
.L_x_270:


//--------------------- .text._Z24wave_gpu_shmem_multistepI20DoubleSlitSmallScaleEvfjjPfS1_ --------------------------
	.section	.text._Z24wave_gpu_shmem_multistepI20DoubleSlitSmallScaleEvfjjPfS1_,"ax",@progbits
	.align	128
        .global         _Z24wave_gpu_shmem_multistepI20DoubleSlitSmallScaleEvfjjPfS1_
        .type           _Z24wave_gpu_shmem_multistepI20DoubleSlitSmallScaleEvfjjPfS1_,@function
        .size           _Z24wave_gpu_shmem_multistepI20DoubleSlitSmallScaleEvfjjPfS1_,(.L_x_273 - _Z24wave_gpu_shmem_multistepI20DoubleSlitSmallScaleEvfjjPfS1_)
        .other          _Z24wave_gpu_shmem_multistepI20DoubleSlitSmallScaleEvfjjPfS1_,@"STO_CUDA_ENTRY STV_DEFAULT"
_Z24wave_gpu_shmem_multistepI20DoubleSlitSmallScaleEvfjjPfS1_:
.text._Z24wave_gpu_shmem_multistepI20DoubleSlitSmallScaleEvfjjPfS1_:
[----:B------:R-:W0:Y:S08]  /*0000*/  LDC R1, c[0x0][0x37c] ;  /* 0x0000df00ff017b82 */ /* 0x000e300000000800 */
[----:B------:R-:W1:Y:S01]  /*0010*/  S2UR UR41, SR_CTAID.X ;  /* 0x00000000002979c3 */ /* 0x000e620000002500 */
[----:B------:R-:W2:Y:S01]  /*0020*/  LDCU UR39, c[0x0][0x2fc] ;  /* 0x00005f80ff2777ac */ /* 0x000ea20008000800 */
[----:B0-----:R-:W-:Y:S01]  /*0030*/  VIADD R1, R1, 0xffffffc8 ;  /* 0xffffffc801017836 */ /* 0x001fe20000000000 */
[----:B------:R-:W-:Y:S01]  /*0040*/  MOV R5, 0x120 ;  /* 0x0000012000057802 */ /* 0x000fe20000000f00 */
[----:B------:R-:W0:Y:S03]  /*0050*/  LDCU UR40, c[0x0][0x2f8] ;  /* 0x00005f00ff2877ac */ /* 0x000e260008000800 */
[----:B------:R-:W-:Y:S01]  /*0060*/  R2UR UR7, R1 ;  /* 0x00000000010772ca */ /* 0x000fe200000e0000 */
[----:B------:R-:W3:Y:S01]  /*0070*/  LDCU UR5, c[0x0][0x370] ;  /* 0x00006e00ff0577ac */ /* 0x000ee20008000800 */
[----:B------:R-:W4:Y:S01]  /*0080*/  LDCU UR4, c[0x0][0x388] ;  /* 0x00007100ff0477ac */ /* 0x000f220008000800 */
[----:B------:R-:W4:Y:S10]  /*0090*/  LDCU UR6, c[0x0][0x384] ;  /* 0x00007080ff0677ac */ /* 0x000f340008000800 */
[----:B0-----:R-:W-:-:S02]  /*00a0*/  UIADD3 UR40, UP0, UPT, UR7, UR40, URZ ;  /* 0x0000002807287290 */ /* 0x001fc4000ff1e0ff */
[----:B-1----:R-:W-:Y:S02]  /*00b0*/  ULOP3.LUT UR44, UR41, 0x7, URZ, 0xc0, !UPT ;  /* 0x00000007292c7892 */ /* 0x002fe4000f8ec0ff */
[----:B---3--:R-:W-:Y:S02]  /*00c0*/  USHF.R.U32.HI UR5, URZ, 0x3, UR5 ;  /* 0x00000003ff057899 */ /* 0x008fe40008011605 */
[----:B--2---:R-:W-:Y:S02]  /*00d0*/  UIADD3.X UR39, UPT, UPT, URZ, UR39, URZ, UP0, !UPT ;  /* 0x00000027ff277290 */ /* 0x004fe400087fe4ff */
[----:B------:R-:W-:Y:S02]  /*00e0*/  ULOP3.LUT UR7, UR5, 0xff, URZ, 0xc0, !UPT ;  /* 0x000000ff05077892 */ /* 0x000fe4000f8ec0ff */
[----:B----4-:R-:W-:Y:S02]  /*00f0*/  UIADD3 UR4, UPT, UPT, UR4, -UR6, URZ ;  /* 0x8000000604047290 */ /* 0x010fe4000fffe0ff */
[----:B------:R-:W-:-:S12]  /*0100*/  USHF.R.U32.HI UR6, URZ, 0x3, UR41 ;  /* 0x00000003ff067899 */ /* 0x000fd80008011629 */
[----:B------:R-:W-:Y:S05]  /*0110*/  CALL.REL.NOINC `($__internal_4_$__cuda_sm20_div_u16) ;  /* 0x0000004c00dc7944 */ /* 0x000fea0003c00000 */
[----:B------:R-:W-:Y:S01]  /*0120*/  UPRMT UR5, UR5, 0x9910, URZ ;  /* 0x0000991005057896 */ /* 0x000fe200080000ff */
[----:B------:R-:W0:Y:S01]  /*0130*/  S2R R10, SR_TID.X ;  /* 0x00000000000a7919 */ /* 0x000e220000002100 */
[----:B------:R-:W-:Y:S01]  /*0140*/  UPRMT UR9, UR8, 0x9910, URZ ;  /* 0x0000991008097896 */ /* 0x000fe200080000ff */
[----:B------:R-:W1:Y:S01]  /*0150*/  S2UR UR10, SR_CgaCtaId ;  /* 0x00000000000a79c3 */ /* 0x000e620000008800 */
[----:B------:R-:W-:Y:S01]  /*0160*/  ULOP3.LUT UR43, UR8, 0xffff, URZ, 0xc0, !UPT ;  /* 0x0000ffff082b7892 */ /* 0x000fe2000f8ec0ff */
[----:B------:R-:W-:Y:S01]  /*0170*/  BSSY.RECONVERGENT B0, `(.L_x_130) ;  /* 0x00000f8000007945 */ /* 0x000fe20003800200 */
[----:B------:R-:W-:Y:S01]  /*0180*/  UIMAD UR5, UR5, UR9, URZ ;  /* 0x00000009050572a4 */ /* 0x000fe2000f8e02ff */
[----:B------:R-:W-:Y:S01]  /*0190*/  IMAD.MOV.U32 R11, RZ, RZ, RZ ;  /* 0x000000ffff0b7224 */ /* 0x000fe200078e00ff */
[----:B------:R-:W-:Y:S02]  /*01a0*/  ULOP3.LUT UR8, UR4, 0xff, URZ, 0xc0, !UPT ;  /* 0x000000ff04087892 */ /* 0x000fe4000f8ec0ff */
[----:B------:R-:W-:-:S02]  /*01b0*/  USHF.L.U32 UR9, UR4, 0x1, URZ ;  /* 0x0000000104097899 */ /* 0x000fc400080006ff */
[----:B------:R-:W-:Y:S02]  /*01c0*/  UIADD3 UR4, UPT, UPT, URZ, -UR5, URZ ;  /* 0x80000005ff047290 */ /* 0x000fe4000fffe0ff */
[----:B------:R-:W-:Y:S02]  /*01d0*/  ULOP3.LUT UR6, UR6, 0xff, URZ, 0xc0, !UPT ;  /* 0x000000ff06067892 */ /* 0x000fe4000f8ec0ff */
[----:B------:R-:W-:Y:S02]  /*01e0*/  UPRMT UR4, UR4, 0x7710, URZ ;  /* 0x0000771004047896 */ /* 0x000fe400080000ff */
[----:B------:R-:W-:Y:S02]  /*01f0*/  UIADD3 UR7, UPT, UPT, UR7, -0x1, URZ ;  /* 0xffffffff07077890 */ /* 0x000fe4000fffe0ff */
[----:B------:R-:W-:Y:S02]  /*0200*/  ULOP3.LUT UP2, UR41, UR41, 0x7f8, URZ, 0xc0, !UPT ;  /* 0x000007f829297892 */ /* 0x000fe4000f84c0ff */
[----:B------:R-:W-:-:S02]  /*0210*/  UISETP.NE.AND UP1, UPT, UR44, 0x7, UPT ;  /* 0x000000072c00788c */ /* 0x000fc4000bf25270 */
[----:B------:R-:W-:Y:S02]  /*0220*/  UIADD3 UR4, UPT, UPT, UR4, -0x37, URZ ;  /* 0xffffffc904047890 */ /* 0x000fe4000fffe0ff */
[----:B------:R-:W-:Y:S02]  /*0230*/  UISETP.EQ.OR UP4, UPT, UR6, UR7, !UP2 ;  /* 0x000000070600728c */ /* 0x000fe4000d782670 */
[----:B------:R-:W-:Y:S02]  /*0240*/  ULOP3.LUT UR9, UR9, 0x1fe, URZ, 0xc0, !UPT ;  /* 0x000001fe09097892 */ /* 0x000fe4000f8ec0ff */
[----:B------:R-:W-:Y:S02]  /*0250*/  UISETP.NE.AND UP0, UPT, UR6, UR7, UPT ;  /* 0x000000070600728c */ /* 0x000fe4000bf05270 */
[----:B------:R-:W-:Y:S02]  /*0260*/  UISETP.EQ.OR UP3, UPT, UR44, URZ, !UP1 ;  /* 0x000000ff2c00728c */ /* 0x000fe4000cf62670 */
[----:B------:R-:W-:Y:S01]  /*0270*/  ULOP3.LUT UR4, UR4, 0xff, URZ, 0xc0, !UPT ;  /* 0x000000ff04047892 */ /* 0x000fe2000f8ec0ff */
[----:B------:R-:W-:Y:S01]  /*0280*/  UMOV UR42, 0x1a ;  /* 0x0000001a002a7882 */ /* 0x000fe20000000000 */
[----:B------:R-:W-:-:S02]  /*0290*/  USEL UR5, UR8, UR9, UP4 ;  /* 0x0000000908057287 */ /* 0x000fc4000a000000 */
[----:B------:R-:W-:Y:S02]  /*02a0*/  USEL UR42, UR42, 0x19, !UP1 ;  /* 0x000000192a2a7887 */ /* 0x000fe4000c800000 */
[----:B------:R-:W-:Y:S02]  /*02b0*/  USEL UR8, UR8, UR9, UP3 ;  /* 0x0000000908087287 */ /* 0x000fe40009800000 */
[----:B------:R-:W-:Y:S02]  /*02c0*/  USEL UR4, UR4, URZ, !UP0 ;  /* 0x000000ff04047287 */ /* 0x000fe4000c000000 */
[----:B------:R-:W-:Y:S02]  /*02d0*/  UIADD3 UR42, UPT, UPT, UR42, UR8, URZ ;  /* 0x000000082a2a7290 */ /* 0x000fe4000fffe0ff */
[----:B------:R-:W-:Y:S02]  /*02e0*/  UIADD3 UR4, UPT, UPT, UR4, UR5, UR43 ;  /* 0x0000000504047290 */ /* 0x000fe4000fffe02b */
[----:B------:R-:W-:-:S02]  /*02f0*/  UP2UR UR45, UPR, URZ, 0x10 ;  /* 0x00000010ff2d7883 */ /* 0x000fc40008000000 */
[----:B------:R-:W-:Y:S01]  /*0300*/  UIMAD UR52, UR4, UR42, URZ ;  /* 0x0000002a043472a4 */ /* 0x000fe2000f8e02ff */
[----:B------:R-:W-:Y:S01]  /*0310*/  UMOV UR5, 0x400 ;  /* 0x0000040000057882 */ /* 0x000fe20000000000 */
[----:B------:R-:W-:Y:S01]  /*0320*/  UP2UR UR46, UPR, URZ, 0x8 ;  /* 0x00000008ff2e7883 */ /* 0x000fe20008000000 */
[----:B------:R-:W-:Y:S01]  /*0330*/  IMAD.U32 R16, RZ, RZ, UR4 ;  /* 0x00000004ff107e24 */ /* 0x000fe2000f8e00ff */
[----:B-1----:R-:W-:Y:S02]  /*0340*/  ULEA UR5, UR10, UR5, 0x18 ;  /* 0x000000050a057291 */ /* 0x002fe4000f8ec0ff */
[----:B0-----:R-:W-:Y:S01]  /*0350*/  ISETP.GE.U32.AND P0, PT, R10, UR52, PT ;  /* 0x000000340a007c0c */ /* 0x001fe2000bf06070 */
[----:B------:R-:W-:Y:S01]  /*0360*/  UIMAD UR47, UR44, 0x19, URZ ;  /* 0x000000192c2f78a4 */ /* 0x000fe2000f8e02ff */
[----:B------:R-:W0:Y:S01]  /*0370*/  LDCU.64 UR36, c[0x0][0x358] ;  /* 0x00006b00ff2477ac */ /* 0x000e220008000a00 */
[----:B------:R-:W-:Y:S02]  /*0380*/  UIMAD UR43, UR43, UR6, URZ ;  /* 0x000000062b2b72a4 */ /* 0x000fe4000f8e02ff */
[----:B------:R-:W-:Y:S01]  /*0390*/  ULEA UR53, UR52, UR5, 0x2 ;  /* 0x0000000534357291 */ /* 0x000fe2000f8e10ff */
[----:B------:R-:W-:-:S07]  /*03a0*/  UMOV UR38, URZ ;  /* 0x000000ff00267c82 */ /* 0x000fce0008000000 */
[----:B------:R-:W-:Y:S05]  /*03b0*/  @P0 BRA `(.L_x_131) ;  /* 0x0000000c004c0947 */ /* 0x000fea0003800000 */
[----:B------:R-:W1:Y:S01]  /*03c0*/  LDC R3, c[0x0][0x360] ;  /* 0x0000d800ff037b82 */ /* 0x000e620000000800 */
[----:B------:R-:W-:Y:S01]  /*03d0*/  BSSY.RECONVERGENT B1, `(.L_x_132) ;  /* 0x0000028000017945 */ /* 0x000fe20003800200 */
[----:B-1----:R-:W-:-:S04]  /*03e0*/  IADD3 R4, P1, PT, R3, R10, RZ ;  /* 0x0000000a03047210 */ /* 0x002fc80007f3e0ff */
[----:B------:R-:W-:Y:S02]  /*03f0*/  IADD3.X R7, PT, PT, RZ, R11, RZ, P1, !PT ;  /* 0x0000000bff077210 */ /* 0x000fe40000ffe4ff */
[C---:B------:R-:W-:Y:S02]  /*0400*/  ISETP.GE.U32.AND P0, PT, R4.reuse, UR52, PT ;  /* 0x0000003404007c0c */ /* 0x040fe4000bf06070 */
[----:B------:R-:W-:Y:S02]  /*0410*/  ISETP.LT.U32.AND P1, PT, R4, UR52, PT ;  /* 0x0000003404007c0c */ /* 0x000fe4000bf21070 */
[----:B------:R-:W-:Y:S02]  /*0420*/  ISETP.GE.U32.AND.EX P0, PT, R7, RZ, PT, P0 ;  /* 0x000000ff0700720c */ /* 0x000fe40003f06100 */
[----:B------:R-:W-:Y:S02]  /*0430*/  ISETP.GT.U32.AND.EX P1, PT, RZ, R7, PT, P1 ;  /* 0x00000007ff00720c */ /* 0x000fe40003f24110 */
[----:B------:R-:W-:-:S02]  /*0440*/  SEL R0, RZ, 0x1, P0 ;  /* 0x00000001ff007807 */ /* 0x000fc40000000000 */
[----:B------:R-:W-:Y:S02]  /*0450*/  SEL R5, R4, UR52, !P1 ;  /* 0x0000003404057c07 */ /* 0x000fe4000c800000 */
[----:B------:R-:W-:Y:S02]  /*0460*/  SEL R2, R7, RZ, !P1 ;  /* 0x000000ff07027207 */ /* 0x000fe40004800000 */
[----:B------:R-:W-:-:S04]  /*0470*/  IADD3 R8, P0, P1, R5, -R4, -R0 ;  /* 0x8000000405087210 */ /* 0x000fc8000791e800 */
[----:B------:R-:W-:-:S04]  /*0480*/  IADD3.X R17, PT, PT, R2, -0x1, ~R7, P0, P1 ;  /* 0xffffffff02117810 */ /* 0x000fc800007e2c07 */
[----:B------:R-:W-:-:S13]  /*0490*/  ISETP.NE.U32.AND P0, PT, R17, RZ, PT ;  /* 0x000000ff1100720c */ /* 0x000fda0003f05070 */
[----:B------:R-:W-:Y:S05]  /*04a0*/  @P0 BRA `(.L_x_133) ;  /* 0x0000000000500947 */ /* 0x000fea0003800000 */
[----:B------:R-:W1:Y:S01]  /*04b0*/  I2F.U32.RP R2, R3 ;  /* 0x0000000300027306 */ /* 0x000e620000209000 */
[----:B------:R-:W-:-:S07]  /*04c0*/  ISETP.NE.U32.AND P2, PT, R3, RZ, PT ;  /* 0x000000ff0300720c */ /* 0x000fce0003f45070 */
[----:B-1----:R-:W1:Y:S02]  /*04d0*/  MUFU.RCP R2, R2 ;  /* 0x0000000200027308 */ /* 0x002e640000001000 */
[----:B-1----:R-:W-:-:S06]  /*04e0*/  VIADD R4, R2, 0xffffffe ;  /* 0x0ffffffe02047836 */ /* 0x002fcc0000000000 */
[----:B------:R1:W2:Y:S02]  /*04f0*/  F2I.FTZ.U32.TRUNC.NTZ R5, R4 ;  /* 0x0000000400057305 */ /* 0x0002a4000021f000 */
[----:B-1----:R-:W-:Y:S02]  /*0500*/  IMAD.MOV.U32 R4, RZ, RZ, RZ ;  /* 0x000000ffff047224 */ /* 0x002fe400078e00ff */
[----:B--2---:R-:W-:-:S04]  /*0510*/  IMAD.MOV R6, RZ, RZ, -R5 ;  /* 0x000000ffff067224 */ /* 0x004fc800078e0a05 */
[----:B------:R-:W-:-:S04]  /*0520*/  IMAD R7, R6, R3, RZ ;  /* 0x0000000306077224 */ /* 0x000fc800078e02ff */
[----:B------:R-:W-:-:S06]  /*0530*/  IMAD.HI.U32 R5, R5, R7, R4 ;  /* 0x0000000705057227 */ /* 0x000fcc00078e0004 */
[----:B------:R-:W-:-:S04]  /*0540*/  IMAD.HI.U32 R4, R5, R8, RZ ;  /* 0x0000000805047227 */ /* 0x000fc800078e00ff */
[----:B------:R-:W-:Y:S01]  /*0550*/  HFMA2 R5, -RZ, RZ, 0, 0 ;  /* 0x00000000ff057431 */ /* 0x000fe200000001ff */
[----:B------:R-:W-:-:S05]  /*0560*/  IADD3 R6, PT, PT, -R4, RZ, RZ ;  /* 0x000000ff04067210 */ /* 0x000fca0007ffe1ff */
[----:B------:R-:W-:-:S05]  /*0570*/  IMAD R6, R3, R6, R8 ;  /* 0x0000000603067224 */ /* 0x000fca00078e0208 */
[----:B------:R-:W-:-:S13]  /*0580*/  ISETP.GE.U32.AND P0, PT, R6, R3, PT ;  /* 0x000000030600720c */ /* 0x000fda0003f06070 */
[----:B------:R-:W-:Y:S02]  /*0590*/  @P0 IMAD.IADD R6, R6, 0x1, -R3 ;  /* 0x0000000106060824 */ /* 0x000fe400078e0a03 */
[----:B------:R-:W-:-:S03]  /*05a0*/  @P0 VIADD R4, R4, 0x1 ;  /* 0x0000000104040836 */ /* 0x000fc60000000000 */
[----:B------:R-:W-:-:S13]  /*05b0*/  ISETP.GE.U32.AND P1, PT, R6, R3, PT ;  /* 0x000000030600720c */ /* 0x000fda0003f26070 */
[----:B------:R-:W-:Y:S01]  /*05c0*/  @P1 VIADD R4, R4, 0x1 ;  /* 0x0000000104041836 */ /* 0x000fe20000000000 */
[----:B------:R-:W-:Y:S01]  /*05d0*/  @!P2 LOP3.LUT R4, RZ, R3, RZ, 0x33, !PT ;  /* 0x00000003ff04a212 */ /* 0x000fe200078e33ff */
[----:B------:R-:W-:Y:S06]  /*05e0*/  BRA `(.L_x_134) ;  /* 0x0000000000187947 */ /* 0x000fec0003800000 */
.L_x_133:
[----:B------:R-:W-:Y:S01]  /*05f0*/  IMAD.MOV.U32 R2, RZ, RZ, R8 ;  /* 0x000000ffff027224 */ /* 0x000fe200078e0008 */
[----:B------:R-:W-:Y:S01]  /*0600*/  MOV R6, 0x630 ;  /* 0x0000063000067802 */ /* 0x000fe20000000f00 */
[----:B------:R-:W-:-:S07]  /*0610*/  IMAD.MOV.U32 R7, RZ, RZ, R3 ;  /* 0x000000ffff077224 */ /* 0x000fce00078e0003 */
[----:B0-----:R-:W-:Y:S05]  /*0620*/  CALL.REL.NOINC `($__internal_5_$__cuda_sm20_div_u64) ;  /* 0x0000004800e87944 */ /* 0x001fea0003c00000 */
[----:B------:R-:W-:Y:S01]  /*0630*/  IMAD.MOV.U32 R4, RZ, RZ, R8 ;  /* 0x000000ffff047224 */ /* 0x000fe200078e0008 */
[----:B------:R-:W-:-:S07]  /*0640*/  MOV R5, R9 ;  /* 0x0000000900057202 */ /* 0x000fce0000000f00 */
.L_x_134:
[----:B0-----:R-:W-:Y:S05]  /*0650*/  BSYNC.RECONVERGENT B1 ;  /* 0x0000000000017941 */ /* 0x001fea0003800200 */
.L_x_132:
[----:B------:R-:W-:Y:S01]  /*0660*/  IADD3 R12, P0, PT, R4, R0, RZ ;  /* 0x00000000040c7210 */ /* 0x000fe20007f1e0ff */
[----:B------:R-:W-:Y:S01]  /*0670*/  BSSY.RECONVERGENT B1, `(.L_x_135) ;  /* 0x0000039000017945 */ /* 0x000fe20003800200 */
[----:B------:R-:W-:Y:S02]  /*0680*/  IMAD.MOV.U32 R2, RZ, RZ, R10 ;  /* 0x000000ffff027224 */ /* 0x000fe400078e000a */
[C---:B------:R-:W-:Y:S01]  /*0690*/  LOP3.LUT R0, R12.reuse, 0x3, RZ, 0xc0, !PT ;  /* 0x000000030c007812 */ /* 0x040fe200078ec0ff */
[----:B------:R-:W-:Y:S01]  /*06a0*/  IMAD.X R4, RZ, RZ, R5, P0 ;  /* 0x000000ffff047224 */ /* 0x000fe200000e0605 */
[----:B------:R-:W-:Y:S02]  /*06b0*/  ISETP.GE.U32.AND P0, PT, R12, 0x3, PT ;  /* 0x000000030c00780c */ /* 0x000fe40003f06070 */
[----:B------:R-:W-:Y:S01]  /*06c0*/  ISETP.NE.U32.AND P1, PT, R0, 0x3, PT ;  /* 0x000000030000780c */ /* 0x000fe20003f25070 */
[----:B------:R-:W-:Y:S01]  /*06d0*/  IMAD.MOV.U32 R0, RZ, RZ, R11 ;  /* 0x000000ffff007224 */ /* 0x000fe200078e000b */
[----:B------:R-:W-:-:S02]  /*06e0*/  ISETP.GE.U32.AND.EX P0, PT, R4, RZ, PT, P0 ;  /* 0x000000ff0400720c */ /* 0x000fc40003f06100 */
[----:B------:R-:W-:-:S13]  /*06f0*/  ISETP.NE.AND.EX P1, PT, RZ, RZ, PT, P1 ;  /* 0x000000ffff00720c */ /* 0x000fda0003f25310 */
[----:B------:R-:W-:Y:S05]  /*0700*/  @!P1 BRA `(.L_x_136) ;  /* 0x0000000000bc9947 */ /* 0x000fea0003800000 */
[----:B------:R-:W0:Y:S01]  /*0710*/  I2F.U32.RP R0, UR42 ;  /* 0x0000002a00007d06 */ /* 0x000e220008209000 */
[----:B------:R-:W1:Y:S01]  /*0720*/  LDC.64 R4, c[0x0][0x390] ;  /* 0x0000e400ff047b82 */ /* 0x000e620000000a00 */
[----:B------:R-:W-:Y:S02]  /*0730*/  IMAD R15, RZ, RZ, -UR42 ;  /* 0x8000002aff0f7e24 */ /* 0x000fe4000f8e02ff */
[----:B------:R-:W-:Y:S01]  /*0740*/  HFMA2 R14, -RZ, RZ, 0, 0 ;  /* 0x00000000ff0e7431 */ /* 0x000fe200000001ff */
[----:B------:R-:W-:Y:S01]  /*0750*/  ISETP.NE.U32.AND P2, PT, RZ, UR42, PT ;  /* 0x0000002aff007c0c */ /* 0x000fe2000bf45070 */
[----:B------:R-:W-:Y:S01]  /*0760*/  IMAD.MOV.U32 R18, RZ, RZ, RZ ;  /* 0x000000ffff127224 */ /* 0x000fe200078e00ff */
[----:B------:R-:W-:Y:S01]  /*0770*/  LOP3.LUT R17, RZ, UR42, RZ, 0x33, !PT ;  /* 0x0000002aff117c12 */ /* 0x000fe2000f8e33ff */
[----:B------:R-:W-:Y:S01]  /*0780*/  IMAD.MOV.U32 R2, RZ, RZ, R10 ;  /* 0x000000ffff027224 */ /* 0x000fe200078e000a */
[----:B------:R-:W2:Y:S01]  /*0790*/  LDC.64 R6, c[0x0][0x398] ;  /* 0x0000e600ff067b82 */ /* 0x000ea20000000a00 */
[----:B0-----:R-:W0:Y:S02]  /*07a0*/  MUFU.RCP R0, R0 ;  /* 0x0000000000007308 */ /* 0x001e240000001000 */
[----:B0-----:R-:W-:Y:S01]  /*07b0*/  IADD3 R8, PT, PT, R0, 0xffffffe, RZ ;  /* 0x0ffffffe00087810 */ /* 0x001fe20007ffe0ff */
[----:B------:R-:W-:-:S05]  /*07c0*/  IMAD.MOV.U32 R0, RZ, RZ, R11 ;  /* 0x000000ffff007224 */ /* 0x000fca00078e000b */
[----:B------:R0:W3:Y:S02]  /*07d0*/  F2I.FTZ.U32.TRUNC.NTZ R9, R8 ;  /* 0x0000000800097305 */ /* 0x0000e4000021f000 */
[----:B0-----:R-:W-:Y:S02]  /*07e0*/  IMAD.MOV.U32 R8, RZ, RZ, RZ ;  /* 0x000000ffff087224 */ /* 0x001fe400078e00ff */
[----:B---3--:R-:W-:-:S04]  /*07f0*/  IMAD R15, R15, R9, RZ ;  /* 0x000000090f0f7224 */ /* 0x008fc800078e02ff */
[----:B------:R-:W-:-:S04]  /*0800*/  IMAD.HI.U32 R15, R9, R15, R8 ;  /* 0x0000000f090f7227 */ /* 0x000fc800078e0008 */
[----:B------:R-:W-:-:S05]  /*0810*/  VIADD R9, R12, 0x1 ;  /* 0x000000010c097836 */ /* 0x000fca0000000000 */
[----:B-12---:R-:W-:-:S07]  /*0820*/  LOP3.LUT R23, R9, 0x3, RZ, 0xc0, !PT ;  /* 0x0000000309177812 */ /* 0x006fce00078ec0ff */
.L_x_137:
[----:B0-----:R-:W-:-:S05]  /*0830*/  IMAD.HI.U32 R8, R15, R2, RZ ;  /* 0x000000020f087227 */ /* 0x001fca00078e00ff */
[----:B------:R-:W-:-:S05]  /*0840*/  IADD3 R9, PT, PT, -R8, RZ, RZ ;  /* 0x000000ff08097210 */ /* 0x000fca0007ffe1ff */
[----:B------:R-:W-:-:S05]  /*0850*/  IMAD R9, R9, UR42, R2 ;  /* 0x0000002a09097c24 */ /* 0x000fca000f8e0202 */
[----:B------:R-:W-:-:S13]  /*0860*/  ISETP.GE.U32.AND P1, PT, R9, UR42, PT ;  /* 0x0000002a09007c0c */ /* 0x000fda000bf26070 */
[----:B------:R-:W-:Y:S02]  /*0870*/  @P1 VIADD R9, R9, -UR42 ;  /* 0x8000002a09091c36 */ /* 0x000fe40008000000 */
[----:B------:R-:W-:-:S03]  /*0880*/  @P1 VIADD R8, R8, 0x1 ;  /* 0x0000000108081836 */ /* 0x000fc60000000000 */
[----:B------:R-:W-:-:S13]  /*0890*/  ISETP.GE.U32.AND P3, PT, R9, UR42, PT ;  /* 0x0000002a09007c0c */ /* 0x000fda000bf66070 */
[----:B------:R-:W-:-:S05]  /*08a0*/  @P3 VIADD R8, R8, 0x1 ;  /* 0x0000000108083836 */ /* 0x000fca0000000000 */
[----:B------:R-:W-:-:S04]  /*08b0*/  SEL R8, R17, R8, !P2 ;  /* 0x0000000811087207 */ /* 0x000fc80005000000 */
[C---:B------:R-:W-:Y:S01]  /*08c0*/  IADD3 R9, PT, PT, -R8.reuse, RZ, RZ ;  /* 0x000000ff08097210 */ /* 0x040fe20007ffe1ff */
[----:B------:R-:W-:-:S04]  /*08d0*/  VIADD R8, R8, UR43 ;  /* 0x0000002b08087c36 */ /* 0x000fc80008000000 */
[----:B------:R-:W-:-:S04]  /*08e0*/  IMAD R9, R9, UR42, R2 ;  /* 0x0000002a09097c24 */ /* 0x000fc8000f8e0202 */
[----:B------:R-:W-:-:S04]  /*08f0*/  VIADD R9, R9, UR47 ;  /* 0x0000002f09097c36 */ /* 0x000fc80008000000 */
[----:B------:R-:W-:-:S04]  /*0900*/  IMAD R13, R8, 0xc9, R9 ;  /* 0x000000c9080d7824 */ /* 0x000fc800078e0209 */
[----:B------:R-:W-:-:S04]  /*0910*/  IMAD.WIDE.U32 R8, R13, 0x4, R4 ;  /* 0x000000040d087825 */ /* 0x000fc800078e0004 */
[----:B------:R-:W-:Y:S02]  /*0920*/  IMAD.WIDE.U32 R12, R13, 0x4, R6 ;  /* 0x000000040d0c7825 */ /* 0x000fe400078e0006 */
[----:B------:R-:W2:Y:S04]  /*0930*/  LDG.E R8, desc[UR36][R8.64] ;  /* 0x0000002408087981 */ /* 0x000ea8000c1e1900 */
[----:B------:R-:W3:Y:S01]  /*0940*/  LDG.E R12, desc[UR36][R12.64] ;  /* 0x000000240c0c7981 */ /* 0x000ee2000c1e1900 */
[C---:B------:R-:W-:Y:S02]  /*0950*/  LEA R19, R2.reuse, UR5, 0x2 ;  /* 0x0000000502137c11 */ /* 0x040fe4000f8e10ff */
[----:B------:R-:W-:Y:S02]  /*0960*/  LEA R21, R2, UR53, 0x2 ;  /* 0x0000003502157c11 */ /* 0x000fe4000f8e10ff */
[----:B------:R-:W-:-:S02]  /*0970*/  IADD3 R14, P1, PT, R14, 0x1, RZ ;  /* 0x000000010e0e7810 */ /* 0x000fc40007f3e0ff */
[----:B------:R-:W-:-:S03]  /*0980*/  IADD3 R2, P3, PT, R3, R2, RZ ;  /* 0x0000000203027210 */ /* 0x000fc60007f7e0ff */
[----:B------:R-:W-:Y:S01]  /*0990*/  IMAD.X R18, RZ, RZ, R18, P1 ;  /* 0x000000ffff127224 */ /* 0x000fe200008e0612 */
[----:B------:R-:W-:Y:S02]  /*09a0*/  ISETP.NE.U32.AND P1, PT, R14, R23, PT ;  /* 0x000000170e00720c */ /* 0x000fe40003f25070 */
[----:B------:R-:W-:Y:S02]  /*09b0*/  IADD3.X R0, PT, PT, RZ, R0, RZ, P3, !PT ;  /* 0x00000000ff007210 */ /* 0x000fe40001ffe4ff */
[----:B------:R-:W-:Y:S01]  /*09c0*/  ISETP.NE.AND.EX P1, PT, R18, RZ, PT, P1 ;  /* 0x000000ff1200720c */ /* 0x000fe20003f25310 */
[----:B--2---:R0:W-:Y:S04]  /*09d0*/  STS [R19], R8 ;  /* 0x0000000813007388 */ /* 0x0041e80000000800 */
[----:B---3--:R0:W-:Y:S08]  /*09e0*/  STS [R21], R12 ;  /* 0x0000000c15007388 */ /* 0x0081f00000000800 */
[----:B------:R-:W-:Y:S05]  /*09f0*/  @P1 BRA `(.L_x_137) ;  /* 0xfffffffc008c1947 */ /* 0x000fea000383ffff */
.L_x_136:
[----:B------:R-:W-:Y:S05]  /*0a00*/  BSYNC.RECONVERGENT B1 ;  /* 0x0000000000017941 */ /* 0x000fea0003800200 */
.L_x_135:
[----:B------:R-:W-:Y:S05]  /*0a10*/  @!P0 BRA `(.L_x_131) ;  /* 0x0000000400b48947 */ /* 0x000fea0003800000 */
[----:B0-----:R-:W0:Y:S01]  /*0a20*/  I2F.U32.RP R12, UR42 ;  /* 0x0000002a000c7d06 */ /* 0x001e220008209000 */
[----:B------:R-:W1:Y:S01]  /*0a30*/  LDC.64 R6, c[0x0][0x390] ;  /* 0x0000e400ff067b82 */ /* 0x000e620000000a00 */
[----:B------:R-:W-:Y:S01]  /*0a40*/  IMAD R13, RZ, RZ, -UR42 ;  /* 0x8000002aff0d7e24 */ /* 0x000fe2000f8e02ff */
[----:B------:R-:W-:-:S06]  /*0a50*/  ISETP.NE.U32.AND P1, PT, RZ, UR42, PT ;  /* 0x0000002aff007c0c */ /* 0x000fcc000bf25070 */
[----:B------:R-:W2:Y:S01]  /*0a60*/  LDC.64 R4, c[0x0][0x398] ;  /* 0x0000e600ff047b82 */ /* 0x000ea20000000a00 */
[----:B0-----:R-:W0:Y:S02]  /*0a70*/  MUFU.RCP R12, R12 ;  /* 0x0000000c000c7308 */ /* 0x001e240000001000 */
[----:B0-----:R-:W-:-:S06]  /*0a80*/  VIADD R8, R12, 0xffffffe ;  /* 0x0ffffffe0c087836 */ /* 0x001fcc0000000000 */
[----:B------:R0:W3:Y:S02]  /*0a90*/  F2I.FTZ.U32.TRUNC.NTZ R9, R8 ;  /* 0x0000000800097305 */ /* 0x0000e4000021f000 */
[----:B0-----:R-:W-:Y:S02]  /*0aa0*/  IMAD.MOV.U32 R8, RZ, RZ, RZ ;  /* 0x000000ffff087224 */ /* 0x001fe400078e00ff */
[----:B---3--:R-:W-:-:S04]  /*0ab0*/  IMAD R13, R13, R9, RZ ;  /* 0x000000090d0d7224 */ /* 0x008fc800078e02ff */
[----:B------:R-:W-:Y:S01]  /*0ac0*/  IMAD.HI.U32 R13, R9, R13, R8 ;  /* 0x0000000d090d7227 */ /* 0x000fe200078e0008 */
[----:B-12---:R-:W-:-:S07]  /*0ad0*/  LOP3.LUT R9, RZ, UR42, RZ, 0x33, !PT ;  /* 0x0000002aff097c12 */ /* 0x006fce000f8e33ff */
.L_x_138:
[-C--:B-1----:R-:W-:Y:S01]  /*0ae0*/  IADD3 R21, P3, PT, R3, R2.reuse, RZ ;  /* 0x0000000203157210 */ /* 0x082fe20007f7e0ff */
[----:B------:R-:W-:-:S03]  /*0af0*/  IMAD.HI.U32 R24, R13, R2, RZ ;  /* 0x000000020d187227 */ /* 0x000fc600078e00ff */
[-C--:B------:R-:W-:Y:S01]  /*0b00*/  IADD3 R22, P2, PT, R3, R21.reuse, RZ ;  /* 0x0000001503167210 */ /* 0x080fe20007f5e0ff */
[----:B------:R-:W-:-:S03]  /*0b10*/  IMAD.HI.U32 R12, R13, R21, RZ ;  /* 0x000000150d0c7227 */ /* 0x000fc600078e00ff */
[-C--:B------:R-:W-:Y:S01]  /*0b20*/  IADD3 R8, P0, PT, R3, R22.reuse, RZ ;  /* 0x0000001603087210 */ /* 0x080fe20007f1e0ff */
[----:B------:R-:W-:Y:S01]  /*0b30*/  IMAD.MOV R15, RZ, RZ, -R24 ;  /* 0x000000ffff0f7224 */ /* 0x000fe200078e0a18 */
[----:B------:R-:W-:Y:S01]  /*0b40*/  IADD3 R14, PT, PT, -R12, RZ, RZ ;  /* 0x000000ff0c0e7210 */ /* 0x000fe20007ffe1ff */
[----:B------:R-:W-:-:S04]  /*0b50*/  IMAD.HI.U32 R18, R13, R22, RZ ;  /* 0x000000160d127227 */ /* 0x000fc800078e00ff */
[----:B------:R-:W-:Y:S02]  /*0b60*/  IMAD R14, R14, UR42, R21 ;  /* 0x0000002a0e0e7c24 */ /* 0x000fe4000f8e0215 */
[----:B------:R-:W-:Y:S02]  /*0b70*/  IMAD R19, R15, UR42, R2 ;  /* 0x0000002a0f137c24 */ /* 0x000fe4000f8e0202 */
[----:B------:R-:W-:Y:S01]  /*0b80*/  IMAD.HI.U32 R20, R13, R8, RZ ;  /* 0x000000080d147227 */ /* 0x000fe200078e00ff */
[----:B------:R-:W-:Y:S02]  /*0b90*/  ISETP.GE.U32.AND P4, PT, R14, UR42, PT ;  /* 0x0000002a0e007c0c */ /* 0x000fe4000bf86070 */
[----:B------:R-:W-:Y:S01]  /*0ba0*/  ISETP.GE.U32.AND P6, PT, R19, UR42, PT ;  /* 0x0000002a13007c0c */ /* 0x000fe2000bfc6070 */
[----:B------:R-:W-:Y:S01]  /*0bb0*/  IMAD.MOV R15, RZ, RZ, -R18 ;  /* 0x000000ffff0f7224 */ /* 0x000fe200078e0a12 */
[----:B------:R-:W-:-:S09]  /*0bc0*/  IADD3 R17, PT, PT, -R20, RZ, RZ ;  /* 0x000000ff14117210 */ /* 0x000fd20007ffe1ff */
[----:B------:R-:W-:Y:S02]  /*0bd0*/  @P4 VIADD R14, R14, -UR42 ;  /* 0x8000002a0e0e4c36 */ /* 0x000fe40008000000 */
[----:B------:R-:W-:Y:S01]  /*0be0*/  @P4 VIADD R12, R12, 0x1 ;  /* 0x000000010c0c4836 */ /* 0x000fe20000000000 */
[----:B------:R-:W-:Y:S01]  /*0bf0*/  @P6 IADD3 R24, PT, PT, R24, 0x1, RZ ;  /* 0x0000000118186810 */ /* 0x000fe20007ffe0ff */
[----:B------:R-:W-:Y:S01]  /*0c00*/  @P6 VIADD R19, R19, -UR42 ;  /* 0x8000002a13136c36 */ /* 0x000fe20008000000 */
[----:B------:R-:W-:Y:S01]  /*0c10*/  ISETP.GE.U32.AND P5, PT, R14, UR42, PT ;  /* 0x0000002a0e007c0c */ /* 0x000fe2000bfa6070 */
[----:B------:R-:W-:Y:S02]  /*0c20*/  IMAD R14, R15, UR42, R22 ;  /* 0x0000002a0f0e7c24 */ /* 0x000fe4000f8e0216 */
[----:B------:R-:W-:-:S03]  /*0c30*/  IMAD R15, R17, UR42, R8 ;  /* 0x0000002a110f7c24 */ /* 0x000fc6000f8e0208 */
[----:B------:R-:W-:Y:S02]  /*0c40*/  ISETP.GE.U32.AND P4, PT, R14, UR42, PT ;  /* 0x0000002a0e007c0c */ /* 0x000fe4000bf86070 */
[----:B------:R-:W-:-:S05]  /*0c50*/  ISETP.GE.U32.AND P6, PT, R15, UR42, PT ;  /* 0x0000002a0f007c0c */ /* 0x000fca000bfc6070 */
[----:B------:R-:W-:Y:S01]  /*0c60*/  @P5 VIADD R12, R12, 0x1 ;  /* 0x000000010c0c5836 */ /* 0x000fe20000000000 */
[----:B------:R-:W-:-:S04]  /*0c70*/  ISETP.GE.U32.AND P5, PT, R19, UR42, PT ;  /* 0x0000002a13007c0c */ /* 0x000fc8000bfa6070 */
[----:B------:R-:W-:Y:S01]  /*0c80*/  SEL R12, R9, R12, !P1 ;  /* 0x0000000c090c7207 */ /* 0x000fe20004800000 */
[----:B------:R-:W-:Y:S01]  /*0c90*/  @P4 VIADD R14, R14, -UR42 ;  /* 0x8000002a0e0e4c36 */ /* 0x000fe20008000000 */
[----:B------:R-:W-:Y:S01]  /*0ca0*/  @P4 IADD3 R18, PT, PT, R18, 0x1, RZ ;  /* 0x0000000112124810 */ /* 0x000fe20007ffe0ff */
[----:B------:R-:W-:Y:S02]  /*0cb0*/  @P6 VIADD R15, R15, -UR42 ;  /* 0x8000002a0f0f6c36 */ /* 0x000fe40008000000 */
[----:B------:R-:W-:-:S03]  /*0cc0*/  @P6 VIADD R20, R20, 0x1 ;  /* 0x0000000114146836 */ /* 0x000fc60000000000 */
[----:B------:R-:W-:Y:S01]  /*0cd0*/  ISETP.GE.U32.AND P4, PT, R15, UR42, PT ;  /* 0x0000002a0f007c0c */ /* 0x000fe2000bf86070 */
[----:B------:R-:W-:Y:S01]  /*0ce0*/  @P5 VIADD R24, R24, 0x1 ;  /* 0x0000000118185836 */ /* 0x000fe20000000000 */
[----:B------:R-:W-:Y:S01]  /*0cf0*/  ISETP.GE.U32.AND P5, PT, R14, UR42, PT ;  /* 0x0000002a0e007c0c */ /* 0x000fe2000bfa6070 */
[----:B------:R-:W-:Y:S02]  /*0d00*/  IMAD.MOV R14, RZ, RZ, -R12 ;  /* 0x000000ffff0e7224 */ /* 0x000fe400078e0a0c */
[----:B------:R-:W-:Y:S01]  /*0d10*/  VIADD R12, R12, UR43 ;  /* 0x0000002b0c0c7c36 */ /* 0x000fe20008000000 */
[----:B------:R-:W-:Y:S01]  /*0d20*/  SEL R24, R9, R24, !P1 ;  /* 0x0000001809187207 */ /* 0x000fe20004800000 */
[----:B------:R-:W-:-:S04]  /*0d30*/  IMAD R14, R14, UR42, R21 ;  /* 0x0000002a0e0e7c24 */ /* 0x000fc8000f8e0215 */
[----:B------:R-:W-:Y:S02]  /*0d40*/  IMAD.MOV R15, RZ, RZ, -R24 ;  /* 0x000000ffff0f7224 */ /* 0x000fe400078e0a18 */
[----:B------:R-:W-:Y:S02]  /*0d50*/  @P4 VIADD R20, R20, 0x1 ;  /* 0x0000000114144836 */ /* 0x000fe40000000000 */
[----:B------:R-:W-:Y:S01]  /*0d60*/  @P5 IADD3 R18, PT, PT, R18, 0x1, RZ ;  /* 0x0000000112125810 */ /* 0x000fe20007ffe0ff */
[----:B------:R-:W-:Y:S02]  /*0d70*/  IMAD R15, R15, UR42, R2 ;  /* 0x0000002a0f0f7c24 */ /* 0x000fe4000f8e0202 */
[----:B------:R-:W-:Y:S01]  /*0d80*/  VIADD R24, R24, UR43 ;  /* 0x0000002b18187c36 */ /* 0x000fe20008000000 */
[----:B------:R-:W-:Y:S02]  /*0d90*/  SEL R18, R9, R18, !P1 ;  /* 0x0000001209127207 */ /* 0x000fe40004800000 */
[----:B------:R-:W-:Y:S01]  /*0da0*/  IADD3 R19, PT, PT, R15, UR47, RZ ;  /* 0x0000002f0f137c10 */ /* 0x000fe2000fffe0ff */
[----:B------:R-:W-:Y:S01]  /*0db0*/  VIADD R15, R14, UR47 ;  /* 0x0000002f0e0f7c36 */ /* 0x000fe20008000000 */
[----:B------:R-:W-:Y:S01]  /*0dc0*/  SEL R20, R9, R20, !P1 ;  /* 0x0000001409147207 */ /* 0x000fe20004800000 */
[----:B------:R-:W-:Y:S01]  /*0dd0*/  IMAD.MOV R17, RZ, RZ, -R18 ;  /* 0x000000ffff117224 */ /* 0x000fe200078e0a12 */
[----:B------:R-:W-:Y:S01]  /*0de0*/  IADD3 R18, PT, PT, R18, UR43, RZ ;  /* 0x0000002b12127c10 */ /* 0x000fe2000fffe0ff */
[----:B------:R-:W-:-:S02]  /*0df0*/  IMAD R31, R24, 0xc9, R19 ;  /* 0x000000c9181f7824 */ /* 0x000fc400078e0213 */
[----:B------:R-:W-:Y:S02]  /*0e00*/  IMAD.MOV R19, RZ, RZ, -R20 ;  /* 0x000000ffff137224 */ /* 0x000fe400078e0a14 */
[----:B------:R-:W-:Y:S02]  /*0e10*/  IMAD R14, R17, UR42, R22 ;  /* 0x0000002a110e7c24 */ /* 0x000fe4000f8e0216 */
[----:B------:R-:W-:Y:S02]  /*0e20*/  IMAD R23, R12, 0xc9, R15 ;  /* 0x000000c90c177824 */ /* 0x000fe400078e020f */
[----:B------:R-:W-:Y:S02]  /*0e30*/  IMAD R12, R19, UR42, R8 ;  /* 0x0000002a130c7c24 */ /* 0x000fe4000f8e0208 */
[----:B------:R-:W-:Y:S02]  /*0e40*/  VIADD R19, R14, UR47 ;  /* 0x0000002f0e137c36 */ /* 0x000fe40008000000 */
[----:B------:R-:W-:-:S02]  /*0e50*/  VIADD R20, R20, UR43 ;  /* 0x0000002b14147c36 */ /* 0x000fc40008000000 */
[----:B------:R-:W-:Y:S02]  /*0e60*/  VIADD R21, R12, UR47 ;  /* 0x0000002f0c157c36 */ /* 0x000fe40008000000 */
[----:B------:R-:W-:Y:S02]  /*0e70*/  IMAD R19, R18, 0xc9, R19 ;  /* 0x000000c912137824 */ /* 0x000fe400078e0213 */
[----:B------:R-:W-:-:S04]  /*0e80*/  IMAD.WIDE.U32 R28, R31, 0x4, R6 ;  /* 0x000000041f1c7825 */ /* 0x000fc800078e0006 */
[----:B------:R-:W-:Y:S01]  /*0e90*/  IMAD.WIDE.U32 R30, R31, 0x4, R4 ;  /* 0x000000041f1e7825 */ /* 0x000fe200078e0004 */
[----:B------:R-:W2:Y:S03]  /*0ea0*/  LDG.E R17, desc[UR36][R28.64] ;  /* 0x000000241c117981 */ /* 0x000ea6000c1e1900 */
[C---:B------:R-:W-:Y:S01]  /*0eb0*/  IMAD.WIDE.U32 R14, R23.reuse, 0x4, R6 ;  /* 0x00000004170e7825 */ /* 0x040fe200078e0006 */
[----:B------:R0:W3:Y:S03]  /*0ec0*/  LDG.E R12, desc[UR36][R30.64] ;  /* 0x000000241e0c7981 */ /* 0x0000e6000c1e1900 */
[----:B------:R-:W-:Y:S02]  /*0ed0*/  IMAD R21, R20, 0xc9, R21 ;  /* 0x000000c914157824 */ /* 0x000fe400078e0215 */
[----:B------:R-:W-:Y:S01]  /*0ee0*/  IMAD.WIDE.U32 R22, R23, 0x4, R4 ;  /* 0x0000000417167825 */ /* 0x000fe200078e0004 */
[----:B------:R1:W4:Y:S03]  /*0ef0*/  LDG.E R14, desc[UR36][R14.64] ;  /* 0x000000240e0e7981 */ /* 0x000326000c1e1900 */
[----:B------:R-:W-:-:S02]  /*0f00*/  IMAD.WIDE.U32 R24, R19, 0x4, R6 ;  /* 0x0000000413187825 */ /* 0x000fc400078e0006 */
[----:B------:R5:W4:Y:S02]  /*0f10*/  LDG.E R22, desc[UR36][R22.64] ;  /* 0x0000002416167981 */ /* 0x000b24000c1e1900 */
[----:B------:R-:W-:Y:S02]  /*0f20*/  IMAD.WIDE.U32 R26, R19, 0x4, R4 ;  /* 0x00000004131a7825 */ /* 0x000fe400078e0004 */
[----:B------:R-:W4:Y:S02]  /*0f30*/  LDG.E R24, desc[UR36][R24.64] ;  /* 0x0000002418187981 */ /* 0x000f24000c1e1900 */
[C---:B------:R-:W-:Y:S02]  /*0f40*/  IMAD.WIDE.U32 R18, R21.reuse, 0x4, R6 ;  /* 0x0000000415127825 */ /* 0x040fe400078e0006 */
[----:B------:R-:W4:Y:S02]  /*0f50*/  LDG.E R26, desc[UR36][R26.64] ;  /* 0x000000241a1a7981 */ /* 0x000f24000c1e1900 */
[----:B------:R-:W-:-:S02]  /*0f60*/  IMAD.WIDE.U32 R20, R21, 0x4, R4 ;  /* 0x0000000415147825 */ /* 0x000fc400078e0004 */
[----:B------:R5:W4:Y:S04]  /*0f70*/  LDG.E R18, desc[UR36][R18.64] ;  /* 0x0000002412127981 */ /* 0x000b28000c1e1900 */
[----:B------:R5:W4:Y:S01]  /*0f80*/  LDG.E R20, desc[UR36][R20.64] ;  /* 0x0000002414147981 */ /* 0x000b22000c1e1900 */
[C---:B0-----:R-:W-:Y:S02]  /*0f90*/  LEA R30, R2.reuse, UR5, 0x2 ;  /* 0x00000005021e7c11 */ /* 0x041fe4000f8e10ff */
[----:B------:R-:W-:Y:S02]  /*0fa0*/  LEA R31, R2, UR53, 0x2 ;  /* 0x00000035021f7c11 */ /* 0x000fe4000f8e10ff */
[----:B-1----:R-:W-:-:S03]  /*0fb0*/  LEA R15, R3, R30, 0x2 ;  /* 0x0000001e030f7211 */ /* 0x002fc600078e10ff */
[C---:B------:R-:W-:Y:S02]  /*0fc0*/  IMAD R28, R3.reuse, 0x4, R31 ;  /* 0x00000004031c7824 */ /* 0x040fe400078e021f */
[C---:B------:R-:W-:Y:S02]  /*0fd0*/  IMAD R29, R3.reuse, 0x4, R15 ;  /* 0x00000004031d7824 */ /* 0x040fe400078e020f */
[C---:B-----5:R-:W-:Y:S01]  /*0fe0*/  IMAD R23, R3.reuse, 0x4, R28 ;  /* 0x0000000403177824 */ /* 0x060fe200078e021c */
[----:B------:R-:W-:Y:S02]  /*0ff0*/  IADD3.X R0, PT, PT, RZ, RZ, R0, P2, P3 ;  /* 0x000000ffff007210 */ /* 0x000fe400017e6400 */
[C---:B------:R-:W-:Y:S01]  /*1000*/  LEA R19, R3.reuse, R29, 0x2 ;  /* 0x0000001d03137211 */ /* 0x040fe200078e10ff */
[C---:B------:R-:W-:Y:S01]  /*1010*/  IMAD R21, R3.reuse, 0x4, R23 ;  /* 0x0000000403157824 */ /* 0x040fe200078e0217 */
[----:B------:R-:W-:-:S04]  /*1020*/  IADD3 R2, P2, PT, R3, R8, RZ ;  /* 0x0000000803027210 */ /* 0x000fc80007f5e0ff */
[----:B------:R-:W-:Y:S02]  /*1030*/  IADD3.X R0, PT, PT, RZ, RZ, R0, P2, P0 ;  /* 0x000000ffff007210 */ /* 0x000fe400017e0400 */
[----:B------:R-:W-:-:S04]  /*1040*/  ISETP.GE.U32.AND P0, PT, R2, UR52, PT ;  /* 0x0000003402007c0c */ /* 0x000fc8000bf06070 */
[----:B------:R-:W-:Y:S01]  /*1050*/  ISETP.GE.U32.AND.EX P0, PT, R0, RZ, PT, P0 ;  /* 0x000000ff0000720c */ /* 0x000fe20003f06100 */
[----:B--2---:R1:W-:Y:S04]  /*1060*/  STS [R30], R17 ;  /* 0x000000111e007388 */ /* 0x0043e80000000800 */
[----:B---3--:R1:W-:Y:S04]  /*1070*/  STS [R31], R12 ;  /* 0x0000000c1f007388 */ /* 0x0083e80000000800 */
[----:B----4-:R1:W-:Y:S04]  /*1080*/  STS [R15], R14 ;  /* 0x0000000e0f007388 */ /* 0x0103e80000000800 */
[----:B------:R1:W-:Y:S04]  /*1090*/  STS [R28], R22 ;  /* 0x000000161c007388 */ /* 0x0003e80000000800 */
[----:B------:R1:W-:Y:S04]  /*10a0*/  STS [R29], R24 ;  /* 0x000000181d007388 */ /* 0x0003e80000000800 */
[----:B------:R1:W-:Y:S04]  /*10b0*/  STS [R23], R26 ;  /* 0x0000001a17007388 */ /* 0x0003e80000000800 */
[----:B------:R1:W-:Y:S04]  /*10c0*/  STS [R19], R18 ;  /* 0x0000001213007388 */ /* 0x0003e80000000800 */
[----:B------:R1:W-:Y:S01]  /*10d0*/  STS [R21], R20 ;  /* 0x0000001415007388 */ /* 0x0003e20000000800 */
[----:B------:R-:W-:Y:S05]  /*10e0*/  @!P0 BRA `(.L_x_138) ;  /* 0xfffffff8007c8947 */ /* 0x000fea000383ffff */
.L_x_131:
[----:B0-----:R-:W-:Y:S05]  /*10f0*/  BSYNC.RECONVERGENT B0 ;  /* 0x0000000000007941 */ /* 0x001fea0003800200 */
.L_x_130:
[----:B------:R-:W-:Y:S01]  /*1100*/  BAR.SYNC.DEFER_BLOCKING 0x0 ;  /* 0x0000000000007b1d */ /* 0x000fe20000010000 */
[----:B------:R-:W-:-:S05]  /*1110*/  ISETP.GE.U32.AND P0, PT, R10, UR52, PT ;  /* 0x000000340a007c0c */ /* 0x000fca000bf06070 */
[----:B------:R-:W0:Y:S01]  /*1120*/  LDCU.64 UR48, c[0x0][0x390] ;  /* 0x00007200ff3077ac */ /* 0x000e220008000a00 */
[----:B------:R-:W-:Y:S01]  /*1130*/  BSSY.RECONVERGENT B6, `(.L_x_139) ;  /* 0x000004f000067945 */ /* 0x000fe20003800200 */
[----:B------:R-:W2:Y:S06]  /*1140*/  LDCU.64 UR50, c[0x0][0x398] ;  /* 0x00007300ff3277ac */ /* 0x000eac0008000a00 */
[----:B------:R-:W-:Y:S05]  /*1150*/  @P0 BRA `(.L_x_140) ;  /* 0x0000000400300947 */ /* 0x000fea0003800000 */
[----:B------:R-:W3:Y:S01]  /*1160*/  LDC R0, c[0x0][0x360] ;  /* 0x0000d800ff007b82 */ /* 0x000ee20000000800 */
[----:B------:R-:W-:Y:S02]  /*1170*/  IMAD.MOV.U32 R2, RZ, RZ, R10 ;  /* 0x000000ffff027224 */ /* 0x000fe400078e000a */
[----:B------:R-:W-:-:S07]  /*1180*/  IMAD.MOV.U32 R3, RZ, RZ, R11 ;  /* 0x000000ffff037224 */ /* 0x000fce00078e000b */
.L_x_146:
[----:B------:R-:W-:Y:S01]  /*1190*/  ISETP.NE.U32.AND P0, PT, R3, RZ, PT ;  /* 0x000000ff0300720c */ /* 0x000fe20003f05070 */
[----:B------:R-:W-:-:S12]  /*11a0*/  BSSY.RECONVERGENT B0, `(.L_x_141) ;  /* 0x0000025000007945 */ /* 0x000fd80003800200 */
[----:B------:R-:W-:Y:S05]  /*11b0*/  @P0 BRA `(.L_x_142) ;  /* 0x00000000005c0947 */ /* 0x000fea0003800000 */
[----:B------:R-:W4:Y:S01]  /*11c0*/  I2F.U32.RP R6, UR42 ;  /* 0x0000002a00067d06 */ /* 0x000f220008209000 */
[----:B------:R-:W-:Y:S01]  /*11d0*/  IMAD R9, RZ, RZ, -UR42 ;  /* 0x8000002aff097e24 */ /* 0x000fe2000f8e02ff */
[----:B------:R-:W-:Y:S01]  /*11e0*/  ISETP.NE.U32.AND P2, PT, RZ, UR42, PT ;  /* 0x0000002aff007c0c */ /* 0x000fe2000bf45070 */
[----:B------:R-:W-:-:S05]  /*11f0*/  IMAD.MOV.U32 R4, RZ, RZ, RZ ;  /* 0x000000ffff047224 */ /* 0x000fca00078e00ff */
[----:B----4-:R-:W4:Y:S02]  /*1200*/  MUFU.RCP R6, R6 ;  /* 0x0000000600067308 */ /* 0x010f240000001000 */
[----:B----4-:R-:W-:-:S06]  /*1210*/  IADD3 R7, PT, PT, R6, 0xffffffe, RZ ;  /* 0x0ffffffe06077810 */ /* 0x010fcc0007ffe0ff */
[----:B------:R4:W5:Y:S02]  /*1220*/  F2I.FTZ.U32.TRUNC.NTZ R5, R7 ;  /* 0x0000000700057305 */ /* 0x000964000021f000 */
[----:B----4-:R-:W-:Y:S01]  /*1230*/  MOV R7, RZ ;  /* 0x000000ff00077202 */ /* 0x010fe20000000f00 */
[----:B-----5:R-:W-:-:S04]  /*1240*/  IMAD R9, R9, R5, RZ ;  /* 0x0000000509097224 */ /* 0x020fc800078e02ff */
[----:B------:R-:W-:-:S06]  /*1250*/  IMAD.HI.U32 R9, R5, R9, R4 ;  /* 0x0000000905097227 */ /* 0x000fcc00078e0004 */
[----:B------:R-:W-:-:S04]  /*1260*/  IMAD.HI.U32 R4, R9, R2, RZ ;  /* 0x0000000209047227 */ /* 0x000fc800078e00ff */
[----:B------:R-:W-:-:S04]  /*1270*/  IMAD.MOV R5, RZ, RZ, -R4 ;  /* 0x000000ffff057224 */ /* 0x000fc800078e0a04 */
[----:B------:R-:W-:-:S05]  /*1280*/  IMAD R5, R5, UR42, R2 ;  /* 0x0000002a05057c24 */ /* 0x000fca000f8e0202 */
[----:B------:R-:W-:-:S13]  /*1290*/  ISETP.GE.U32.AND P0, PT, R5, UR42, PT ;  /* 0x0000002a05007c0c */ /* 0x000fda000bf06070 */
[----:B------:R-:W-:Y:S01]  /*12a0*/  @P0 IADD3 R5, PT, PT, R5, -UR42, RZ ;  /* 0x8000002a05050c10 */ /* 0x000fe2000fffe0ff */
[----:B------:R-:W-:-:S03]  /*12b0*/  @P0 VIADD R4, R4, 0x1 ;  /* 0x0000000104040836 */ /* 0x000fc60000000000 */
[----:B------:R-:W-:Y:S01]  /*12c0*/  ISETP.GE.U32.AND P1, PT, R5, UR42, PT ;  /* 0x0000002a05007c0c */ /* 0x000fe2000bf26070 */
[----:B------:R-:W-:-:S12]  /*12d0*/  IMAD.MOV.U32 R5, RZ, RZ, RZ ;  /* 0x000000ffff057224 */ /* 0x000fd800078e00ff */
[----:B------:R-:W-:Y:S01]  /*12e0*/  @P1 VIADD R4, R4, 0x1 ;  /* 0x0000000104041836 */ /* 0x000fe20000000000 */
[----:B------:R-:W-:-:S05]  /*12f0*/  @!P2 LOP3.LUT R4, RZ, UR42, RZ, 0x33, !PT ;  /* 0x0000002aff04ac12 */ /* 0x000fca000f8e33ff */
[----:B-1----:R-:W-:-:S04]  /*1300*/  IMAD.MOV R15, RZ, RZ, -R4 ;  /* 0x000000ffff0f7224 */ /* 0x002fc800078e0a04 */
[----:B------:R-:W-:Y:S01]  /*1310*/  IMAD R15, R15, UR42, R2 ;  /* 0x0000002a0f0f7c24 */ /* 0x000fe2000f8e0202 */
[----:B------:R-:W-:Y:S06]  /*1320*/  BRA `(.L_x_143) ;  /* 0x0000000000307947 */ /* 0x000fec0003800000 */
.L_x_142:
[----:B-1----:R-:W-:Y:S01]  /*1330*/  IMAD.MOV.U32 R17, RZ, RZ, R3 ;  /* 0x000000ffff117224 */ /* 0x002fe200078e0003 */
[----:B------:R-:W-:Y:S01]  /*1340*/  MOV R6, 0x1370 ;  /* 0x0000137000067802 */ /* 0x000fe20000000f00 */
[----:B------:R-:W-:-:S07]  /*1350*/  IMAD.U32 R7, RZ, RZ, UR42 ;  /* 0x0000002aff077e24 */ /* 0x000fce000f8e00ff */
[----:B0-23--:R-:W-:Y:S05]  /*1360*/  CALL.REL.NOINC `($__internal_5_$__cuda_sm20_div_u64) ;  /* 0x0000003c00987944 */ /* 0x00dfea0003c00000 */
[----:B------:R-:W-:-:S04]  /*1370*/  IADD3 R5, P0, PT, RZ, -R8, RZ ;  /* 0x80000008ff057210 */ /* 0x000fc80007f1e0ff */
[----:B------:R-:W-:Y:S01]  /*1380*/  IADD3.X R7, PT, PT, RZ, ~R9, RZ, P0, !PT ;  /* 0x80000009ff077210 */ /* 0x000fe200007fe4ff */
[----:B------:R-:W-:-:S04]  /*1390*/  IMAD.WIDE.U32 R4, R5, UR42, R2 ;  /* 0x0000002a05047c25 */ /* 0x000fc8000f8e0002 */
[----:B------:R-:W-:Y:S02]  /*13a0*/  IMAD R7, R7, UR42, RZ ;  /* 0x0000002a07077c24 */ /* 0x000fe4000f8e02ff */
[----:B------:R-:W-:Y:S02]  /*13b0*/  IMAD.MOV.U32 R15, RZ, RZ, R4 ;  /* 0x000000ffff0f7224 */ /* 0x000fe400078e0004 */
[----:B------:R-:W-:Y:S01]  /*13c0*/  IMAD.IADD R7, R5, 0x1, R7 ;  /* 0x0000000105077824 */ /* 0x000fe200078e0207 */
[----:B------:R-:W-:Y:S01]  /*13d0*/  MOV R5, R9 ;  /* 0x0000000900057202 */ /* 0x000fe20000000f00 */
[----:B------:R-:W-:-:S07]  /*13e0*/  IMAD.MOV.U32 R4, RZ, RZ, R8 ;  /* 0x000000ffff047224 */ /* 0x000fce00078e0008 */
.L_x_143:
[----:B0-2---:R-:W-:Y:S05]  /*13f0*/  BSYNC.RECONVERGENT B0 ;  /* 0x0000000000007941 */ /* 0x005fea0003800200 */
.L_x_141:
[----:B------:R-:W-:Y:S02]  /*1400*/  IADD3 R6, P1, PT, R15, UR47, RZ ;  /* 0x0000002f0f067c10 */ /* 0x000fe4000ff3e0ff */
[----:B------:R-:W-:-:S03]  /*1410*/  IADD3 R13, P0, PT, R4, UR43, RZ ;  /* 0x0000002b040d7c10 */ /* 0x000fc6000ff1e0ff */
[----:B------:R-:W-:Y:S02]  /*1420*/  IMAD.X R7, RZ, RZ, R7, P1 ;  /* 0x000000ffff077224 */ /* 0x000fe400008e0607 */
[----:B------:R-:W-:Y:S02]  /*1430*/  IMAD.X R5, RZ, RZ, R5, P0 ;  /* 0x000000ffff057224 */ /* 0x000fe400000e0605 */
[----:B------:R-:W-:-:S04]  /*1440*/  IMAD.WIDE.U32 R12, R13, 0xc9, R6 ;  /* 0x000000c90d0c7825 */ /* 0x000fc800078e0006 */
[----:B------:R-:W-:Y:S01]  /*1450*/  IMAD R5, R5, 0xc9, RZ ;  /* 0x000000c905057824 */ /* 0x000fe200078e02ff */
[----:B------:R-:W-:-:S03]  /*1460*/  SHF.L.U32 R6, R12, 0x2, RZ ;  /* 0x000000020c067819 */ /* 0x000fc600000006ff */
[----:B------:R-:W-:Y:S01]  /*1470*/  IMAD.IADD R5, R13, 0x1, R5 ;  /* 0x000000010d057824 */ /* 0x000fe200078e0205 */
[----:B------:R-:W-:-:S04]  /*1480*/  LOP3.LUT R6, R6, 0xfffffffc, RZ, 0xc0, !PT ;  /* 0xfffffffc06067812 */ /* 0x000fc800078ec0ff */
[----:B------:R-:W-:Y:S02]  /*1490*/  SHF.L.U64.HI R5, R12, 0x2, R5 ;  /* 0x000000020c057819 */ /* 0x000fe40000010205 */
[----:B------:R-:W-:Y:S02]  /*14a0*/  IADD3 R6, P0, PT, R6, UR48, RZ ;  /* 0x0000003006067c10 */ /* 0x000fe4000ff1e0ff */
[----:B------:R-:W-:-:S04]  /*14b0*/  LOP3.LUT R5, R5, 0x3, RZ, 0xc0, !PT ;  /* 0x0000000305057812 */ /* 0x000fc800078ec0ff */
[----:B------:R-:W-:-:S06]  /*14c0*/  IADD3.X R7, PT, PT, R5, UR49, RZ, P0, !PT ;  /* 0x0000003105077c10 */ /* 0x000fcc00087fe4ff */
[----:B------:R-:W2:Y:S01]  /*14d0*/  LDG.E R7, desc[UR36][R6.64] ;  /* 0x0000002406077981 */ /* 0x000ea2000c1e1900 */
[----:B------:R-:W0:Y:S01]  /*14e0*/  S2UR UR5, SR_CgaCtaId ;  /* 0x00000000000579c3 */ /* 0x000e220000008800 */
[----:B------:R-:W-:Y:S01]  /*14f0*/  UMOV UR4, 0x400 ;  /* 0x0000040000047882 */ /* 0x000fe20000000000 */
[----:B------:R-:W-:Y:S01]  /*1500*/  IMAD R15, R4, UR42, R15 ;  /* 0x0000002a040f7c24 */ /* 0x000fe2000f8e020f */
[----:B0-----:R-:W-:-:S06]  /*1510*/  ULEA UR4, UR5, UR4, 0x18 ;  /* 0x0000000405047291 */ /* 0x001fcc000f8ec0ff */
[----:B------:R-:W-:-:S06]  /*1520*/  LEA R8, R15, UR4, 0x2 ;  /* 0x000000040f087c11 */ /* 0x000fcc000f8e10ff */
[----:B------:R-:W2:Y:S02]  /*1530*/  LDS R8, [R8] ;  /* 0x0000000008087984 */ /* 0x000ea40000000800 */
[----:B--2---:R-:W-:-:S13]  /*1540*/  FSETP.NEU.AND P0, PT, R7, R8, PT ;  /* 0x000000080700720b */ /* 0x004fda0003f0d000 */
[----:B------:R-:W-:Y:S05]  /*1550*/  @P0 BRA `(.L_x_144) ;  /* 0x0000003800840947 */ /* 0x000fea0003800000 */
[----:B------:R-:W-:-:S04]  /*1560*/  LEA R4, P0, R12, UR50, 0x2 ;  /* 0x000000320c047c11 */ /* 0x000fc8000f8010ff */
[----:B------:R-:W-:-:S06]  /*1570*/  LEA.HI.X R5, R12, UR51, RZ, 0x2, P0 ;  /* 0x000000330c057c11 */ /* 0x000fcc00080f14ff */
[----:B------:R-:W2:Y:S01]  /*1580*/  LDG.E R5, desc[UR36][R4.64] ;  /* 0x0000002404057981 */ /* 0x000ea2000c1e1900 */
[----:B------:R-:W-:-:S06]  /*1590*/  LEA R8, R15, UR53, 0x2 ;  /* 0x000000350f087c11 */ /* 0x000fcc000f8e10ff */
[----:B------:R-:W2:Y:S02]  /*15a0*/  LDS R8, [R8] ;  /* 0x0000000008087984 */ /* 0x000ea40000000800 */
[----:B--2---:R-:W-:-:S13]  /*15b0*/  FSETP.NEU.AND P0, PT, R5, R8, PT ;  /* 0x000000080500720b */ /* 0x004fda0003f0d000 */
[----:B------:R-:W-:Y:S05]  /*15c0*/  @P0 BRA `(.L_x_145) ;  /* 0x0000003800200947 */ /* 0x000fea0003800000 */
[----:B---3--:R-:W-:-:S05]  /*15d0*/  IADD3 R2, P0, PT, R0, R2, RZ ;  /* 0x0000000200027210 */ /* 0x008fca0007f1e0ff */
[----:B------:R-:W-:Y:S01]  /*15e0*/  IMAD.X R3, RZ, RZ, R3, P0 ;  /* 0x000000ffff037224 */ /* 0x000fe200000e0603 */
[----:B------:R-:W-:-:S04]  /*15f0*/  ISETP.GE.U32.AND P0, PT, R2, UR52, PT ;  /* 0x0000003402007c0c */ /* 0x000fc8000bf06070 */
[----:B------:R-:W-:-:S13]  /*1600*/  ISETP.GE.U32.AND.EX P0, PT, R3, RZ, PT, P0 ;  /* 0x000000ff0300720c */ /* 0x000fda0003f06100 */
[----:B------:R-:W-:Y:S05]  /*1610*/  @!P0 BRA `(.L_x_146) ;  /* 0xfffffff800dc8947 */ /* 0x000fea000383ffff */
.L_x_140:
[----:B0-2---:R-:W-:Y:S05]  /*1620*/  BSYNC.RECONVERGENT B6 ;  /* 0x0000000000067941 */ /* 0x005fea0003800200 */
.L_x_139:
[----:B------:R-:W0:Y:S01]  /*1630*/  LDCU UR4, c[0x0][0x388] ;  /* 0x00007100ff0477ac */ /* 0x000e220008000800 */
[----:B-1----:R-:W-:Y:S01]  /*1640*/  IMAD.MOV.U32 R14, RZ, RZ, RZ ;  /* 0x000000ffff0e7224 */ /* 0x002fe200078e00ff */
[----:B------:R-:W-:Y:S01]  /*1650*/  MOV R13, UR42 ;  /* 0x0000002a000d7c02 */ /* 0x000fe20008000f00 */
[----:B------:R-:W-:Y:S01]  /*1660*/  IMAD.MOV.U32 R12, RZ, RZ, RZ ;  /* 0x000000ffff0c7224 */ /* 0x000fe200078e00ff */
[----:B------:R-:W0:Y:S02]  /*1670*/  LDCU UR5, c[0x0][0x384] ;  /* 0x00007080ff0577ac */ /* 0x000e240008000800 */
[----:B0-----:R-:W-:-:S09]  /*1680*/  UISETP.GT.U32.AND UP0, UPT, UR4, UR5, UPT ;  /* 0x000000050400728c */ /* 0x001fd2000bf04070 */
[----:B------:R-:W-:Y:S05]  /*1690*/  BRA.U !UP0, `(.L_x_147) ;  /* 0x0000001d08a47547 */ /* 0x000fea000b800000 */
[----:B------:R-:W0:Y:S01]  /*16a0*/  LDC R18, c[0x0][0x360] ;  /* 0x0000d800ff127b82 */ /* 0x000e220000000800 */
[----:B------:R-:W1:Y:S01]  /*16b0*/  LDCU UR4, c[0x0][0x384] ;  /* 0x00007080ff0477ac */ /* 0x000e620008000800 */
[----:B------:R-:W-:Y:S01]  /*16c0*/  ISETP.NE.AND P0, PT, RZ, UR41, PT ;  /* 0x00000029ff007c0c */ /* 0x000fe2000bf05270 */
[----:B------:R-:W-:Y:S01]  /*16d0*/  IMAD.MOV.U32 R12, RZ, RZ, RZ ;  /* 0x000000ffff0c7224 */ /* 0x000fe200078e00ff */
[----:B------:R-:W-:Y:S01]  /*16e0*/  ISETP.NE.AND P1, PT, RZ, UR44, PT ;  /* 0x0000002cff007c0c */ /* 0x000fe2000bf25270 */
[----:B------:R-:W-:Y:S01]  /*16f0*/  IMAD.U32 R13, RZ, RZ, UR42 ;  /* 0x0000002aff0d7e24 */ /* 0x000fe2000f8e00ff */
[----:B------:R-:W-:Y:S01]  /*1700*/  P2R R0, PR, RZ, 0x1 ;  /* 0x00000001ff007803 */ /* 0x000fe20000000000 */
[----:B------:R-:W-:Y:S01]  /*1710*/  IMAD.MOV.U32 R14, RZ, RZ, RZ ;  /* 0x000000ffff0e7224 */ /* 0x000fe200078e00ff */
[----:B-1----:R-:W-:-:S09]  /*1720*/  MOV R19, UR4 ;  /* 0x0000000400137c02 */ /* 0x002fd20008000f00 */
.L_x_186:
[----:B------:R-:W-:Y:S01]  /*1730*/  UISETP.NE.AND UP0, UPT, UR45, URZ, UPT ;  /* 0x000000ff2d00728c */ /* 0x000fe2000bf05270 */
[----:B------:R-:W-:Y:S01]  /*1740*/  VIADD R3, R16, 0xffffffff ;  /* 0xffffffff10037836 */ /* 0x000fe20000000000 */
[----:B------:R-:W-:Y:S01]  /*1750*/  UISETP.NE.AND UP1, UPT, UR46, URZ, UPT ;  /* 0x000000ff2e00728c */ /* 0x000fe2000bf25270 */
[----:B------:R-:W-:Y:S01]  /*1760*/  VIADD R2, R13, 0xffffffff ;  /* 0xffffffff0d027836 */ /* 0x000fe20000000000 */
[----:B------:R-:W1:Y:S01]  /*1770*/  LDC R9, c[0x0][0x380] ;  /* 0x0000e000ff097b82 */ /* 0x000e620000000800 */
[----:B------:R-:W2:Y:S01]  /*1780*/  LDCU UR4, c[0x0][0x388] ;  /* 0x00007100ff0477ac */ /* 0x000ea20008000800 */
[----:B------:R-:W-:Y:S01]  /*1790*/  PLOP3.LUT P2, PT, PT, PT, UP0, 0x80, 0x8 ;  /* 0x000000000008781c */ /* 0x000fe20003f4f008 */
[----:B------:R-:W-:Y:S01]  /*17a0*/  VIADD R4, R14, 0x1 ;  /* 0x000000010e047836 */ /* 0x000fe20000000000 */
[----:B------:R-:W-:Y:S01]  /*17b0*/  PLOP3.LUT P0, PT, PT, PT, UP1, 0x80, 0x8 ;  /* 0x000000000008781c */ /* 0x000fe20003f0f018 */
[----:B------:R-:W-:Y:S01]  /*17c0*/  VIADD R5, R12, 0x1 ;  /* 0x000000010c057836 */ /* 0x000fe20000000000 */
[----:B------:R-:W-:Y:S01]  /*17d0*/  ISETP.NE.AND P3, PT, RZ, UR41, PT ;  /* 0x00000029ff007c0c */ /* 0x000fe2000bf65270 */
[----:B------:R-:W-:Y:S01]  /*17e0*/  @!P1 IMAD.MOV R5, RZ, RZ, R12 ;  /* 0x000000ffff059224 */ /* 0x000fe200078e020c */
[----:B------:R-:W-:Y:S01]  /*17f0*/  I2FP.F32.U32 R0, R19 ;  /* 0x0000001300007245 */ /* 0x000fe20000201000 */
[----:B------:R-:W-:-:S02]  /*1800*/  VIADD R19, R19, 0x1 ;  /* 0x0000000113137836 */ /* 0x000fc40000000000 */
[----:B------:R-:W-:-:S04]  /*1810*/  IMAD.MOV.U32 R12, RZ, RZ, R5 ;  /* 0x000000ffff0c7224 */ /* 0x000fc800078e0005 */
[----:B------:R-:W-:Y:S02]  /*1820*/  @!P2 IADD3 R3, PT, PT, R16, -0x2, RZ ;  /* 0xfffffffe1003a810 */ /* 0x000fe40007ffe0ff */
[----:B------:R-:W-:Y:S02]  /*1830*/  @!P0 VIADD R2, R13, 0xfffffffe ;  /* 0xfffffffe0d028836 */ /* 0x000fe40000000000 */
[----:B------:R-:W-:Y:S01]  /*1840*/  @!P3 IADD3 R4, PT, PT, R14, RZ, RZ ;  /* 0x000000ff0e04b210 */ /* 0x000fe20007ffe0ff */
[----:B------:R-:W-:Y:S01]  /*1850*/  IMAD.MOV.U32 R16, RZ, RZ, R3 ;  /* 0x000000ffff107224 */ /* 0x000fe200078e0003 */
[----:B--2---:R-:W-:Y:S01]  /*1860*/  ISETP.NE.AND P0, PT, R19, UR4, PT ;  /* 0x0000000413007c0c */ /* 0x004fe2000bf05270 */
[----:B------:R-:W-:Y:S01]  /*1870*/  IMAD R7, R2, R3, RZ ;  /* 0x0000000302077224 */ /* 0x000fe200078e02ff */
[----:B------:R-:W-:Y:S01]  /*1880*/  MOV R13, R2 ;  /* 0x00000002000d7202 */ /* 0x000fe20000000f00 */
[----:B-1----:R-:W-:Y:S01]  /*1890*/  FFMA R0, R0, 0.0012499999720603227615, R9 ;  /* 0x3aa3d70a00007823 */ /* 0x002fe20000000009 */
[----:B------:R-:W-:-:S02]  /*18a0*/  IMAD.MOV.U32 R14, RZ, RZ, R4 ;  /* 0x000000ffff0e7224 */ /* 0x000fc400078e0004 */
[----:B------:R-:W-:-:S13]  /*18b0*/  ISETP.GE.U32.AND P2, PT, R10, R7, PT ;  /* 0x000000070a00720c */ /* 0x000fda0003f46070 */
[----:B------:R-:W-:Y:S05]  /*18c0*/  @P2 BRA `(.L_x_148) ;  /* 0x0000001c000c2947 */ /* 0x000fea0003800000 */
[----:B------:R-:W-:-:S04]  /*18d0*/  FMUL R17, R0, 125.6637115478515625 ;  /* 0x42fb53d200117820 */ /* 0x000fc80000400000 */
[C---:B------:R-:W-:Y:S01]  /*18e0*/  FMUL R2, R17.reuse, 0.63661974668502807617 ;  /* 0x3f22f98311027820 */ /* 0x040fe20000400000 */
[----:B------:R-:W-:Y:S01]  /*18f0*/  SHF.R.U32.HI R8, RZ, 0x17, R17 ;  /* 0x00000017ff087819 */ /* 0x000fe20000011611 */
[----:B------:R-:W-:Y:S02]  /*1900*/  IMAD.SHL.U32 R15, R17, 0x100, RZ ;  /* 0x00000100110f7824 */ /* 0x000fe400078e00ff */
[----:B------:R-:W-:Y:S01]  /*1910*/  FMUL R22, RZ, R17 ;  /* 0x00000011ff167220 */ /* 0x000fe20000400000 */
[C---:B------:R-:W-:Y:S01]  /*1920*/  LOP3.LUT R0, R8.reuse, 0xe0, RZ, 0xc0, !PT ;  /* 0x000000e008007812 */ /* 0x040fe200078ec0ff */
[----:B------:R-:W1:Y:S01]  /*1930*/  F2I.NTZ R2, R2 ;  /* 0x0000000200027305 */ /* 0x000e620000203100 */
[----:B------:R-:W-:Y:S02]  /*1940*/  LOP3.LUT P2, R8, R8, 0x1f, RZ, 0xc0, !PT ;  /* 0x0000001f08087812 */ /* 0x000fe4000784c0ff */
[----:B------:R-:W-:Y:S01]  /*1950*/  LOP3.LUT R15, R15, 0x80000000, RZ, 0xfc, !PT ;  /* 0x800000000f0f7812 */ /* 0x000fe200078efcff */
[----:B------:R-:W-:-:S05]  /*1960*/  VIADD R0, R0, 0xffffff80 ;  /* 0xffffff8000007836 */ /* 0x000fca0000000000 */
[----:B------:R-:W-:-:S05]  /*1970*/  SHF.R.U32.HI R0, RZ, 0x5, R0 ;  /* 0x00000005ff007819 */ /* 0x000fca0000011600 */
[----:B------:R-:W-:Y:S01]  /*1980*/  IMAD R20, R0, -0x4, R1 ;  /* 0xfffffffc00147824 */ /* 0x000fe200078e0201 */
[----:B-1----:R-:W-:-:S05]  /*1990*/  I2FP.F32.S32 R4, R2 ;  /* 0x0000000200047245 */ /* 0x002fca0000201400 */
[----:B------:R-:W-:-:S04]  /*19a0*/  FFMA R3, R4, -1.5707962512969970703, R17 ;  /* 0xbfc90fda04037823 */ /* 0x000fc80000000011 */
[----:B------:R-:W-:-:S04]  /*19b0*/  FFMA R3, R4, -7.5497894158615963534e-08, R3 ;  /* 0xb3a2216804037823 */ /* 0x000fc80000000003 */
[----:B------:R-:W-:Y:S01]  /*19c0*/  FFMA R3, R4, -5.3903029534742383927e-15, R3 ;  /* 0xa7c234c504037823 */ /* 0x000fe20000000003 */
[----:B------:R-:W-:Y:S06]  /*19d0*/  @!P2 BRA `(.L_x_149) ;  /* 0x0000000c0070a947 */ /* 0x000fec0003800000 */
[----:B------:R-:W-:Y:S02]  /*19e0*/  FSETP.GE.AND P2, PT, |R17|, 105615, PT ;  /* 0x47ce47801100780b */ /* 0x000fe40003f46200 */
[----:B------:R-:W-:Y:S02]  /*19f0*/  MOV R24, R10 ;  /* 0x0000000a00187202 */ /* 0x000fe40000000f00 */
[----:B------:R-:W-:Y:S01]  /*1a00*/  FSEL R23, R3, R22, !P2 ;  /* 0x0000001603177208 */ /* 0x000fe20005000000 */
[----:B------:R-:W-:Y:S01]  /*1a10*/  IMAD.MOV.U32 R22, RZ, RZ, R11 ;  /* 0x000000ffff167224 */ /* 0x000fe200078e000b */
[----:B------:R-:W-:Y:S02]  /*1a20*/  FSETP.EQ.OR P6, PT, |R17|, +INF , !P2 ;  /* 0x7f8000001100780b */ /* 0x000fe400057c2600 */
[----:B------:R-:W-:-:S11]  /*1a30*/  SEL R21, R2, RZ, !P2 ;  /* 0x000000ff02157207 */ /* 0x000fd60005000000 */
.L_x_167:
[----:B------:R-:W1:Y:S01]  /*1a40*/  I2F.U32.RP R0, R13 ;  /* 0x0000000d00007306 */ /* 0x000e620000209000 */
[----:B------:R-:W-:Y:S01]  /*1a50*/  IMAD.MOV R5, RZ, RZ, -R13 ;  /* 0x000000ffff057224 */ /* 0x000fe200078e0a0d */
[----:B------:R-:W-:Y:S01]  /*1a60*/  ISETP.NE.U32.AND P4, PT, R13, RZ, PT ;  /* 0x000000ff0d00720c */ /* 0x000fe20003f85070 */
[----:B------:R-:W2:Y:S01]  /*1a70*/  S2UR UR5, SR_CgaCtaId ;  /* 0x00000000000579c3 */ /* 0x000ea20000008800 */
[----:B------:R-:W-:Y:S01]  /*1a80*/  UMOV UR4, 0x400 ;  /* 0x0000040000047882 */ /* 0x000fe20000000000 */
[----:B------:R-:W-:Y:S01]  /*1a90*/  BSSY.RECONVERGENT B0, `(.L_x_150) ;  /* 0x00000c8000007945 */ /* 0x000fe20003800200 */
[----:B------:R-:W-:Y:S02]  /*1aa0*/  IMAD.MOV.U32 R28, RZ, RZ, RZ ;  /* 0x000000ffff1c7224 */ /* 0x000fe400078e00ff */
[----:B-1----:R-:W1:Y:S01]  /*1ab0*/  MUFU.RCP R0, R0 ;  /* 0x0000000000007308 */ /* 0x002e620000001000 */
[----:B--2---:R-:W-:Y:S01]  /*1ac0*/  ULEA UR4, UR5, UR4, 0x18 ;  /* 0x0000000405047291 */ /* 0x004fe2000f8ec0ff */
[----:B-1----:R-:W-:-:S06]  /*1ad0*/  VIADD R2, R0, 0xffffffe ;  /* 0x0ffffffe00027836 */ /* 0x002fcc0000000000 */
[----:B------:R1:W2:Y:S02]  /*1ae0*/  F2I.FTZ.U32.TRUNC.NTZ R3, R2 ;  /* 0x0000000200037305 */ /* 0x0002a4000021f000 */
[----:B-1----:R-:W-:Y:S02]  /*1af0*/  HFMA2 R2, -RZ, RZ, 0, 0 ;  /* 0x00000000ff027431 */ /* 0x002fe400000001ff */
[----:B--2---:R-:W-:-:S04]  /*1b00*/  IMAD R5, R5, R3, RZ ;  /* 0x0000000305057224 */ /* 0x004fc800078e02ff */
[----:B------:R-:W-:-:S06]  /*1b10*/  IMAD.HI.U32 R3, R3, R5, R2 ;  /* 0x0000000503037227 */ /* 0x000fcc00078e0002 */
[----:B------:R-:W-:-:S04]  /*1b20*/  IMAD.HI.U32 R3, R3, R24, RZ ;  /* 0x0000001803037227 */ /* 0x000fc800078e00ff */
[----:B------:R-:W-:-:S04]  /*1b30*/  IMAD.MOV R4, RZ, RZ, -R3 ;  /* 0x000000ffff047224 */ /* 0x000fc800078e0a03 */
[----:B------:R-:W-:-:S05]  /*1b40*/  IMAD R4, R13, R4, R24 ;  /* 0x000000040d047224 */ /* 0x000fca00078e0218 */
[----:B------:R-:W-:-:S13]  /*1b50*/  ISETP.GE.U32.AND P2, PT, R4, R13, PT ;  /* 0x0000000d0400720c */ /* 0x000fda0003f46070 */
[----:B------:R-:W-:Y:S02]  /*1b60*/  @P2 IMAD.IADD R4, R4, 0x1, -R13 ;  /* 0x0000000104042824 */ /* 0x000fe400078e0a0d */
[----:B------:R-:W-:-:S03]  /*1b70*/  @P2 VIADD R3, R3, 0x1 ;  /* 0x0000000103032836 */ /* 0x000fc60000000000 */
[----:B------:R-:W-:-:S13]  /*1b80*/  ISETP.GE.U32.AND P3, PT, R4, R13, PT ;  /* 0x0000000d0400720c */ /* 0x000fda0003f66070 */
[----:B------:R-:W-:Y:S02]  /*1b90*/  @P3 IADD3 R3, PT, PT, R3, 0x1, RZ ;  /* 0x0000000103033810 */ /* 0x000fe40007ffe0ff */
[----:B------:R-:W-:-:S04]  /*1ba0*/  @!P4 LOP3.LUT R3, RZ, R13, RZ, 0x33, !PT ;  /* 0x0000000dff03c212 */ /* 0x000fc800078e33ff */
[----:B------:R-:W-:Y:S01]  /*1bb0*/  IADD3 R7, PT, PT, R14, R3, RZ ;  /* 0x000000030e077210 */ /* 0x000fe20007ffe0ff */
[----:B------:R-:W-:Y:S02]  /*1bc0*/  IMAD.MOV R5, RZ, RZ, -R3 ;  /* 0x000000ffff057224 */ /* 0x000fe400078e0a03 */
[----:B------:R-:W-:Y:S02]  /*1bd0*/  VIADD R30, R3, UR43 ;  /* 0x0000002b031e7c36 */ /* 0x000fe40008000000 */
[----:B------:R-:W-:-:S04]  /*1be0*/  IMAD R5, R13, R5, R24 ;  /* 0x000000050d057224 */ /* 0x000fc800078e0218 */
[----:B------:R-:W-:Y:S02]  /*1bf0*/  VIADD R6, R5, UR47 ;  /* 0x0000002f05067c36 */ /* 0x000fe40008000000 */
[----:B------:R-:W-:-:S03]  /*1c00*/  IMAD.IADD R0, R12, 0x1, R5 ;  /* 0x000000010c007824 */ /* 0x000fc600078e0205 */
[----:B------:R-:W-:Y:S01]  /*1c10*/  ISETP.NE.AND P2, PT, R6, 0xc8, PT ;  /* 0x000000c80600780c */ /* 0x000fe20003f45270 */
[----:B------:R-:W-:-:S03]  /*1c20*/  IMAD R7, R7, UR42, R0 ;  /* 0x0000002a07077c24 */ /* 0x000fc6000f8e0200 */
[----:B------:R-:W-:Y:S02]  /*1c30*/  ISETP.EQ.OR P2, PT, R6, RZ, !P2 ;  /* 0x000000ff0600720c */ /* 0x000fe40005742670 */
[----:B------:R-:W-:Y:S02]  /*1c40*/  LEA R9, R7, UR4, 0x2 ;  /* 0x0000000407097c11 */ /* 0x000fe4000f8e10ff */
[----:B------:R-:W-:-:S04]  /*1c50*/  ISETP.EQ.OR P2, PT, R30, RZ, P2 ;  /* 0x000000ff1e00720c */ /* 0x000fc80001742670 */
[----:B------:R-:W-:-:S13]  /*1c60*/  ISETP.EQ.OR P2, PT, R30, 0xc8, P2 ;  /* 0x000000c81e00780c */ /* 0x000fda0001742670 */
[----:B------:R-:W-:Y:S05]  /*1c70*/  @P2 BRA `(.L_x_151) ;  /* 0x0000000800a42947 */ /* 0x000fea0003800000 */
[----:B------:R-:W-:Y:S01]  /*1c80*/  MOV R2, 0x43480000 ;  /* 0x4348000000027802 */ /* 0x000fe20000000f00 */
[----:B------:R-:W-:Y:S01]  /*1c90*/  IMAD.MOV.U32 R25, RZ, RZ, 0x3ba3d70a ;  /* 0x3ba3d70aff197424 */ /* 0x000fe200078e00ff */
[----:B------:R-:W-:Y:S01]  /*1ca0*/  I2FP.F32.S32 R0, R30 ;  /* 0x0000001e00007245 */ /* 0x000fe20000201400 */
[----:B------:R-:W-:Y:S02]  /*1cb0*/  BSSY.RECONVERGENT B1, `(.L_x_152) ;  /* 0x000000c000017945 */ /* 0x000fe40003800200 */
[----:B------:R-:W-:Y:S01]  /*1cc0*/  FFMA R2, R25, -R2, 1 ;  /* 0x3f80000019027423 */ /* 0x000fe20000000802 */
[----:B------:R-:W1:Y:S03]  /*1cd0*/  FCHK P2, R0, 200 ;  /* 0x4348000000007902 */ /* 0x000e660000040000 */
[----:B------:R-:W-:-:S04]  /*1ce0*/  FFMA R25, R2, R25, 0.0049999998882412910461 ;  /* 0x3ba3d70a02197423 */ /* 0x000fc80000000019 */
[----:B------:R-:W-:-:S04]  /*1cf0*/  FFMA R2, R0, R25, RZ ;  /* 0x0000001900027223 */ /* 0x000fc800000000ff */
[----:B------:R-:W-:-:S04]  /*1d00*/  FFMA R3, R2, -200, R0 ;  /* 0xc348000002037823 */ /* 0x000fc80000000000 */
[----:B------:R-:W-:Y:S01]  /*1d10*/  FFMA R25, R25, R3, R2 ;  /* 0x0000000319197223 */ /* 0x000fe20000000002 */
[----:B-1----:R-:W-:Y:S06]  /*1d20*/  @!P2 BRA `(.L_x_153) ;  /* 0x000000000010a947 */ /* 0x002fec0003800000 */
[----:B------:R-:W-:Y:S01]  /*1d30*/  IMAD.MOV.U32 R3, RZ, RZ, 0x43480000 ;  /* 0x43480000ff037424 */ /* 0x000fe200078e00ff */
[----:B------:R-:W-:-:S07]  /*1d40*/  MOV R5, 0x1d60 ;  /* 0x00001d6000057802 */ /* 0x000fce0000000f00 */
[----:B0-----:R-:W-:Y:S05]  /*1d50*/  CALL.REL.NOINC `($__internal_6_$__cuda_sm3x_div_rn_noftz_f32_slowpath) ;  /* 0x0000003800347944 */ /* 0x001fea0003c00000 */
[----:B------:R-:W-:-:S07]  /*1d60*/  IMAD.MOV.U32 R25, RZ, RZ, R0 ;  /* 0x000000ffff197224 */ /* 0x000fce00078e0000 */
.L_x_153:
[----:B------:R-:W-:Y:S05]  /*1d70*/  BSYNC.RECONVERGENT B1 ;  /* 0x0000000000017941 */ /* 0x000fea0003800200 */
.L_x_152:
[----:B------:R-:W-:Y:S01]  /*1d80*/  ISETP.NE.AND P2, PT, R6, 0x85, PT ;  /* 0x000000850600780c */ /* 0x000fe20003f45270 */
[----:B------:R-:W-:-:S12]  /*1d90*/  BSSY.RELIABLE B1, `(.L_x_154) ;  /* 0x0000008000017945 */ /* 0x000fd80003800100 */
[----:B------:R-:W-:Y:S05]  /*1da0*/  @P2 BRA `(.L_x_155) ;  /* 0x0000000000182947 */ /* 0x000fea0003800000 */
[C---:B------:R-:W-:Y:S02]  /*1db0*/  FSETP.GTU.AND P3, PT, R25.reuse, 0.46500098705291748047, PT ;  /* 0x3eee149c1900780b */ /* 0x040fe40003f6c000 */
[C---:B------:R-:W-:Y:S02]  /*1dc0*/  FSETP.GTU.AND P2, PT, R25.reuse, 0.56500101089477539062, PT ;  /* 0x3f10a3e81900780b */ /* 0x040fe40003f4c000 */
[C---:B------:R-:W-:Y:S02]  /*1dd0*/  FSETP.GE.AND P3, PT, R25.reuse, 0.43499898910522460938, !P3 ;  /* 0x3edeb8301900780b */ /* 0x040fe40005f66000 */
[----:B------:R-:W-:-:S13]  /*1de0*/  FSETP.LTU.OR P2, PT, R25, 0.53499901294708251953, P2 ;  /* 0x3f08f5b21900780b */ /* 0x000fda0001749400 */
[----:B------:R-:W-:Y:S05]  /*1df0*/  @P2 BREAK.RELIABLE !P3, B1 ;  /* 0x0000000000012942 */ /* 0x000fea0005800100 */
[----:B------:R-:W-:Y:S05]  /*1e00*/  @P2 BRA !P3, `(.L_x_151) ;  /* 0x0000000800402947 */ /* 0x000fea0005800000 */
.L_x_155:
[----:B------:R-:W-:Y:S05]  /*1e10*/  BSYNC.RELIABLE B1 ;  /* 0x0000000000017941 */ /* 0x000fea0003800100 */
.L_x_154:
[----:B------:R-:W-:-:S04]  /*1e20*/  ISETP.NE.AND P2, PT, R30, 0x64, PT ;  /* 0x000000641e00780c */ /* 0x000fc80003f45270 */
[----:B------:R-:W-:-:S13]  /*1e30*/  ISETP.NE.OR P2, PT, R6, 0x21, P2 ;  /* 0x000000210600780c */ /* 0x000fda0001745670 */
[----:B------:R-:W-:Y:S05]  /*1e40*/  @P2 BRA `(.L_x_156) ;  /* 0x0000000400082947 */ /* 0x000fea0003800000 */
[----:B------:R-:W-:Y:S01]  /*1e50*/  BSSY.RECONVERGENT B1, `(.L_x_157) ;  /* 0x000002e000017945 */ /* 0x000fe20003800200 */
[----:B------:R-:W-:Y:S01]  /*1e60*/  IMAD.MOV.U32 R2, RZ, RZ, R21 ;  /* 0x000000ffff027224 */ /* 0x000fe200078e0015 */
[----:B------:R-:W-:Y:S02]  /*1e70*/  MOV R0, R23 ;  /* 0x0000001700007202 */ /* 0x000fe40000000f00 */
[----:B------:R-:W-:Y:S05]  /*1e80*/  @P6 BRA `(.L_x_158) ;  /* 0x0000000000a86947 */ /* 0x000fea0003800000 */
[----:B------:R-:W1:Y:S01]  /*1e90*/  LDCU.64 UR4, c[0x4][0x28] ;  /* 0x01000500ff0477ac */ /* 0x000e620008000a00 */
[----:B------:R-:W-:Y:S01]  /*1ea0*/  BSSY.RECONVERGENT B2, `(.L_x_159) ;  /* 0x0000011000027945 */ /* 0x000fe20003800200 */
[----:B------:R-:W-:Y:S01]  /*1eb0*/  CS2R R4, SRZ ;  /* 0x0000000000047805 */ /* 0x000fe2000001ff00 */
[----:B------:R-:W-:Y:S01]  /*1ec0*/  IMAD.MOV.U32 R27, RZ, RZ, RZ ;  /* 0x000000ffff1b7224 */ /* 0x000fe200078e00ff */
[----:B------:R-:W-:Y:S01]  /*1ed0*/  MOV R0, R1 ;  /* 0x0000000100007202 */ /* 0x000fe20000000f00 */
[----:B-1----:R-:W-:Y:S02]  /*1ee0*/  IMAD.U32 R6, RZ, RZ, UR4 ;  /* 0x00000004ff067e24 */ /* 0x002fe4000f8e00ff */
[----:B------:R-:W-:-:S07]  /*1ef0*/  IMAD.U32 R7, RZ, RZ, UR5 ;  /* 0x00000005ff077e24 */ /* 0x000fce000f8e00ff */
.L_x_160:
[----:B------:R1:W2:Y:S01]  /*1f00*/  LDG.E.CONSTANT R2, desc[UR36][R6.64] ;  /* 0x0000002406027981 */ /* 0x0002a2000c1e9900 */
[----:B------:R-:W-:-:S05]  /*1f10*/  VIADD R5, R5, 0x1 ;  /* 0x0000000105057836 */ /* 0x000fca0000000000 */
[----:B------:R-:W-:Y:S02]  /*1f20*/  ISETP.NE.AND P2, PT, R5, 0x6, PT ;  /* 0x000000060500780c */ /* 0x000fe40003f45270 */
[----:B-1----:R-:W-:-:S05]  /*1f30*/  IADD3 R6, P4, PT, R6, 0x4, RZ ;  /* 0x0000000406067810 */ /* 0x002fca0007f9e0ff */
[----:B------:R-:W-:Y:S02]  /*1f40*/  IMAD.X R7, RZ, RZ, R7, P4 ;  /* 0x000000ffff077224 */ /* 0x000fe400020e0607 */
[----:B--2---:R-:W-:-:S03]  /*1f50*/  IMAD.WIDE.U32 R2, R2, R15, RZ ;  /* 0x0000000f02027225 */ /* 0x004fc600078e00ff */
[----:B------:R-:W-:-:S05]  /*1f60*/  IADD3 R25, P3, PT, R2, R4, RZ ;  /* 0x0000000402197210 */ /* 0x000fca0007f7e0ff */
[----:B------:R1:W-:Y:S01]  /*1f70*/  STL [R0], R25 ;  /* 0x0000001900007387 */ /* 0x0003e20000100800 */
[----:B------:R-:W-:Y:S01]  /*1f80*/  IMAD.X R4, R3, 0x1, R27, P3 ;  /* 0x0000000103047824 */ /* 0x000fe200018e061b */
[----:B-1----:R-:W-:Y:S01]  /*1f90*/  IADD3 R0, PT, PT, R0, 0x4, RZ ;  /* 0x0000000400007810 */ /* 0x002fe20007ffe0ff */
[----:B------:R-:W-:Y:S06]  /*1fa0*/  @P2 BRA `(.L_x_160) ;  /* 0xfffffffc00d42947 */ /* 0x000fec000383ffff */
[----:B------:R-:W-:Y:S05]  /*1fb0*/  BSYNC.RECONVERGENT B2 ;  /* 0x0000000000027941 */ /* 0x000fea0003800200 */
.L_x_159:
[----:B------:R1:W-:Y:S04]  /*1fc0*/  STL [R1+0x18], R4 ;  /* 0x0000180401007387 */ /* 0x0003e80000100800 */
        /* <DEDUP_REMOVED lines=16> */
[----:B------:R-:W1:Y:S01]  /*20d0*/  I2F.F64.S64 R6, R6 ;  /* 0x0000000600067312 */ /* 0x000e620000301c00 */
[----:B------:R-:W-:Y:S02]  /*20e0*/  ISETP.GE.AND P3, PT, R0, RZ, PT ;  /* 0x000000ff0000720c */ /* 0x000fe40003f66270 */
[----:B------:R-:W-:Y:S01]  /*20f0*/  @!P2 IMAD.MOV R2, RZ, RZ, -R2 ;  /* 0x000000ffff02a224 */ /* 0x000fe200078e0a02 */
[----:B-1----:R-:W-:-:S10]  /*2100*/  DMUL R4, R6, UR4 ;  /* 0x0000000406047c28 */ /* 0x002fd40008000000 */
[----:B------:R-:W1:Y:S02]  /*2110*/  F2F.F32.F64 R4, R4 ;  /* 0x0000000400047310 */ /* 0x000e640000301000 */
[----:B-1----:R-:W-:-:S07]  /*2120*/  FSEL R0, -R4, R4, !P3 ;  /* 0x0000000404007208 */ /* 0x002fce0005800100 */
.L_x_158:
[----:B------:R-:W-:Y:S05]  /*2130*/  BSYNC.RECONVERGENT B1 ;  /* 0x0000000000017941 */ /* 0x000fea0003800200 */
.L_x_157:
[----:B------:R-:W-:Y:S02]  /*2140*/  IMAD.MOV.U32 R4, RZ, RZ, 0x37cbac00 ;  /* 0x37cbac00ff047424 */ /* 0x000fe400078e00ff */
[----:B------:R-:W-:Y:S01]  /*2150*/  FMUL R3, R0, R0 ;  /* 0x0000000000037220 */ /* 0x000fe20000400000 */
[C---:B------:R-:W-:Y:S01]  /*2160*/  LOP3.LUT R5, R2.reuse, 0x1, RZ, 0xc0, !PT ;  /* 0x0000000102057812 */ /* 0x040fe200078ec0ff */
[----:B------:R-:W-:Y:S01]  /*2170*/  IMAD.MOV.U32 R7, RZ, RZ, 0x3effffff ;  /* 0x3effffffff077424 */ /* 0x000fe200078e00ff */
[----:B------:R-:W-:Y:S01]  /*2180*/  MOV R6, 0x3d2aaabb ;  /* 0x3d2aaabb00067802 */ /* 0x000fe20000000f00 */
[----:B------:R-:W-:Y:S01]  /*2190*/  FFMA R4, R3, R4, -0.0013887860113754868507 ;  /* 0xbab607ed03047423 */ /* 0x000fe20000000004 */
[----:B------:R-:W-:Y:S02]  /*21a0*/  ISETP.NE.U32.AND P2, PT, R5, 0x1, PT ;  /* 0x000000010500780c */ /* 0x000fe40003f45070 */
[----:B------:R-:W-:Y:S02]  /*21b0*/  LOP3.LUT P3, RZ, R2, 0x2, RZ, 0xc0, !PT ;  /* 0x0000000202ff7812 */ /* 0x000fe4000786c0ff */
[----:B------:R-:W-:-:S02]  /*21c0*/  FSEL R4, R4, -0.00019574658654164522886, !P2 ;  /* 0xb94d415304047808 */ /* 0x000fc40005000000 */
        /* <DEDUP_REMOVED lines=10> */
.L_x_156:
[----:B------:R-:W-:Y:S01]  /*2270*/  I2FP.F32.S32 R6, R6 ;  /* 0x0000000600067245 */ /* 0x000fe20000201400 */
[----:B------:R-:W-:Y:S01]  /*2280*/  IMAD.MOV.U32 R0, RZ, RZ, 0x3ba3d70a ;  /* 0x3ba3d70aff007424 */ /* 0x000fe200078e00ff */
[----:B------:R-:W-:Y:S01]  /*2290*/  BSSY.RECONVERGENT B1, `(.L_x_161) ;  /* 0x000000d000017945 */ /* 0x000fe20003800200 */
[----:B------:R-:W-:Y:S01]  /*22a0*/  IMAD.MOV.U32 R3, RZ, RZ, 0x43480000 ;  /* 0x43480000ff037424 */ /* 0x000fe200078e00ff */
[----:B------:R-:W1:Y:S03]  /*22b0*/  FCHK P2, R6, 200 ;  /* 0x4348000006007902 */ /* 0x000e660000040000 */
[----:B------:R-:W-:-:S04]  /*22c0*/  FFMA R3, R0, -R3, 1 ;  /* 0x3f80000000037423 */ /* 0x000fc80000000803 */
[----:B------:R-:W-:-:S04]  /*22d0*/  FFMA R0, R3, R0, 0.0049999998882412910461 ;  /* 0x3ba3d70a03007423 */ /* 0x000fc80000000000 */
[----:B------:R-:W-:-:S04]  /*22e0*/  FFMA R3, R0, R6, RZ ;  /* 0x0000000600037223 */ /* 0x000fc800000000ff */
[----:B------:R-:W-:-:S04]  /*22f0*/  FFMA R2, R3, -200, R6 ;  /* 0xc348000003027823 */ /* 0x000fc80000000006 */
[----:B------:R-:W-:Y:S01]  /*2300*/  FFMA R0, R0, R2, R3 ;  /* 0x0000000200007223 */ /* 0x000fe20000000003 */
[----:B-1----:R-:W-:Y:S06]  /*2310*/  @!P2 BRA `(.L_x_162) ;  /* 0x000000000010a947 */ /* 0x002fec0003800000 */
[----:B------:R-:W-:Y:S01]  /*2320*/  MOV R0, R6 ;  /* 0x0000000600007202 */ /* 0x000fe20000000f00 */
[----:B------:R-:W-:Y:S01]  /*2330*/  IMAD.MOV.U32 R3, RZ, RZ, 0x43480000 ;  /* 0x43480000ff037424 */ /* 0x000fe200078e00ff */
[----:B------:R-:W-:-:S07]  /*2340*/  MOV R5, 0x2360 ;  /* 0x0000236000057802 */ /* 0x000fce0000000f00 */
[----:B0-----:R-:W-:Y:S05]  /*2350*/  CALL.REL.NOINC `($__internal_6_$__cuda_sm3x_div_rn_noftz_f32_slowpath) ;  /* 0x0000003000b47944 */ /* 0x001fea0003c00000 */
.L_x_162:
[----:B------:R-:W-:Y:S05]  /*2360*/  BSYNC.RECONVERGENT B1 ;  /* 0x0000000000017941 */ /* 0x000fea0003800200 */
.L_x_161:
[C---:B------:R-:W-:Y:S01]  /*2370*/  FADD R3, -R0.reuse, 1 ;  /* 0x3f80000000037421 */ /* 0x040fe20000000100 */
[----:B------:R-:W-:Y:S01]  /*2380*/  IMAD.MOV.U32 R5, RZ, RZ, 0x41200000 ;  /* 0x41200000ff057424 */ /* 0x000fe200078e00ff */
[----:B------:R-:W-:Y:S01]  /*2390*/  BSSY.RECONVERGENT B1, `(.L_x_163) ;  /* 0x000000e000017945 */ /* 0x000fe20003800200 */
[----:B------:R-:W-:Y:S02]  /*23a0*/  IMAD.MOV.U32 R2, RZ, RZ, 0x3dcccccd ;  /* 0x3dcccccdff027424 */ /* 0x000fe400078e00ff */
[----:B------:R-:W-:Y:S02]  /*23b0*/  FMNMX3 R0, R0, 0.10000000149011611938, R3, PT ;  /* 0x3dcccccd00007876 */ /* 0x000fe40003800003 */
[----:B------:R-:W-:Y:S02]  /*23c0*/  FFMA R2, R5, -R2, 1 ;  /* 0x3f80000005027423 */ /* 0x000fe40000000802 */
[----:B------:R-:W1:Y:S02]  /*23d0*/  FCHK P2, R0, 0.10000000149011611938 ;  /* 0x3dcccccd00007902 */ /* 0x000e640000040000 */
[----:B------:R-:W-:-:S04]  /*23e0*/  FFMA R3, R2, R5, 10 ;  /* 0x4120000002037423 */ /* 0x000fc80000000005 */
[----:B------:R-:W-:-:S04]  /*23f0*/  FFMA R2, R0, R3, RZ ;  /* 0x0000000300027223 */ /* 0x000fc800000000ff */
[----:B------:R-:W-:-:S04]  /*2400*/  FFMA R4, R2, -0.10000000149011611938, R0 ;  /* 0xbdcccccd02047823 */ /* 0x000fc80000000000 */
[----:B------:R-:W-:Y:S01]  /*2410*/  FFMA R6, R3, R4, R2 ;  /* 0x0000000403067223 */ /* 0x000fe20000000002 */
[----:B-1----:R-:W-:Y:S06]  /*2420*/  @!P2 BRA `(.L_x_164) ;  /* 0x000000000010a947 */ /* 0x002fec0003800000 */
[----:B------:R-:W-:Y:S01]  /*2430*/  HFMA2 R3, -RZ, RZ, 1.44921875, -19.203125 ;  /* 0x3dcccccdff037431 */ /* 0x000fe200000001ff */
[----:B------:R-:W-:-:S07]  /*2440*/  MOV R5, 0x2460 ;  /* 0x0000246000057802 */ /* 0x000fce0000000f00 */
[----:B0-----:R-:W-:Y:S05]  /*2450*/  CALL.REL.NOINC `($__internal_6_$__cuda_sm3x_div_rn_noftz_f32_slowpath) ;  /* 0x0000003000747944 */ /* 0x001fea0003c00000 */
[----:B------:R-:W-:-:S07]  /*2460*/  IMAD.MOV.U32 R6, RZ, RZ, R0 ;  /* 0x000000ffff067224 */ /* 0x000fce00078e0000 */
.L_x_164:
[----:B------:R-:W-:Y:S05]  /*2470*/  BSYNC.RECONVERGENT B1 ;  /* 0x0000000000017941 */ /* 0x000fea0003800200 */
.L_x_163:
[C---:B------:R-:W-:Y:S01]  /*2480*/  FADD R0, -R25.reuse, 1 ;  /* 0x3f80000019007421 */ /* 0x040fe20000000100 */
[----:B------:R-:W-:Y:S01]  /*2490*/  IMAD.MOV.U32 R2, RZ, RZ, 0x41200000 ;  /* 0x41200000ff027424 */ /* 0x000fe200078e00ff */
[----:B------:R-:W-:Y:S01]  /*24a0*/  BSSY.RECONVERGENT B1, `(.L_x_165) ;  /* 0x000000f000017945 */ /* 0x000fe20003800200 */
[----:B------:R-:W-:Y:S02]  /*24b0*/  IMAD.MOV.U32 R3, RZ, RZ, 0x3dcccccd ;  /* 0x3dcccccdff037424 */ /* 0x000fe400078e00ff */
[----:B------:R-:W-:Y:S01]  /*24c0*/  FADD R6, -R6, 1 ;  /* 0x3f80000006067421 */ /* 0x000fe20000000100 */
[----:B------:R-:W-:Y:S01]  /*24d0*/  FMNMX3 R4, R25, 0.10000000149011611938, R0, PT ;  /* 0x3dcccccd19047876 */ /* 0x000fe20003800000 */
[----:B------:R-:W-:-:S03]  /*24e0*/  FFMA R3, R2, -R3, 1 ;  /* 0x3f80000002037423 */ /* 0x000fc60000000803 */
[----:B------:R-:W1:Y:S01]  /*24f0*/  FCHK P2, R4, 0.10000000149011611938 ;  /* 0x3dcccccd04007902 */ /* 0x000e620000040000 */
[----:B------:R-:W-:-:S04]  /*2500*/  FFMA R0, R3, R2, 10 ;  /* 0x4120000003007423 */ /* 0x000fc80000000002 */
[----:B------:R-:W-:-:S04]  /*2510*/  FFMA R3, R0, R4, RZ ;  /* 0x0000000400037223 */ /* 0x000fc800000000ff */
[----:B------:R-:W-:-:S04]  /*2520*/  FFMA R2, R3, -0.10000000149011611938, R4 ;  /* 0xbdcccccd03027823 */ /* 0x000fc80000000004 */
[----:B------:R-:W-:Y:S01]  /*2530*/  FFMA R0, R0, R2, R3 ;  /* 0x0000000200007223 */ /* 0x000fe20000000003 */
[----:B-1----:R-:W-:Y:S06]  /*2540*/  @!P2 BRA `(.L_x_166) ;  /* 0x000000000010a947 */ /* 0x002fec0003800000 */
[----:B------:R-:W-:Y:S01]  /*2550*/  MOV R0, R4 ;  /* 0x0000000400007202 */ /* 0x000fe20000000f00 */
[----:B------:R-:W-:Y:S01]  /*2560*/  IMAD.MOV.U32 R3, RZ, RZ, 0x3dcccccd ;  /* 0x3dcccccdff037424 */ /* 0x000fe200078e00ff */
[----:B------:R-:W-:-:S07]  /*2570*/  MOV R5, 0x2590 ;  /* 0x0000259000057802 */ /* 0x000fce0000000f00 */
[----:B0-----:R-:W-:Y:S05]  /*2580*/  CALL.REL.NOINC `($__internal_6_$__cuda_sm3x_div_rn_noftz_f32_slowpath) ;  /* 0x0000003000287944 */ /* 0x001fea0003c00000 */
.L_x_166:
[----:B------:R-:W-:Y:S05]  /*2590*/  BSYNC.RECONVERGENT B1 ;  /* 0x0000000000017941 */ /* 0x000fea0003800200 */
.L_x_165:
[C---:B------:R-:W-:Y:S01]  /*25a0*/  LEA R2, R7.reuse, UR53, 0x2 ;  /* 0x0000003507027c11 */ /* 0x040fe2000f8e10ff */
[----:B------:R-:W-:Y:S02]  /*25b0*/  VIADD R7, R7, -UR42 ;  /* 0x8000002a07077c36 */ /* 0x000fe40008000000 */
[----:B------:R-:W-:Y:S01]  /*25c0*/  FADD R3, -R0, 1 ;  /* 0x3f80000000037421 */ /* 0x000fe20000000100 */
[----:B------:R-:W-:Y:S01]  /*25d0*/  IMAD.U32 R29, RZ, RZ, UR42 ;  /* 0x0000002aff1d7e24 */ /* 0x000fe2000f8e00ff */
[----:B------:R-:W-:Y:S01]  /*25e0*/  LDS R25, [R2+-0x4] ;  /* 0xfffffc0002197984 */ /* 0x000fe20000000800 */
[----:B------:R-:W-:-:S03]  /*25f0*/  LEA R27, R7, UR53, 0x2 ;  /* 0x00000035071b7c11 */ /* 0x000fc6000f8e10ff */
[----:B------:R-:W-:Y:S01]  /*2600*/  LEA R29, R29, R2, 0x2 ;  /* 0x000000021d1d7211 */ /* 0x000fe200078e10ff */
[----:B------:R-:W1:Y:S01]  /*2610*/  LDS R26, [R2+0x4] ;  /* 0x00000400021a7984 */ /* 0x000e620000000800 */
[----:B------:R-:W-:-:S03]  /*2620*/  FMNMX R3, R6, R3, !PT ;  /* 0x0000000306037209 */ /* 0x000fc60007800000 */
[----:B------:R-:W2:Y:S02]  /*2630*/  LDS R7, [R9] ;  /* 0x0000000009077984 */ /* 0x000ea40000000800 */
[C---:B------:R-:W-:Y:S02]  /*2640*/  FMUL R0, R3.reuse, 0.5 ;  /* 0x3f00000003007820 */ /* 0x040fe40000400000 */
[----:B------:R-:W3:Y:S02]  /*2650*/  LDS R28, [R27] ;  /* 0x000000001b1c7984 */ /* 0x000ee40000000800 */
[CC--:B------:R-:W-:Y:S01]  /*2660*/  FFMA R4, -R3.reuse, R0.reuse, 1 ;  /* 0x3f80000003047423 */ /* 0x0c0fe20000000100 */
[----:B------:R-:W-:Y:S01]  /*2670*/  FFMA R0, -R3, R0, 2 ;  /* 0x4000000003007423 */ /* 0x000fe20000000100 */
[----:B------:R-:W4:Y:S03]  /*2680*/  LDS R30, [R29] ;  /* 0x000000001d1e7984 */ /* 0x000f260000000800 */
[----:B------:R-:W-:Y:S01]  /*2690*/  FADD R0, R0, -0.25 ;  /* 0xbe80000000007421 */ /* 0x000fe20000000000 */
[----:B------:R-:W5:Y:S01]  /*26a0*/  LDS R5, [R2] ;  /* 0x0000000002057984 */ /* 0x000f620000000800 */
[----:B-1----:R-:W-:Y:S01]  /*26b0*/  FADD R25, R25, R26 ;  /* 0x0000001a19197221 */ /* 0x002fe20000000000 */
[----:B--2---:R-:W-:-:S03]  /*26c0*/  FMUL R7, R4, R7 ;  /* 0x0000000704077220 */ /* 0x004fc60000400000 */
[----:B---3--:R-:W-:-:S04]  /*26d0*/  FADD R25, R25, R28 ;  /* 0x0000001c19197221 */ /* 0x008fc80000000000 */
[----:B----4-:R-:W-:Y:S01]  /*26e0*/  FADD R25, R25, R30 ;  /* 0x0000001e19197221 */ /* 0x010fe20000000000 */
[----:B-----5:R-:W-:-:S04]  /*26f0*/  FFMA R0, R0, R5, -R7 ;  /* 0x0000000500007223 */ /* 0x020fc80000000807 */
[----:B------:R-:W-:-:S07]  /*2700*/  FFMA R28, R25, 0.0625, R0 ;  /* 0x3d800000191c7823 */ /* 0x000fce0000000000 */
.L_x_151:
[----:B------:R-:W-:Y:S05]  /*2710*/  BSYNC.RECONVERGENT B0 ;  /* 0x0000000000007941 */ /* 0x000fea0003800200 */
.L_x_150:
[----:B0-----:R-:W-:Y:S01]  /*2720*/  IADD3 R24, P3, PT, R18, R24, RZ ;  /* 0x0000001812187210 */ /* 0x001fe20007f7e0ff */
[----:B------:R-:W-:Y:S01]  /*2730*/  IMAD R3, R16, R13, RZ ;  /* 0x0000000d10037224 */ /* 0x000fe200078e02ff */
[----:B------:R1:W-:Y:S03]  /*2740*/  STS [R9], R28 ;  /* 0x0000001c09007388 */ /* 0x0003e60000000800 */
[----:B------:R-:W-:Y:S01]  /*2750*/  IMAD.X R22, RZ, RZ, R22, P3 ;  /* 0x000000ffff167224 */ /* 0x000fe200018e0616 */
[----:B------:R-:W-:-:S04]  /*2760*/  ISETP.GE.U32.AND P2, PT, R24, R3, PT ;  /* 0x000000031800720c */ /* 0x000fc80003f46070 */
[----:B------:R-:W-:-:S13]  /*2770*/  ISETP.GE.U32.AND.EX P2, PT, R22, RZ, PT, P2 ;  /* 0x000000ff1600720c */ /* 0x000fda0003f46120 */
[----:B-1----:R-:W-:Y:S05]  /*2780*/  @!P2 BRA `(.L_x_167) ;  /* 0xfffffff000aca947 */ /* 0x002fea000383ffff */
[----:B------:R-:W-:Y:S05]  /*2790*/  BRA `(.L_x_148) ;  /* 0x0000000c00587947 */ /* 0x000fea0003800000 */
.L_x_149:
[C---:B------:R-:W-:Y:S01]  /*27a0*/  FSETP.GE.AND P2, PT, |R17|.reuse, 105615, PT ;  /* 0x47ce47801100780b */ /* 0x040fe20003f46200 */
[----:B------:R-:W-:Y:S02]  /*27b0*/  IMAD.MOV.U32 R24, RZ, RZ, R10 ;  /* 0x000000ffff187224 */ /* 0x000fe400078e000a */
[----:B------:R-:W-:Y:S01]  /*27c0*/  IMAD.MOV.U32 R21, RZ, RZ, R11 ;  /* 0x000000ffff157224 */ /* 0x000fe200078e000b */
[----:B------:R-:W-:Y:S02]  /*27d0*/  FSETP.EQ.OR P6, PT, |R17|, +INF , !P2 ;  /* 0x7f8000001100780b */ /* 0x000fe400057c2600 */
[----:B------:R-:W-:Y:S02]  /*27e0*/  FSEL R22, R3, R22, !P2 ;  /* 0x0000001603167208 */ /* 0x000fe40005000000 */
[----:B------:R-:W-:-:S09]  /*27f0*/  SEL R7, R2, RZ, !P2 ;  /* 0x000000ff02077207 */ /* 0x000fd20005000000 */
.L_x_185:
[----:B------:R-:W1:Y:S01]  /*2800*/  I2F.U32.RP R4, R13 ;  /* 0x0000000d00047306 */ /* 0x000e620000209000 */
[----:B------:R-:W-:Y:S01]  /*2810*/  IMAD.MOV R5, RZ, RZ, -R13 ;  /* 0x000000ffff057224 */ /* 0x000fe200078e0a0d */
[----:B------:R-:W-:Y:S01]  /*2820*/  ISETP.NE.U32.AND P4, PT, R13, RZ, PT ;  /* 0x000000ff0d00720c */ /* 0x000fe20003f85070 */
[----:B------:R-:W2:Y:S01]  /*2830*/  S2UR UR5, SR_CgaCtaId ;  /* 0x00000000000579c3 */ /* 0x000ea20000008800 */
[----:B------:R-:W-:Y:S01]  /*2840*/  UMOV UR4, 0x400 ;  /* 0x0000040000047882 */ /* 0x000fe20000000000 */
[----:B------:R-:W-:Y:S01]  /*2850*/  BSSY.RECONVERGENT B0, `(.L_x_168) ;  /* 0x00000c3000007945 */ /* 0x000fe20003800200 */
[----:B------:R-:W-:Y:S02]  /*2860*/  HFMA2 R28, -RZ, RZ, 0, 0 ;  /* 0x00000000ff1c7431 */ /* 0x000fe400000001ff */
[----:B-1----:R-:W1:Y:S01]  /*2870*/  MUFU.RCP R4, R4 ;  /* 0x0000000400047308 */ /* 0x002e620000001000 */
[----:B--2---:R-:W-:Y:S01]  /*2880*/  ULEA UR4, UR5, UR4, 0x18 ;  /* 0x0000000405047291 */ /* 0x004fe2000f8ec0ff */
[----:B-1----:R-:W-:-:S06]  /*2890*/  IADD3 R2, PT, PT, R4, 0xffffffe, RZ ;  /* 0x0ffffffe04027810 */ /* 0x002fcc0007ffe0ff */
[----:B------:R1:W2:Y:S02]  /*28a0*/  F2I.FTZ.U32.TRUNC.NTZ R3, R2 ;  /* 0x0000000200037305 */ /* 0x0002a4000021f000 */
[----:B-1----:R-:W-:Y:S02]  /*28b0*/  IMAD.MOV.U32 R2, RZ, RZ, RZ ;  /* 0x000000ffff027224 */ /* 0x002fe400078e00ff */
[----:B--2---:R-:W-:-:S04]  /*28c0*/  IMAD R5, R5, R3, RZ ;  /* 0x0000000305057224 */ /* 0x004fc800078e02ff */
[----:B------:R-:W-:-:S06]  /*28d0*/  IMAD.HI.U32 R3, R3, R5, R2 ;  /* 0x0000000503037227 */ /* 0x000fcc00078e0002 */
[----:B------:R-:W-:-:S04]  /*28e0*/  IMAD.HI.U32 R3, R3, R24, RZ ;  /* 0x0000001803037227 */ /* 0x000fc800078e00ff */
[----:B------:R-:W-:-:S04]  /*28f0*/  IMAD.MOV R0, RZ, RZ, -R3 ;  /* 0x000000ffff007224 */ /* 0x000fc800078e0a03 */
[----:B------:R-:W-:-:S05]  /*2900*/  IMAD R0, R13, R0, R24 ;  /* 0x000000000d007224 */ /* 0x000fca00078e0218 */
[----:B------:R-:W-:-:S13]  /*2910*/  ISETP.GE.U32.AND P2, PT, R0, R13, PT ;  /* 0x0000000d0000720c */ /* 0x000fda0003f46070 */
[----:B------:R-:W-:Y:S01]  /*2920*/  @P2 IADD3 R0, PT, PT, -R13, R0, RZ ;  /* 0x000000000d002210 */ /* 0x000fe20007ffe1ff */
[----:B------:R-:W-:-:S03]  /*2930*/  @P2 VIADD R3, R3, 0x1 ;  /* 0x0000000103032836 */ /* 0x000fc60000000000 */
[----:B------:R-:W-:-:S13]  /*2940*/  ISETP.GE.U32.AND P3, PT, R0, R13, PT ;  /* 0x0000000d0000720c */ /* 0x000fda0003f66070 */
[----:B------:R-:W-:Y:S01]  /*2950*/  @P3 VIADD R3, R3, 0x1 ;  /* 0x0000000103033836 */ /* 0x000fe20000000000 */
[----:B------:R-:W-:-:S05]  /*2960*/  @!P4 LOP3.LUT R3, RZ, R13, RZ, 0x33, !PT ;  /* 0x0000000dff03c212 */ /* 0x000fca00078e33ff */
[--C-:B------:R-:W-:Y:S02]  /*2970*/  IMAD.MOV R5, RZ, RZ, -R3.reuse ;  /* 0x000000ffff057224 */ /* 0x100fe400078e0a03 */
[----:B------:R-:W-:Y:S02]  /*2980*/  VIADD R25, R3, UR43 ;  /* 0x0000002b03197c36 */ /* 0x000fe40008000000 */
[----:B------:R-:W-:Y:S02]  /*2990*/  IMAD R5, R13, R5, R24 ;  /* 0x000000050d057224 */ /* 0x000fe400078e0218 */
[----:B------:R-:W-:-:S03]  /*29a0*/  IMAD.IADD R8, R14, 0x1, R3 ;  /* 0x000000010e087824 */ /* 0x000fc600078e0203 */
[----:B------:R-:W-:Y:S01]  /*29b0*/  IADD3 R6, PT, PT, R5, UR47, RZ ;  /* 0x0000002f05067c10 */ /* 0x000fe2000fffe0ff */
        /* <DEDUP_REMOVED lines=19> */
[----:B------:R-:W-:Y:S01]  /*2af0*/  IMAD.MOV.U32 R0, RZ, RZ, R4 ;  /* 0x000000ffff007224 */ /* 0x000fe200078e0004 */
[----:B------:R-:W-:Y:S02]  /*2b00*/  MOV R3, 0x43480000 ;  /* 0x4348000000037802 */ /* 0x000fe40000000f00 */
[----:B------:R-:W-:-:S07]  /*2b10*/  MOV R5, 0x2b30 ;  /* 0x00002b3000057802 */ /* 0x000fce0000000f00 */
[----:B0-----:R-:W-:Y:S05]  /*2b20*/  CALL.REL.NOINC `($__internal_6_$__cuda_sm3x_div_rn_noftz_f32_slowpath) ;  /* 0x0000002800c07944 */ /* 0x001fea0003c00000 */
[----:B------:R-:W-:-:S07]  /*2b30*/  IMAD.MOV.U32 R9, RZ, RZ, R0 ;  /* 0x000000ffff097224 */ /* 0x000fce00078e0000 */
.L_x_171:
[----:B------:R-:W-:Y:S05]  /*2b40*/  BSYNC.RECONVERGENT B1 ;  /* 0x0000000000017941 */ /* 0x000fea0003800200 */
.L_x_170:
        /* <DEDUP_REMOVED lines=9> */
.L_x_173:
[----:B------:R-:W-:Y:S05]  /*2be0*/  BSYNC.RELIABLE B1 ;  /* 0x0000000000017941 */ /* 0x000fea0003800100 */
.L_x_172:
[----:B------:R-:W-:-:S04]  /*2bf0*/  ISETP.NE.AND P2, PT, R25, 0x64, PT ;  /* 0x000000641900780c */ /* 0x000fc80003f45270 */
[----:B------:R-:W-:-:S13]  /*2c00*/  ISETP.NE.OR P2, PT, R6, 0x21, P2 ;  /* 0x000000210600780c */ /* 0x000fda0001745670 */
[----:B------:R-:W-:Y:S05]  /*2c10*/  @P2 BRA `(.L_x_174) ;  /* 0x0000000000f02947 */ /* 0x000fea0003800000 */
[----:B------:R-:W-:Y:S01]  /*2c20*/  BSSY.RECONVERGENT B1, `(.L_x_175) ;  /* 0x0000028000017945 */ /* 0x000fe20003800200 */
[----:B------:R-:W-:Y:S02]  /*2c30*/  IMAD.MOV.U32 R2, RZ, RZ, R7 ;  /* 0x000000ffff027224 */ /* 0x000fe400078e0007 */
[----:B------:R-:W-:Y:S01]  /*2c40*/  IMAD.MOV.U32 R0, RZ, RZ, R22 ;  /* 0x000000ffff007224 */ /* 0x000fe200078e0016 */
[----:B------:R-:W-:Y:S06]  /*2c50*/  @P6 BRA `(.L_x_176) ;  /* 0x0000000000906947 */ /* 0x000fec0003800000 */
[----:B------:R-:W1:Y:S01]  /*2c60*/  LDC.64 R2, c[0x4][0x28] ;  /* 0x01000a00ff027b82 */ /* 0x000e620000000a00 */
[----:B------:R-:W-:Y:S01]  /*2c70*/  HFMA2 R6, -RZ, RZ, 0, 0 ;  /* 0x00000000ff067431 */ /* 0x000fe200000001ff */
[----:B------:R-:W-:Y:S01]  /*2c80*/  BSSY.RECONVERGENT B2, `(.L_x_177) ;  /* 0x000000d000027945 */ /* 0x000fe20003800200 */
[----:B------:R-:W-:Y:S02]  /*2c90*/  IMAD.MOV.U32 R27, RZ, RZ, RZ ;  /* 0x000000ffff1b7224 */ /* 0x000fe400078e00ff */
[----:B------:R-:W-:-:S07]  /*2ca0*/  IMAD.MOV.U32 R0, RZ, RZ, RZ ;  /* 0x000000ffff007224 */ /* 0x000fce00078e00ff */
.L_x_178:
[----:B-1----:R-:W-:-:S05]  /*2cb0*/  IMAD.WIDE.U32 R8, R0, 0x4, R2 ;  /* 0x0000000400087825 */ /* 0x002fca00078e0002 */
[----:B--2---:R-:W2:Y:S01]  /*2cc0*/  LDG.E.CONSTANT R4, desc[UR36][R8.64] ;  /* 0x0000002408047981 */ /* 0x004ea2000c1e9900 */
[C---:B------:R-:W-:Y:S01]  /*2cd0*/  IMAD R25, R0.reuse, 0x4, R1 ;  /* 0x0000000400197824 */ /* 0x040fe200078e0201 */
[----:B------:R-:W-:-:S04]  /*2ce0*/  IADD3 R0, PT, PT, R0, 0x1, RZ ;  /* 0x0000000100007810 */ /* 0x000fc80007ffe0ff */
[----:B------:R-:W-:Y:S01]  /*2cf0*/  ISETP.NE.AND P2, PT, R0, 0x6, PT ;  /* 0x000000060000780c */ /* 0x000fe20003f45270 */
[----:B--2---:R-:W-:-:S03]  /*2d00*/  IMAD.WIDE.U32 R4, R4, R15, RZ ;  /* 0x0000000f04047225 */ /* 0x004fc600078e00ff */
[----:B------:R-:W-:-:S05]  /*2d10*/  IADD3 R4, P3, PT, R4, R6, RZ ;  /* 0x0000000604047210 */ /* 0x000fca0007f7e0ff */
[----:B------:R2:W-:Y:S01]  /*2d20*/  STL [R25], R4 ;  /* 0x0000000419007387 */ /* 0x0005e20000100800 */
[----:B------:R-:W-:-:S03]  /*2d30*/  IMAD.X R6, R5, 0x1, R27, P3 ;  /* 0x0000000105067824 */ /* 0x000fc600018e061b */
[----:B------:R-:W-:Y:S05]  /*2d40*/  @P2 BRA `(.L_x_178) ;  /* 0xfffffffc00d82947 */ /* 0x000fea000383ffff */
[----:B------:R-:W-:Y:S05]  /*2d50*/  BSYNC.RECONVERGENT B2 ;  /* 0x0000000000027941 */ /* 0x000fea0003800200 */
.L_x_177:
[----:B------:R1:W-:Y:S04]  /*2d60*/  STL [R1+0x18], R6 ;  /* 0x0000180601007387 */ /* 0x0003e80000100800 */
[----:B------:R-:W3:Y:S04]  /*2d70*/  LDL R0, [R20+0x14] ;  /* 0x0000140014007983 */ /* 0x000ee80000100800 */
[----:B------:R-:W3:Y:S01]  /*2d80*/  LDL R3, [R20+0x18] ;  /* 0x0000180014037983 */ /* 0x000ee20000100800 */
[----:B------:R-:W-:Y:S01]  /*2d90*/  UMOV UR4, 0x54442d19 ;  /* 0x54442d1900047882 */ /* 0x000fe20000000000 */
[----:B------:R-:W-:Y:S01]  /*2da0*/  UMOV UR5, 0x3bf921fb ;  /* 0x3bf921fb00057882 */ /* 0x000fe20000000000 */
[----:B------:R-:W-:-:S02]  /*2db0*/  ISETP.GE.AND P3, PT, R17, RZ, PT ;  /* 0x000000ff1100720c */ /* 0x000fc40003f66270 */
[C-C-:B---3--:R-:W-:Y:S01]  /*2dc0*/  SHF.L.W.U32.HI R2, R0.reuse, 0x2, R3.reuse ;  /* 0x0000000200027819 */ /* 0x148fe20000010e03 */
[----:B------:R-:W-:Y:S01]  /*2dd0*/  IMAD.SHL.U32 R0, R0, 0x4, RZ ;  /* 0x0000000400007824 */ /* 0x000fe200078e00ff */
[----:B------:R-:W-:Y:S02]  /*2de0*/  SHF.R.U32.HI R3, RZ, 0x1e, R3 ;  /* 0x0000001eff037819 */ /* 0x000fe40000011603 */
[----:B------:R-:W-:-:S04]  /*2df0*/  SHF.R.S32.HI R5, RZ, 0x1f, R2 ;  /* 0x0000001fff057819 */ /* 0x000fc80000011402 */
[C---:B------:R-:W-:Y:S02]  /*2e00*/  LOP3.LUT R8, R5.reuse, R0, RZ, 0x3c, !PT ;  /* 0x0000000005087212 */ /* 0x040fe400078e3cff */
[----:B------:R-:W-:Y:S02]  /*2e10*/  LOP3.LUT R9, R5, R2, RZ, 0x3c, !PT ;  /* 0x0000000205097212 */ /* 0x000fe400078e3cff */
[C---:B------:R-:W-:Y:S02]  /*2e20*/  LOP3.LUT R0, R2.reuse, R17, RZ, 0x3c, !PT ;  /* 0x0000001102007212 */ /* 0x040fe400078e3cff */
[----:B--2---:R-:W2:Y:S01]  /*2e30*/  I2F.F64.S64 R4, R8 ;  /* 0x0000000800047312 */ /* 0x004ea20000301c00 */
[----:B------:R-:W-:Y:S02]  /*2e40*/  LEA.HI R2, R2, R3, RZ, 0x1 ;  /* 0x0000000302027211 */ /* 0x000fe400078f08ff */
[----:B------:R-:W-:-:S03]  /*2e50*/  ISETP.GE.AND P2, PT, R0, RZ, PT ;  /* 0x000000ff0000720c */ /* 0x000fc60003f46270 */
[----:B------:R-:W-:Y:S01]  /*2e60*/  @!P3 IMAD.MOV R2, RZ, RZ, -R2 ;  /* 0x000000ffff02b224 */ /* 0x000fe200078e0a02 */
[----:B--2---:R-:W-:-:S10]  /*2e70*/  DMUL R4, R4, UR4 ;  /* 0x0000000404047c28 */ /* 0x004fd40008000000 */
[----:B------:R-:W2:Y:S02]  /*2e80*/  F2F.F32.F64 R4, R4 ;  /* 0x0000000400047310 */ /* 0x000ea40000301000 */
[----:B-12---:R-:W-:-:S07]  /*2e90*/  FSEL R0, -R4, R4, !P2 ;  /* 0x0000000404007208 */ /* 0x006fce0005000100 */
.L_x_176:
[----:B------:R-:W-:Y:S05]  /*2ea0*/  BSYNC.RECONVERGENT B1 ;  /* 0x0000000000017941 */ /* 0x000fea0003800200 */
.L_x_175:
        /* <DEDUP_REMOVED lines=19> */
.L_x_174:
[----:B------:R-:W-:Y:S01]  /*2fe0*/  HFMA2 R3, -RZ, RZ, 3.640625, 0 ;  /* 0x43480000ff037431 */ /* 0x000fe200000001ff */
[----:B------:R-:W-:Y:S01]  /*2ff0*/  I2FP.F32.S32 R6, R6 ;  /* 0x0000000600067245 */ /* 0x000fe20000201400 */
[----:B------:R-:W-:Y:S01]  /*3000*/  IMAD.MOV.U32 R0, RZ, RZ, 0x3ba3d70a ;  /* 0x3ba3d70aff007424 */ /* 0x000fe200078e00ff */
[----:B------:R-:W-:Y:S02]  /*3010*/  BSSY.RECONVERGENT B1, `(.L_x_179) ;  /* 0x000000c000017945 */ /* 0x000fe40003800200 */
[----:B------:R-:W1:Y:S01]  /*3020*/  FCHK P2, R6, 200 ;  /* 0x4348000006007902 */ /* 0x000e620000040000 */
[----:B------:R-:W-:-:S04]  /*3030*/  FFMA R3, R0, -R3, 1 ;  /* 0x3f80000000037423 */ /* 0x000fc80000000803 */
[----:B------:R-:W-:-:S04]  /*3040*/  FFMA R0, R3, R0, 0.0049999998882412910461 ;  /* 0x3ba3d70a03007423 */ /* 0x000fc80000000000 */
[----:B------:R-:W-:-:S04]  /*3050*/  FFMA R3, R0, R6, RZ ;  /* 0x0000000600037223 */ /* 0x000fc800000000ff */
[----:B------:R-:W-:-:S04]  /*3060*/  FFMA R2, R3, -200, R6 ;  /* 0xc348000003027823 */ /* 0x000fc80000000006 */
[----:B------:R-:W-:Y:S01]  /*3070*/  FFMA R0, R0, R2, R3 ;  /* 0x0000000200007223 */ /* 0x000fe20000000003 */
[----:B-1----:R-:W-:Y:S06]  /*3080*/  @!P2 BRA `(.L_x_180) ;  /* 0x000000000010a947 */ /* 0x002fec0003800000 */
[----:B------:R-:W-:Y:S01]  /*3090*/  IMAD.MOV.U32 R0, RZ, RZ, R6 ;  /* 0x000000ffff007224 */ /* 0x000fe200078e0006 */
[----:B------:R-:W-:Y:S01]  /*30a0*/  MOV R5, 0x30d0 ;  /* 0x000030d000057802 */ /* 0x000fe20000000f00 */
[----:B------:R-:W-:-:S07]  /*30b0*/  IMAD.MOV.U32 R3, RZ, RZ, 0x43480000 ;  /* 0x43480000ff037424 */ /* 0x000fce00078e00ff */
[----:B0-----:R-:W-:Y:S05]  /*30c0*/  CALL.REL.NOINC `($__internal_6_$__cuda_sm3x_div_rn_noftz_f32_slowpath) ;  /* 0x0000002400587944 */ /* 0x001fea0003c00000 */
.L_x_180:
[----:B------:R-:W-:Y:S05]  /*30d0*/  BSYNC.RECONVERGENT B1 ;  /* 0x0000000000017941 */ /* 0x000fea0003800200 */
.L_x_179:
[C---:B------:R-:W-:Y:S01]  /*30e0*/  FADD R3, -R0.reuse, 1 ;  /* 0x3f80000000037421 */ /* 0x040fe20000000100 */
[----:B------:R-:W-:Y:S01]  /*30f0*/  MOV R5, 0x3dcccccd ;  /* 0x3dcccccd00057802 */ /* 0x000fe20000000f00 */
[----:B------:R-:W-:Y:S01]  /*3100*/  IMAD.MOV.U32 R2, RZ, RZ, 0x41200000 ;  /* 0x41200000ff027424 */ /* 0x000fe200078e00ff */
[----:B------:R-:W-:Y:S02]  /*3110*/  BSSY.RECONVERGENT B1, `(.L_x_181) ;  /* 0x000000d000017945 */ /* 0x000fe40003800200 */
        /* <DEDUP_REMOVED lines=8> */
[----:B------:R-:W-:Y:S01]  /*31a0*/  IMAD.MOV.U32 R3, RZ, RZ, 0x3dcccccd ;  /* 0x3dcccccdff037424 */ /* 0x000fe200078e00ff */
[----:B------:R-:W-:-:S07]  /*31b0*/  MOV R5, 0x31d0 ;  /* 0x000031d000057802 */ /* 0x000fce0000000f00 */
[----:B0-----:R-:W-:Y:S05]  /*31c0*/  CALL.REL.NOINC `($__internal_6_$__cuda_sm3x_div_rn_noftz_f32_slowpath) ;  /* 0x0000002400187944 */ /* 0x001fea0003c00000 */
[----:B------:R-:W-:-:S07]  /*31d0*/  IMAD.MOV.U32 R6, RZ, RZ, R0 ;  /* 0x000000ffff067224 */ /* 0x000fce00078e0000 */
.L_x_182:
[----:B------:R-:W-:Y:S05]  /*31e0*/  BSYNC.RECONVERGENT B1 ;  /* 0x0000000000017941 */ /* 0x000fea0003800200 */
.L_x_181:
[----:B------:R-:W-:Y:S02]  /*31f0*/  HFMA2 R3, -RZ, RZ, 1.44921875, -19.203125 ;  /* 0x3dcccccdff037431 */ /* 0x000fe400000001ff */
[C---:B------:R-:W-:Y:S01]  /*3200*/  FADD R0, -R9.reuse, 1 ;  /* 0x3f80000009007421 */ /* 0x040fe20000000100 */
[----:B------:R-:W-:Y:S01]  /*3210*/  IMAD.MOV.U32 R2, RZ, RZ, 0x41200000 ;  /* 0x41200000ff027424 */ /* 0x000fe200078e00ff */
[----:B------:R-:W-:Y:S01]  /*3220*/  BSSY.RECONVERGENT B1, `(.L_x_183) ;  /* 0x000000e000017945 */ /* 0x000fe20003800200 */
[----:B------:R-:W-:Y:S02]  /*3230*/  FADD R6, -R6, 1 ;  /* 0x3f80000006067421 */ /* 0x000fe40000000100 */
[----:B------:R-:W-:-:S04]  /*3240*/  FMNMX3 R0, R9, 0.10000000149011611938, R0, PT ;  /* 0x3dcccccd09007876 */ /* 0x000fc80003800000 */
[----:B------:R-:W1:Y:S01]  /*3250*/  FCHK P2, R0, 0.10000000149011611938 ;  /* 0x3dcccccd00007902 */ /* 0x000e620000040000 */
[----:B------:R-:W-:-:S04]  /*3260*/  FFMA R3, R2, -R3, 1 ;  /* 0x3f80000002037423 */ /* 0x000fc80000000803 */
        /* <DEDUP_REMOVED lines=9> */
.L_x_184:
[----:B------:R-:W-:Y:S05]  /*3300*/  BSYNC.RECONVERGENT B1 ;  /* 0x0000000000017941 */ /* 0x000fea0003800200 */
.L_x_183:
[C---:B------:R-:W-:Y:S01]  /*3310*/  LEA R4, R8.reuse, UR53, 0x2 ;  /* 0x0000003508047c11 */ /* 0x040fe2000f8e10ff */
[----:B------:R-:W-:Y:S01]  /*3320*/  VIADD R8, R8, -UR42 ;  /* 0x8000002a08087c36 */ /* 0x000fe20008000000 */
[----:B------:R-:W-:Y:S01]  /*3330*/  MOV R3, UR42 ;  /* 0x0000002a00037c02 */ /* 0x000fe20008000f00 */
[----:B------:R-:W1:Y:S03]  /*3340*/  LDS R9, [R23] ;  /* 0x0000000017097984 */ /* 0x000e660000000800 */
[----:B------:R-:W-:Y:S01]  /*3350*/  LEA R26, R8, UR53, 0x2 ;  /* 0x00000035081a7c11 */ /* 0x000fe2000f8e10ff */
[----:B------:R-:W-:Y:S01]  /*3360*/  LDS R25, [R4+0x4] ;  /* 0x0000040004197984 */ /* 0x000fe20000000800 */
[----:B------:R-:W-:Y:S02]  /*3370*/  IMAD R28, R3, 0x4, R4 ;  /* 0x00000004031c7824 */ /* 0x000fe400078e0204 */
[----:B------:R-:W-:Y:S01]  /*3380*/  FADD R3, -R2, 1 ;  /* 0x3f80000002037421 */ /* 0x000fe20000000100 */
[----:B------:R-:W2:Y:S04]  /*3390*/  LDS R8, [R4+-0x4] ;  /* 0xfffffc0004087984 */ /* 0x000ea80000000800 */
[----:B------:R-:W-:Y:S01]  /*33a0*/  FMNMX R3, R6, R3, !PT ;  /* 0x0000000306037209 */ /* 0x000fe20007800000 */
[----:B------:R-:W3:Y:S04]  /*33b0*/  LDS R27, [R26] ;  /* 0x000000001a1b7984 */ /* 0x000ee80000000800 */
[----:B------:R-:W4:Y:S01]  /*33c0*/  LDS R29, [R28] ;  /* 0x000000001c1d7984 */ /* 0x000f220000000800 */
[----:B------:R-:W-:-:S03]  /*33d0*/  FMUL R0, R3, 0.5 ;  /* 0x3f00000003007820 */ /* 0x000fc60000400000 */
[----:B------:R-:W5:Y:S01]  /*33e0*/  LDS R5, [R4] ;  /* 0x0000000004057984 */ /* 0x000f620000000800 */
[CC--:B------:R-:W-:Y:S01]  /*33f0*/  FFMA R2, -R3.reuse, R0.reuse, 1 ;  /* 0x3f80000003027423 */ /* 0x0c0fe20000000100 */
[----:B------:R-:W-:-:S04]  /*3400*/  FFMA R0, -R3, R0, 2 ;  /* 0x4000000003007423 */ /* 0x000fc80000000100 */
[----:B------:R-:W-:Y:S01]  /*3410*/  FADD R0, R0, -0.25 ;  /* 0xbe80000000007421 */ /* 0x000fe20000000000 */
[----:B-1----:R-:W-:Y:S01]  /*3420*/  FMUL R9, R2, R9 ;  /* 0x0000000902097220 */ /* 0x002fe20000400000 */
[----:B--2---:R-:W-:-:S04]  /*3430*/  FADD R8, R8, R25 ;  /* 0x0000001908087221 */ /* 0x004fc80000000000 */
[----:B---3--:R-:W-:-:S04]  /*3440*/  FADD R8, R8, R27 ;  /* 0x0000001b08087221 */ /* 0x008fc80000000000 */
[----:B----4-:R-:W-:Y:S01]  /*3450*/  FADD R29, R8, R29 ;  /* 0x0000001d081d7221 */ /* 0x010fe20000000000 */
[----:B-----5:R-:W-:-:S04]  /*3460*/  FFMA R0, R0, R5, -R9 ;  /* 0x0000000500007223 */ /* 0x020fc80000000809 */
[----:B------:R-:W-:-:S07]  /*3470*/  FFMA R28, R29, 0.0625, R0 ;  /* 0x3d8000001d1c7823 */ /* 0x000fce0000000000 */
.L_x_169:
[----:B------:R-:W-:Y:S05]  /*3480*/  BSYNC.RECONVERGENT B0 ;  /* 0x0000000000007941 */ /* 0x000fea0003800200 */
.L_x_168:
[----:B0-----:R-:W-:Y:S01]  /*3490*/  IADD3 R24, P3, PT, R18, R24, RZ ;  /* 0x0000001812187210 */ /* 0x001fe20007f7e0ff */
[----:B------:R-:W-:Y:S01]  /*34a0*/  IMAD R3, R16, R13, RZ ;  /* 0x0000000d10037224 */ /* 0x000fe200078e02ff */
[----:B------:R1:W-:Y:S03]  /*34b0*/  STS [R23], R28 ;  /* 0x0000001c17007388 */ /* 0x0003e60000000800 */
[----:B------:R-:W-:Y:S01]  /*34c0*/  IMAD.X R21, RZ, RZ, R21, P3 ;  /* 0x000000ffff157224 */ /* 0x000fe200018e0615 */
[----:B------:R-:W-:-:S04]  /*34d0*/  ISETP.GE.U32.AND P2, PT, R24, R3, PT ;  /* 0x000000031800720c */ /* 0x000fc80003f46070 */
[----:B------:R-:W-:-:S13]  /*34e0*/  ISETP.GE.U32.AND.EX P2, PT, R21, RZ, PT, P2 ;  /* 0x000000ff1500720c */ /* 0x000fda0003f46120 */
[----:B-1----:R-:W-:Y:S05]  /*34f0*/  @!P2 BRA `(.L_x_185) ;  /* 0xfffffff000c0a947 */ /* 0x002fea000383ffff */
.L_x_148:
[----:B------:R-:W-:Y:S05]  /*3500*/  WARPSYNC.ALL ;  /* 0x0000000000007948 */ /* 0x000fea0003800000 */
[----:B------:R-:W-:Y:S06]  /*3510*/  BAR.SYNC.DEFER_BLOCKING 0x0 ;  /* 0x0000000000007b1d */ /* 0x000fec0000010000 */
[----:B------:R-:W-:Y:S05]  /*3520*/  @P0 BRA `(.L_x_186) ;  /* 0xffffffe000800947 */ /* 0x000fea000383ffff */
.L_x_147:
[----:B------:R-:W-:-:S05]  /*3530*/  IMAD R15, R13, R16, RZ ;  /* 0x000000100d0f7224 */ /* 0x000fca00078e02ff */
[----:B------:R-:W-:-:S13]  /*3540*/  ISETP.GE.U32.AND P0, PT, R10, R15, PT ;  /* 0x0000000f0a00720c */ /* 0x000fda0003f06070 */
[----:B------:R-:W-:Y:S05]  /*3550*/  @P0 BRA `(.L_x_187) ;  /* 0x0000001000680947 */ /* 0x000fea0003800000 */
[----:B------:R-:W1:Y:S01]  /*3560*/  LDC R7, c[0x0][0x360] ;  /* 0x0000d800ff077b82 */ /* 0x000e620000000800 */
[----:B------:R-:W-:Y:S01]  /*3570*/  BSSY.RECONVERGENT B0, `(.L_x_188) ;  /* 0x0000027000007945 */ /* 0x000fe20003800200 */
[----:B-1----:R-:W-:-:S04]  /*3580*/  IADD3 R4, P1, PT, R7, R10, RZ ;  /* 0x0000000a07047210 */ /* 0x002fc80007f3e0ff */
        /* <DEDUP_REMOVED lines=12> */
[----:B------:R-:W1:Y:S01]  /*3650*/  I2F.U32.RP R4, R7 ;  /* 0x0000000700047306 */ /* 0x000e620000209000 */
[----:B------:R-:W-:-:S07]  /*3660*/  ISETP.NE.U32.AND P2, PT, R7, RZ, PT ;  /* 0x000000ff0700720c */ /* 0x000fce0003f45070 */
[----:B-1----:R-:W1:Y:S02]  /*3670*/  MUFU.RCP R4, R4 ;  /* 0x0000000400047308 */ /* 0x002e640000001000 */
[----:B-1----:R-:W-:-:S06]  /*3680*/  IADD3 R2, PT, PT, R4, 0xffffffe, RZ ;  /* 0x0ffffffe04027810 */ /* 0x002fcc0007ffe0ff */
[----:B------:R1:W2:Y:S02]  /*3690*/  F2I.FTZ.U32.TRUNC.NTZ R3, R2 ;  /* 0x0000000200037305 */ /* 0x0002a4000021f000 */
[----:B-1----:R-:W-:Y:S02]  /*36a0*/  IMAD.MOV.U32 R2, RZ, RZ, RZ ;  /* 0x000000ffff027224 */ /* 0x002fe400078e00ff */
[----:B--2---:R-:W-:-:S04]  /*36b0*/  IMAD.MOV R6, RZ, RZ, -R3 ;  /* 0x000000ffff067224 */ /* 0x004fc800078e0a03 */
[----:B------:R-:W-:-:S04]  /*36c0*/  IMAD R5, R6, R7, RZ ;  /* 0x0000000706057224 */ /* 0x000fc800078e02ff */
[----:B------:R-:W-:-:S06]  /*36d0*/  IMAD.HI.U32 R3, R3, R5, R2 ;  /* 0x0000000503037227 */ /* 0x000fcc00078e0002 */
[----:B------:R-:W-:-:S04]  /*36e0*/  IMAD.HI.U32 R2, R3, R8, RZ ;  /* 0x0000000803027227 */ /* 0x000fc800078e00ff */
[----:B------:R-:W-:Y:S02]  /*36f0*/  IMAD.MOV R6, RZ, RZ, -R2 ;  /* 0x000000ffff067224 */ /* 0x000fe400078e0a02 */
[----:B------:R-:W-:Y:S02]  /*3700*/  IMAD.MOV.U32 R3, RZ, RZ, RZ ;  /* 0x000000ffff037224 */ /* 0x000fe400078e00ff */
[----:B------:R-:W-:-:S05]  /*3710*/  IMAD R6, R7, R6, R8 ;  /* 0x0000000607067224 */ /* 0x000fca00078e0208 */
[----:B------:R-:W-:-:S13]  /*3720*/  ISETP.GE.U32.AND P0, PT, R6, R7, PT ;  /* 0x000000070600720c */ /* 0x000fda0003f06070 */
[----:B------:R-:W-:Y:S01]  /*3730*/  @P0 IADD3 R6, PT, PT, R6, -R7, RZ ;  /* 0x8000000706060210 */ /* 0x000fe20007ffe0ff */
[----:B------:R-:W-:-:S03]  /*3740*/  @P0 VIADD R2, R2, 0x1 ;  /* 0x0000000102020836 */ /* 0x000fc60000000000 */
[----:B------:R-:W-:-:S13]  /*3750*/  ISETP.GE.U32.AND P1, PT, R6, R7, PT ;  /* 0x000000070600720c */ /* 0x000fda0003f26070 */
[----:B------:R-:W-:Y:S01]  /*3760*/  @P1 VIADD R2, R2, 0x1 ;  /* 0x0000000102021836 */ /* 0x000fe20000000000 */
[----:B------:R-:W-:Y:S01]  /*3770*/  @!P2 LOP3.LUT R2, RZ, R7, RZ, 0x33, !PT ;  /* 0x00000007ff02a212 */ /* 0x000fe200078e33ff */
[----:B------:R-:W-:Y:S06]  /*3780*/  BRA `(.L_x_190) ;  /* 0x0000000000147947 */ /* 0x000fec0003800000 */
.L_x_189:
[----:B------:R-:W-:Y:S02]  /*3790*/  MOV R2, R8 ;  /* 0x0000000800027202 */ /* 0x000fe40000000f00 */
[----:B------:R-:W-:-:S07]  /*37a0*/  MOV R6, 0x37c0 ;  /* 0x000037c000067802 */ /* 0x000fce0000000f00 */
[----:B0-----:R-:W-:Y:S05]  /*37b0*/  CALL.REL.NOINC `($__internal_5_$__cuda_sm20_div_u64) ;  /* 0x0000001800847944 */ /* 0x001fea0003c00000 */
[----:B------:R-:W-:Y:S02]  /*37c0*/  IMAD.MOV.U32 R2, RZ, RZ, R8 ;  /* 0x000000ffff027224 */ /* 0x000fe400078e0008 */
[----:B------:R-:W-:-:S07]  /*37d0*/  IMAD.MOV.U32 R3, RZ, RZ, R9 ;  /* 0x000000ffff037224 */ /* 0x000fce00078e0009 */
.L_x_190:
[----:B------:R-:W-:Y:S05]  /*37e0*/  BSYNC.RECONVERGENT B0 ;  /* 0x0000000000007941 */ /* 0x000fea0003800200 */
.L_x_188:
        /* <DEDUP_REMOVED lines=11> */
[----:B------:R-:W1:Y:S01]  /*38a0*/  I2F.U32.RP R4, R13 ;  /* 0x0000000d00047306 */ /* 0x000e620000209000 */
[----:B------:R-:W2:Y:S01]  /*38b0*/  S2R R9, SR_CgaCtaId ;  /* 0x0000000000097919 */ /* 0x000ea20000008800 */
[----:B------:R-:W-:Y:S01]  /*38c0*/  VIADD R16, R16, 0x1 ;  /* 0x0000000110107836 */ /* 0x000fe20000000000 */
[----:B------:R-:W-:Y:S01]  /*38d0*/  MOV R0, 0x400 ;  /* 0x0000040000007802 */ /* 0x000fe20000000f00 */
[----:B0-----:R-:W-:Y:S01]  /*38e0*/  IMAD.MOV.U32 R18, RZ, RZ, RZ ;  /* 0x000000ffff127224 */ /* 0x001fe200078e00ff */
[----:B------:R-:W-:Y:S01]  /*38f0*/  ISETP.NE.U32.AND P2, PT, R13, RZ, PT ;  /* 0x000000ff0d00720c */ /* 0x000fe20003f45070 */
[----:B------:R-:W-:Y:S01]  /*3900*/  IMAD.MOV.U32 R20, RZ, RZ, R10 ;  /* 0x000000ffff147224 */ /* 0x000fe200078e000a */
[----:B------:R-:W-:Y:S02]  /*3910*/  MOV R17, R11 ;  /* 0x0000000b00117202 */ /* 0x000fe40000000f00 */
[----:B------:R-:W-:Y:S02]  /*3920*/  LOP3.LUT R25, RZ, R13, RZ, 0x33, !PT ;  /* 0x0000000dff197212 */ /* 0x000fe400078e33ff */
[----:B------:R-:W-:Y:S01]  /*3930*/  LOP3.LUT R16, R16, 0x3, RZ, 0xc0, !PT ;  /* 0x0000000310107812 */ /* 0x000fe200078ec0ff */
[----:B-1----:R-:W0:Y:S02]  /*3940*/  MUFU.RCP R4, R4 ;  /* 0x0000000400047308 */ /* 0x002e240000001000 */
[----:B0-----:R-:W-:Y:S01]  /*3950*/  VIADD R2, R4, 0xffffffe ;  /* 0x0ffffffe04027836 */ /* 0x001fe20000000000 */
[----:B--2---:R-:W-:-:S05]  /*3960*/  LEA R0, R9, R0, 0x18 ;  /* 0x0000000009007211 */ /* 0x004fca00078ec0ff */
[----:B------:R0:W1:Y:S02]  /*3970*/  F2I.FTZ.U32.TRUNC.NTZ R3, R2 ;  /* 0x0000000200037305 */ /* 0x000064000021f000 */
[----:B0-----:R-:W-:Y:S02]  /*3980*/  HFMA2 R2, -RZ, RZ, 0, 0 ;  /* 0x00000000ff027431 */ /* 0x001fe400000001ff */
[----:B-1----:R-:W-:-:S04]  /*3990*/  IMAD.MOV R6, RZ, RZ, -R3 ;  /* 0x000000ffff067224 */ /* 0x002fc800078e0a03 */
[----:B------:R-:W-:-:S04]  /*39a0*/  IMAD R5, R6, R13, RZ ;  /* 0x0000000d06057224 */ /* 0x000fc800078e02ff */
[----:B------:R-:W-:-:S07]  /*39b0*/  IMAD.HI.U32 R23, R3, R5, R2 ;  /* 0x0000000503177227 */ /* 0x000fce00078e0002 */
.L_x_193:
[----:B-1----:R-:W-:Y:S01]  /*39c0*/  IMAD.HI.U32 R2, R23, R20, RZ ;  /* 0x0000001417027227 */ /* 0x002fe200078e00ff */
[----:B------:R-:W0:Y:S03]  /*39d0*/  LDCU.128 UR4, c[0x0][0x390] ;  /* 0x00007200ff0477ac */ /* 0x000e260008000c00 */
[----:B------:R-:W-:-:S04]  /*39e0*/  IMAD.MOV R4, RZ, RZ, -R2 ;  /* 0x000000ffff047224 */ /* 0x000fc800078e0a02 */
        /* <DEDUP_REMOVED lines=9> */
[----:B------:R-:W-:-:S04]  /*3a80*/  IMAD R5, R13, R5, R20 ;  /* 0x000000050d057224 */ /* 0x000fc800078e0214 */
[----:B------:R-:W-:-:S04]  /*3a90*/  IMAD.IADD R9, R5, 0x1, R12 ;  /* 0x0000000105097824 */ /* 0x000fc800078e020c */
[----:B------:R-:W-:Y:S01]  /*3aa0*/  IMAD R9, R2, UR42, R9 ;  /* 0x0000002a02097c24 */ /* 0x000fe2000f8e0209 */
[----:B------:R-:W-:Y:S02]  /*3ab0*/  IADD3 R2, P3, PT, R5, UR47, RZ ;  /* 0x0000002f05027c10 */ /* 0x000fe4000ff7e0ff */
[----:B------:R-:W-:Y:S02]  /*3ac0*/  IADD3 R5, P1, PT, R3, UR43, RZ ;  /* 0x0000002b03057c10 */ /* 0x000fe4000ff3e0ff */
[C---:B------:R-:W-:Y:S01]  /*3ad0*/  LEA R4, R9.reuse, R0, 0x2 ;  /* 0x0000000009047211 */ /* 0x040fe200078e10ff */
[----:B------:R-:W-:Y:S01]  /*3ae0*/  IMAD.X R3, RZ, RZ, RZ, P3 ;  /* 0x000000ffff037224 */ /* 0x000fe200018e06ff */
[----:B------:R-:W-:Y:S01]  /*3af0*/  LEA R6, R9, UR53, 0x2 ;  /* 0x0000003509067c11 */ /* 0x000fe2000f8e10ff */
[----:B------:R-:W-:Y:S02]  /*3b00*/  IMAD.X R8, RZ, RZ, RZ, P1 ;  /* 0x000000ffff087224 */ /* 0x000fe400008e06ff */
[----:B------:R1:W2:Y:S01]  /*3b10*/  LDS R9, [R4] ;  /* 0x0000000004097984 */ /* 0x0002a20000000800 */
[----:B------:R-:W-:-:S03]  /*3b20*/  IMAD.WIDE.U32 R2, R5, 0xc9, R2 ;  /* 0x000000c905027825 */ /* 0x000fc600078e0002 */
[----:B------:R-:W3:Y:S01]  /*3b30*/  LDS R19, [R6] ;  /* 0x0000000006137984 */ /* 0x000ee20000000800 */
[----:B------:R-:W-:Y:S02]  /*3b40*/  IMAD R21, R8, 0xc9, RZ ;  /* 0x000000c908157824 */ /* 0x000fe400078e02ff */
[----:B------:R-:W-:-:S03]  /*3b50*/  IMAD.SHL.U32 R5, R2, 0x4, RZ ;  /* 0x0000000402057824 */ /* 0x000fc600078e00ff */
[----:B------:R-:W-:Y:S02]  /*3b60*/  IADD3 R3, PT, PT, R3, R21, RZ ;  /* 0x0000001503037210 */ /* 0x000fe40007ffe0ff */
[----:B-1----:R-:W-:Y:S02]  /*3b70*/  LOP3.LUT R4, R5, 0xfffffffc, RZ, 0xc0, !PT ;  /* 0xfffffffc05047812 */ /* 0x002fe400078ec0ff */
[----:B------:R-:W-:Y:S02]  /*3b80*/  SHF.L.U64.HI R5, R2, 0x2, R3 ;  /* 0x0000000202057819 */ /* 0x000fe40000010203 */
[C---:B0-----:R-:W-:Y:S02]  /*3b90*/  IADD3 R2, P1, PT, R4.reuse, UR4, RZ ;  /* 0x0000000404027c10 */ /* 0x041fe4000ff3e0ff */
[----:B------:R-:W-:Y:S02]  /*3ba0*/  LOP3.LUT R5, R5, 0x3, RZ, 0xc0, !PT ;  /* 0x0000000305057812 */ /* 0x000fe400078ec0ff */
[----:B------:R-:W-:-:S02]  /*3bb0*/  IADD3 R4, P3, PT, R4, UR6, RZ ;  /* 0x0000000604047c10 */ /* 0x000fc4000ff7e0ff */
[C---:B------:R-:W-:Y:S02]  /*3bc0*/  IADD3.X R3, PT, PT, R5.reuse, UR5, RZ, P1, !PT ;  /* 0x0000000505037c10 */ /* 0x040fe40008ffe4ff */
[----:B------:R-:W-:Y:S02]  /*3bd0*/  IADD3.X R5, PT, PT, R5, UR7, RZ, P3, !PT ;  /* 0x0000000705057c10 */ /* 0x000fe40009ffe4ff */
[----:B------:R-:W-:Y:S02]  /*3be0*/  IADD3 R16, P1, PT, R16, -0x1, RZ ;  /* 0xffffffff10107810 */ /* 0x000fe40007f3e0ff */
[----:B------:R-:W-:Y:S02]  /*3bf0*/  IADD3 R20, P3, PT, R7, R20, RZ ;  /* 0x0000001407147210 */ /* 0x000fe40007f7e0ff */
[----:B------:R-:W-:Y:S02]  /*3c00*/  IADD3.X R18, PT, PT, R18, -0x1, RZ, P1, !PT ;  /* 0xffffffff12127810 */ /* 0x000fe40000ffe4ff */
[----:B------:R-:W-:Y:S01]  /*3c10*/  ISETP.NE.U32.AND P1, PT, R16, RZ, PT ;  /* 0x000000ff1000720c */ /* 0x000fe20003f25070 */
[----:B------:R-:W-:-:S03]  /*3c20*/  IMAD.X R17, RZ, RZ, R17, P3 ;  /* 0x000000ffff117224 */ /* 0x000fc600018e0611 */
[----:B------:R-:W-:Y:S01]  /*3c30*/  ISETP.NE.AND.EX P1, PT, R18, RZ, PT, P1 ;  /* 0x000000ff1200720c */ /* 0x000fe20003f25310 */
[----:B--2---:R1:W-:Y:S04]  /*3c40*/  STG.E desc[UR36][R2.64], R9 ;  /* 0x0000000902007986 */ /* 0x0043e8000c101924 */
[----:B---3--:R1:W-:Y:S08]  /*3c50*/  STG.E desc[UR36][R4.64], R19 ;  /* 0x0000001304007986 */ /* 0x0083f0000c101924 */
[----:B------:R-:W-:Y:S05]  /*3c60*/  @P1 BRA `(.L_x_193) ;  /* 0xfffffffc00541947 */ /* 0x000fea000383ffff */
.L_x_192:
[----:B------:R-:W-:Y:S05]  /*3c70*/  BSYNC.RECONVERGENT B0 ;  /* 0x0000000000007941 */ /* 0x000fea0003800200 */
.L_x_191:
[----:B------:R-:W-:Y:S05]  /*3c80*/  @!P0 BRA `(.L_x_187) ;  /* 0x00000008009c8947 */ /* 0x000fea0003800000 */
[----:B------:R-:W2:Y:S01]  /*3c90*/  I2F.U32.RP R0, R13 ;  /* 0x0000000d00007306 */ /* 0x000ea20000209000 */
[----:B-1----:R-:W1:Y:S01]  /*3ca0*/  S2R R5, SR_CgaCtaId ;  /* 0x0000000000057919 */ /* 0x002e620000008800 */
[----:B------:R-:W-:Y:S01]  /*3cb0*/  MOV R6, 0x400 ;  /* 0x0000040000067802 */ /* 0x000fe20000000f00 */
[--C-:B0-----:R-:W-:Y:S01]  /*3cc0*/  IMAD R18, R7, 0x2, R20.reuse ;  /* 0x0000000207127824 */ /* 0x101fe200078e0214 */
[----:B------:R-:W-:Y:S01]  /*3cd0*/  ISETP.NE.U32.AND P1, PT, R13, RZ, PT ;  /* 0x000000ff0d00720c */ /* 0x000fe20003f25070 */
[--C-:B------:R-:W-:Y:S01]  /*3ce0*/  IMAD R8, R7, 0x3, R20.reuse ;  /* 0x0000000307087824 */ /* 0x100fe200078e0214 */
[----:B------:R-:W-:Y:S02]  /*3cf0*/  LOP3.LUT R16, RZ, R13, RZ, 0x33, !PT ;  /* 0x0000000dff107212 */ /* 0x000fe400078e33ff */
[----:B--2---:R-:W0:Y:S02]  /*3d00*/  MUFU.RCP R0, R0 ;  /* 0x0000000000007308 */ /* 0x004e240000001000 */
[----:B0-----:R-:W-:Y:S01]  /*3d10*/  VIADD R2, R0, 0xffffffe ;  /* 0x0ffffffe00027836 */ /* 0x001fe20000000000 */
[----:B-1----:R-:W-:Y:S01]  /*3d20*/  LEA R6, R5, R6, 0x18 ;  /* 0x0000000605067211 */ /* 0x002fe200078ec0ff */
[----:B------:R-:W-:-:S04]  /*3d30*/  IMAD.IADD R0, R7, 0x1, R20 ;  /* 0x0000000107007824 */ /* 0x000fc800078e0214 */
[----:B------:R0:W1:Y:S02]  /*3d40*/  F2I.FTZ.U32.TRUNC.NTZ R3, R2 ;  /* 0x0000000200037305 */ /* 0x000064000021f000 */
[----:B0-----:R-:W-:Y:S02]  /*3d50*/  HFMA2 R2, -RZ, RZ, 0, 0 ;  /* 0x00000000ff027431 */ /* 0x001fe400000001ff */
[----:B-1----:R-:W-:-:S04]  /*3d60*/  IMAD.MOV R4, RZ, RZ, -R3 ;  /* 0x000000ffff047224 */ /* 0x002fc800078e0a03 */
[----:B------:R-:W-:-:S04]  /*3d70*/  IMAD R9, R4, R13, RZ ;  /* 0x0000000d04097224 */ /* 0x000fc800078e02ff */
[----:B------:R-:W-:-:S07]  /*3d80*/  IMAD.HI.U32 R9, R3, R9, R2 ;  /* 0x0000000903097227 */ /* 0x000fce00078e0002 */
.L_x_194:
[C---:B------:R-:W-:Y:S01]  /*3d90*/  IMAD.HI.U32 R3, R9.reuse, R20, RZ ;  /* 0x0000001409037227 */ /* 0x040fe200078e00ff */
[----:B------:R-:W0:Y:S03]  /*3da0*/  LDCU.128 UR4, c[0x0][0x390] ;  /* 0x00007200ff0477ac */ /* 0x000e260008000c00 */
[----:B------:R-:W-:Y:S02]  /*3db0*/  IMAD.MOV R2, RZ, RZ, -R3 ;  /* 0x000000ffff027224 */ /* 0x000fe400078e0a03 */
[----:B------:R-:W-:-:S04]  /*3dc0*/  IMAD.HI.U32 R5, R9, R0, RZ ;  /* 0x0000000009057227 */ /* 0x000fc800078e00ff */
[----:B------:R-:W-:Y:S01]  /*3dd0*/  IMAD R2, R13, R2, R20 ;  /* 0x000000020d027224 */ /* 0x000fe200078e0214 */
[----:B------:R-:W-:Y:S01]  /*3de0*/  IADD3 R4, PT, PT, -R5, RZ, RZ ;  /* 0x000000ff05047210 */ /* 0x000fe20007ffe1ff */
[----:B------:R-:W-:-:S03]  /*3df0*/  IMAD.HI.U32 R25, R9, R8, RZ ;  /* 0x0000000809197227 */ /* 0x000fc600078e00ff */
[----:B------:R-:W-:Y:S01]  /*3e00*/  ISETP.GE.U32.AND P4, PT, R2, R13, PT ;  /* 0x0000000d0200720c */ /* 0x000fe20003f86070 */
[----:B------:R-:W-:Y:S02]  /*3e10*/  IMAD.MOV R24, RZ, RZ, -R25 ;  /* 0x000000ffff187224 */ /* 0x000fe400078e0a19 */
[----:B------:R-:W-:-:S04]  /*3e20*/  IMAD.HI.U32 R35, R9, R18, RZ ;  /* 0x0000001209237227 */ /* 0x000fc800078e00ff */
[C---:B------:R-:W-:Y:S02]  /*3e30*/  IMAD R24, R13.reuse, R24, R8 ;  /* 0x000000180d187224 */ /* 0x040fe400078e0208 */
[----:B------:R-:W-:Y:S02]  /*3e40*/  IMAD R4, R13, R4, R0 ;  /* 0x000000040d047224 */ /* 0x000fe400078e0200 */
[----:B------:R-:W-:Y:S01]  /*3e50*/  IMAD.MOV R22, RZ, RZ, -R35 ;  /* 0x000000ffff167224 */ /* 0x000fe200078e0a23 */
[-C--:B------:R-:W-:Y:S01]  /*3e60*/  ISETP.GE.U32.AND P2, PT, R24, R13.reuse, PT ;  /* 0x0000000d1800720c */ /* 0x080fe20003f46070 */
[----:B------:R-:W-:Y:S01]  /*3e70*/  @P4 IMAD.IADD R2, R2, 0x1, -R13 ;  /* 0x0000000102024824 */ /* 0x000fe200078e0a0d */
[----:B------:R-:W-:Y:S01]  /*3e80*/  @P4 IADD3 R3, PT, PT, R3, 0x1, RZ ;  /* 0x0000000103034810 */ /* 0x000fe20007ffe0ff */
[----:B------:R-:W-:Y:S01]  /*3e90*/  IMAD R22, R13, R22, R18 ;  /* 0x000000160d167224 */ /* 0x000fe200078e0212 */
[-C--:B------:R-:W-:Y:S02]  /*3ea0*/  ISETP.GE.U32.AND P0, PT, R4, R13.reuse, PT ;  /* 0x0000000d0400720c */ /* 0x080fe40003f06070 */
[----:B------:R-:W-:-:S02]  /*3eb0*/  ISETP.GE.U32.AND P5, PT, R2, R13, PT ;  /* 0x0000000d0200720c */ /* 0x000fc40003fa6070 */
[----:B------:R-:W-:-:S05]  /*3ec0*/  ISETP.GE.U32.AND P3, PT, R22, R13, PT ;  /* 0x0000000d1600720c */ /* 0x000fca0003f66070 */
[-C--:B------:R-:W-:Y:S02]  /*3ed0*/  @P2 IADD3 R24, PT, PT, R24, -R13.reuse, RZ ;  /* 0x8000000d18182210 */ /* 0x080fe40007ffe0ff */
[----:B------:R-:W-:Y:S02]  /*3ee0*/  @P2 IADD3 R25, PT, PT, R25, 0x1, RZ ;  /* 0x0000000119192810 */ /* 0x000fe40007ffe0ff */
[--C-:B------:R-:W-:Y:S01]  /*3ef0*/  @P0 IMAD.IADD R4, R4, 0x1, -R13.reuse ;  /* 0x0000000104040824 */ /* 0x100fe200078e0a0d */
[-C--:B------:R-:W-:Y:S01]  /*3f00*/  ISETP.GE.U32.AND P6, PT, R24, R13.reuse, PT ;  /* 0x0000000d1800720c */ /* 0x080fe20003fc6070 */
[----:B------:R-:W-:Y:S02]  /*3f10*/  @P5 VIADD R3, R3, 0x1 ;  /* 0x0000000103035836 */ /* 0x000fe40000000000 */
[----:B------:R-:W-:Y:S01]  /*3f20*/  @P3 IMAD.IADD R22, R22, 0x1, -R13 ;  /* 0x0000000116163824 */ /* 0x000fe200078e0a0d */
[----:B------:R-:W-:Y:S01]  /*3f30*/  ISETP.GE.U32.AND P4, PT, R4, R13, PT ;  /* 0x0000000d0400720c */ /* 0x000fe20003f86070 */
[----:B------:R-:W-:Y:S01]  /*3f40*/  @P0 VIADD R5, R5, 0x1 ;  /* 0x0000000105050836 */ /* 0x000fe20000000000 */
[----:B------:R-:W-:Y:S01]  /*3f50*/  SEL R3, R16, R3, !P1 ;  /* 0x0000000310037207 */ /* 0x000fe20004800000 */
[----:B------:R-:W-:Y:S01]  /*3f60*/  @P3 VIADD R35, R35, 0x1 ;  /* 0x0000000123233836 */ /* 0x000fe20000000000 */
[----:B------:R-:W-:-:S03]  /*3f70*/  ISETP.GE.U32.AND P5, PT, R22, R13, PT ;  /* 0x0000000d1600720c */ /* 0x000fc60003fa6070 */
[----:B------:R-:W-:Y:S02]  /*3f80*/  IMAD.MOV R23, RZ, RZ, -R3 ;  /* 0x000000ffff177224 */ /* 0x000fe400078e0a03 */
[----:B------:R-:W-:Y:S02]  /*3f90*/  IMAD.IADD R2, R3, 0x1, R14 ;  /* 0x0000000103027824 */ /* 0x000fe400078e020e */
[----:B------:R-:W-:Y:S02]  /*3fa0*/  IMAD R23, R13, R23, R20 ;  /* 0x000000170d177224 */ /* 0x000fe400078e0214 */
[----:B------:R-:W-:Y:S02]  /*3fb0*/  @P6 VIADD R25, R25, 0x1 ;  /* 0x0000000119196836 */ /* 0x000fe40000000000 */
[C---:B------:R-:W-:Y:S01]  /*3fc0*/  IMAD.IADD R19, R23.reuse, 0x1, R12 ;  /* 0x0000000117137824 */ /* 0x040fe200078e020c */
[----:B------:R-:W-:Y:S01]  /*3fd0*/  IADD3 R22, P0, PT, R23, UR47, RZ ;  /* 0x0000002f17167c10 */ /* 0x000fe2000ff1e0ff */
[----:B------:R-:W-:Y:S01]  /*3fe0*/  @P4 VIADD R5, R5, 0x1 ;  /* 0x0000000105054836 */ /* 0x000fe20000000000 */
[----:B------:R-:W-:Y:S01]  /*3ff0*/  SEL R25, R16, R25, !P1 ;  /* 0x0000001910197207 */ /* 0x000fe20004800000 */
[----:B------:R-:W-:Y:S01]  /*4000*/  IMAD R19, R2, UR42, R19 ;  /* 0x0000002a02137c24 */ /* 0x000fe2000f8e0213 */
[----:B------:R-:W-:-:S02]  /*4010*/  @P5 IADD3 R35, PT, PT, R35, 0x1, RZ ;  /* 0x0000000123235810 */ /* 0x000fc40007ffe0ff */
[C---:B------:R-:W-:Y:S01]  /*4020*/  SEL R5, R16.reuse, R5, !P1 ;  /* 0x0000000510057207 */ /* 0x040fe20004800000 */
[----:B------:R-:W-:Y:S01]  /*4030*/  IMAD.MOV R27, RZ, RZ, -R25 ;  /* 0x000000ffff1b7224 */ /* 0x000fe200078e0a19 */
[----:B------:R-:W-:Y:S01]  /*4040*/  LEA R21, R19, R6, 0x2 ;  /* 0x0000000613157211 */ /* 0x000fe200078e10ff */
[----:B------:R-:W-:Y:S01]  /*4050*/  IMAD.IADD R24, R25, 0x1, R14 ;  /* 0x0000000119187824 */ /* 0x000fe200078e020e */
[----:B------:R-:W-:Y:S01]  /*4060*/  SEL R35, R16, R35, !P1 ;  /* 0x0000002310237207 */ /* 0x000fe20004800000 */
[----:B------:R-:W-:Y:S01]  /*4070*/  IMAD.MOV R39, RZ, RZ, -R5 ;  /* 0x000000ffff277224 */ /* 0x000fe200078e0a05 */
[----:B------:R-:W-:Y:S01]  /*4080*/  LEA R29, R19, UR53, 0x2 ;  /* 0x00000035131d7c11 */ /* 0x000fe2000f8e10ff */
[C---:B------:R-:W-:Y:S01]  /*4090*/  IMAD R27, R13.reuse, R27, R8 ;  /* 0x0000001b0d1b7224 */ /* 0x040fe200078e0208 */
[----:B------:R-:W1:Y:S01]  /*40a0*/  LDS R21, [R21] ;  /* 0x0000000015157984 */ /* 0x000e620000000800 */
[----:B------:R-:W-:Y:S01]  /*40b0*/  IMAD R39, R13, R39, R0 ;  /* 0x000000270d277224 */ /* 0x000fe200078e0200 */
[----:B------:R-:W-:Y:S01]  /*40c0*/  IADD3.X R23, PT, PT, RZ, RZ, RZ, P0, !PT ;  /* 0x000000ffff177210 */ /* 0x000fe200007fe4ff */
[----:B------:R-:W-:Y:S01]  /*40d0*/  IMAD.IADD R19, R27, 0x1, R12 ;  /* 0x000000011b137824 */ /* 0x000fe200078e020c */
[----:B------:R-:W-:Y:S01]  /*40e0*/  IADD3 R37, PT, PT, -R35, RZ, RZ ;  /* 0x000000ff23257210 */ /* 0x000fe20007ffe1ff */
[----:B------:R-:W-:Y:S01]  /*40f0*/  IMAD.IADD R31, R5, 0x1, R14 ;  /* 0x00000001051f7824 */ /* 0x000fe200078e020e */
[----:B------:R-:W-:Y:S01]  /*4100*/  IADD3 R3, P0, PT, R3, UR43, RZ ;  /* 0x0000002b03037c10 */ /* 0x000fe2000ff1e0ff */
[----:B------:R-:W-:Y:S01]  /*4110*/  IMAD.IADD R2, R39, 0x1, R12 ;  /* 0x0000000127027824 */ /* 0x000fe200078e020c */
[----:B------:R-:W2:Y:S01]  /*4120*/  LDS R29, [R29] ;  /* 0x000000001d1d7984 */ /* 0x000ea20000000800 */
[----:B------:R-:W-:Y:S01]  /*4130*/  IMAD R19, R24, UR42, R19 ;  /* 0x0000002a18137c24 */ /* 0x000fe2000f8e0213 */
[----:B------:R-:W-:Y:S01]  /*4140*/  IADD3 R26, P4, PT, R27, UR47, RZ ;  /* 0x0000002f1b1a7c10 */ /* 0x000fe2000ff9e0ff */
[----:B------:R-:W-:Y:S01]  /*4150*/  IMAD R37, R13, R37, R18 ;  /* 0x000000250d257224 */ /* 0x000fe200078e0212 */
[----:B------:R-:W-:Y:S01]  /*4160*/  LEA R8, R7, R8, 0x2 ;  /* 0x0000000807087211 */ /* 0x000fe200078e10ff */
[----:B------:R-:W-:-:S02]  /*4170*/  IMAD.X R24, RZ, RZ, RZ, P0 ;  /* 0x000000ffff187224 */ /* 0x000fc400000e06ff */
[----:B------:R-:W-:Y:S01]  /*4180*/  IMAD R31, R31, UR42, R2 ;  /* 0x0000002a1f1f7c24 */ /* 0x000fe2000f8e0202 */
[----:B------:R-:W-:Y:S01]  /*4190*/  IADD3 R2, P2, PT, R39, UR47, RZ ;  /* 0x0000002f27027c10 */ /* 0x000fe2000ff5e0ff */
[----:B------:R-:W-:-:S04]  /*41a0*/  IMAD.WIDE.U32 R22, R3, 0xc9, R22 ;  /* 0x000000c903167825 */ /* 0x000fc800078e0016 */
[C---:B------:R-:W-:Y:S01]  /*41b0*/  IMAD.IADD R33, R35.reuse, 0x1, R14 ;  /* 0x0000000123217824 */ /* 0x040fe200078e020e */
[----:B------:R-:W-:Y:S01]  /*41c0*/  IADD3 R35, P0, PT, R35, UR43, RZ ;  /* 0x0000002b23237c10 */ /* 0x000fe2000ff1e0ff */
[----:B------:R-:W-:Y:S02]  /*41d0*/  IMAD.IADD R4, R37, 0x1, R12 ;  /* 0x0000000125047824 */ /* 0x000fe400078e020c */
[----:B------:R-:W-:Y:S02]  /*41e0*/  IMAD R39, R24, 0xc9, RZ ;  /* 0x000000c918277824 */ /* 0x000fe400078e02ff */
[----:B------:R-:W-:Y:S02]  /*41f0*/  IMAD.SHL.U32 R24, R22, 0x4, RZ ;  /* 0x0000000416187824 */ /* 0x000fe400078e00ff */
[----:B------:R-:W-:Y:S01]  /*4200*/  IMAD R33, R33, UR42, R4 ;  /* 0x0000002a21217c24 */ /* 0x000fe2000f8e0204 */
[----:B------:R-:W-:Y:S01]  /*4210*/  IADD3 R4, P3, PT, R37, UR47, RZ ;  /* 0x0000002f25047c10 */ /* 0x000fe2000ff7e0ff */
[----:B------:R-:W-:Y:S01]  /*4220*/  IMAD.X R3, RZ, RZ, RZ, P2 ;  /* 0x000000ffff037224 */ /* 0x000fe200010e06ff */
[----:B------:R-:W-:Y:S01]  /*4230*/  IADD3 R23, PT, PT, R23, R39, RZ ;  /* 0x0000002717177210 */ /* 0x000fe20007ffe0ff */
[----:B------:R-:W-:Y:S01]  /*4240*/  IMAD.X R27, RZ, RZ, RZ, P4 ;  /* 0x000000ffff1b7224 */ /* 0x000fe200020e06ff */
[----:B------:R-:W-:Y:S01]  /*4250*/  IADD3 R37, P2, PT, R5, UR43, RZ ;  /* 0x0000002b05257c10 */ /* 0x000fe2000ff5e0ff */
[----:B------:R-:W-:Y:S01]  /*4260*/  IMAD.X R5, RZ, RZ, RZ, P3 ;  /* 0x000000ffff057224 */ /* 0x000fe200018e06ff */
[----:B------:R-:W-:Y:S01]  /*4270*/  LOP3.LUT R24, R24, 0xfffffffc, RZ, 0xc0, !PT ;  /* 0xfffffffc18187812 */ /* 0x000fe200078ec0ff */
[----:B------:R-:W-:Y:S01]  /*4280*/  IMAD.X R34, RZ, RZ, RZ, P0 ;  /* 0x000000ffff227224 */ /* 0x000fe200000e06ff */
[----:B------:R-:W-:Y:S01]  /*4290*/  SHF.L.U64.HI R28, R22, 0x2, R23 ;  /* 0x00000002161c7819 */ /* 0x000fe20000010217 */
[----:B------:R-:W-:Y:S01]  /*42a0*/  IMAD.WIDE.U32 R2, R37, 0xc9, R2 ;  /* 0x000000c925027825 */ /* 0x000fe200078e0002 */
[----:B0-----:R-:W-:-:S02]  /*42b0*/  IADD3 R22, P3, PT, R24, UR4, RZ ;  /* 0x0000000418167c10 */ /* 0x001fc4000ff7e0ff */
[----:B------:R-:W-:Y:S01]  /*42c0*/  IADD3.X R30, PT, PT, RZ, RZ, RZ, P2, !PT ;  /* 0x000000ffff1e7210 */ /* 0x000fe200017fe4ff */
[----:B------:R-:W-:Y:S01]  /*42d0*/  IMAD.WIDE.U32 R4, R35, 0xc9, R4 ;  /* 0x000000c923047825 */ /* 0x000fe200078e0004 */
[----:B------:R-:W-:Y:S02]  /*42e0*/  LOP3.LUT R28, R28, 0x3, RZ, 0xc0, !PT ;  /* 0x000000031c1c7812 */ /* 0x000fe400078ec0ff */
[----:B------:R-:W-:Y:S01]  /*42f0*/  IADD3 R24, P4, PT, R24, UR6, RZ ;  /* 0x0000000618187c10 */ /* 0x000fe2000ff9e0ff */
[----:B------:R-:W-:Y:S01]  /*4300*/  IMAD R35, R31, 0x4, R6 ;  /* 0x000000041f237824 */ /* 0x000fe200078e0206 */
[----:B------:R-:W-:Y:S01]  /*4310*/  IADD3 R37, P5, PT, R25, UR43, RZ ;  /* 0x0000002b19257c10 */ /* 0x000fe2000ffbe0ff */
[----:B------:R-:W-:Y:S01]  /*4320*/  IMAD R39, R30, 0xc9, RZ ;  /* 0x000000c91e277824 */ /* 0x000fe200078e02ff */
[----:B------:R-:W-:Y:S01]  /*4330*/  LEA R31, R31, UR53, 0x2 ;  /* 0x000000351f1f7c11 */ /* 0x000fe2000f8e10ff */
[----:B------:R-:W-:Y:S01]  /*4340*/  IMAD R0, R7, 0x4, R0 ;  /* 0x0000000407007824 */ /* 0x000fe200078e0200 */
[C---:B------:R-:W-:Y:S01]  /*4350*/  IADD3.X R23, PT, PT, R28.reuse, UR5, RZ, P3, !PT ;  /* 0x000000051c177c10 */ /* 0x040fe20009ffe4ff */
[----:B------:R-:W-:Y:S01]  /*4360*/  IMAD.WIDE.U32 R26, R37, 0xc9, R26 ;  /* 0x000000c9251a7825 */ /* 0x000fe200078e001a */
[----:B------:R-:W-:Y:S01]  /*4370*/  IADD3.X R25, PT, PT, R28, UR7, RZ, P4, !PT ;  /* 0x000000071c197c10 */ /* 0x000fe2000a7fe4ff */
[----:B------:R-:W0:Y:S01]  /*4380*/  LDS R35, [R35] ;  /* 0x0000000023237984 */ /* 0x000e220000000800 */
[C---:B------:R-:W-:Y:S01]  /*4390*/  LEA R30, R33.reuse, UR53, 0x2 ;  /* 0x00000035211e7c11 */ /* 0x040fe2000f8e10ff */
[----:B------:R-:W-:Y:S01]  /*43a0*/  IMAD R28, R33, 0x4, R6 ;  /* 0x00000004211c7824 */ /* 0x000fe200078e0206 */
[C---:B------:R-:W-:Y:S01]  /*43b0*/  LEA R33, R19.reuse, R6, 0x2 ;  /* 0x0000000613217211 */ /* 0x040fe200078e10ff */
[----:B-1----:R1:W-:Y:S01]  /*43c0*/  STG.E desc[UR36][R22.64], R21 ;  /* 0x0000001516007986 */ /* 0x0023e2000c101924 */
[----:B------:R-:W-:Y:S01]  /*43d0*/  LEA R37, R19, UR53, 0x2 ;  /* 0x0000003513257c11 */ /* 0x000fe2000f8e10ff */
[----:B------:R-:W-:-:S02]  /*43e0*/  IMAD.X R32, RZ, RZ, RZ, P5 ;  /* 0x000000ffff207224 */ /* 0x000fc400028e06ff */
[----:B------:R-:W3:Y:S01]  /*43f0*/  LDS R31, [R31] ;  /* 0x000000001f1f7984 */ /* 0x000ee20000000800 */
[----:B------:R-:W-:Y:S02]  /*4400*/  IMAD.IADD R3, R3, 0x1, R39 ;  /* 0x0000000103037824 */ /* 0x000fe400078e0227 */
[----:B------:R-:W-:Y:S01]  /*4410*/  IMAD R18, R7, 0x4, R18 ;  /* 0x0000000407127824 */ /* 0x000fe200078e0212 */
[----:B------:R4:W5:Y:S02]  /*4420*/  LDS R21, [R28] ;  /* 0x000000001c157984 */ /* 0x0009640000000800 */
[C---:B------:R-:W-:Y:S02]  /*4430*/  SHF.L.U64.HI R3, R2.reuse, 0x2, R3 ;  /* 0x0000000202037819 */ /* 0x040fe40000010203 */
[----:B------:R-:W5:Y:S01]  /*4440*/  LDS R19, [R30] ;  /* 0x000000001e137984 */ /* 0x000f620000000800 */
[----:B-1----:R-:W-:Y:S01]  /*4450*/  IMAD.SHL.U32 R22, R2, 0x4, RZ ;  /* 0x0000000402167824 */ /* 0x002fe200078e00ff */
[----:B------:R-:W-:Y:S01]  /*4460*/  LOP3.LUT R3, R3, 0x3, RZ, 0xc0, !PT ;  /* 0x0000000303037812 */ /* 0x000fe200078ec0ff */
[----:B------:R-:W-:Y:S01]  /*4470*/  IMAD R23, R32, 0xc9, RZ ;  /* 0x000000c920177824 */ /* 0x000fe200078e02ff */
[----:B------:R-:W1:Y:S01]  /*4480*/  LDS R33, [R33] ;  /* 0x0000000021217984 */ /* 0x000e620000000800 */
[----:B------:R-:W-:-:S02]  /*4490*/  SHF.L.U32 R2, R26, 0x2, RZ ;  /* 0x000000021a027819 */ /* 0x000fc400000006ff */
[----:B------:R-:W-:Y:S01]  /*44a0*/  LOP3.LUT R22, R22, 0xfffffffc, RZ, 0xc0, !PT ;  /* 0xfffffffc16167812 */ /* 0x000fe200078ec0ff */
[----:B------:R-:W1:Y:S01]  /*44b0*/  LDS R37, [R37] ;  /* 0x0000000025257984 */ /* 0x000e620000000800 */
[----:B------:R-:W-:Y:S02]  /*44c0*/  IMAD.IADD R27, R27, 0x1, R23 ;  /* 0x000000011b1b7824 */ /* 0x000fe400078e0217 */
[----:B----4-:R-:W-:Y:S01]  /*44d0*/  IADD3 R28, P0, PT, R22, UR4, RZ ;  /* 0x00000004161c7c10 */ /* 0x010fe2000ff1e0ff */
[----:B--2---:R2:W-:Y:S02]  /*44e0*/  STG.E desc[UR36][R24.64], R29 ;  /* 0x0000001d18007986 */ /* 0x0045e4000c101924 */
[----:B------:R-:W-:Y:S02]  /*44f0*/  SHF.L.U64.HI R27, R26, 0x2, R27 ;  /* 0x000000021a1b7819 */ /* 0x000fe4000001021b */
[----:B------:R-:W-:Y:S02]  /*4500*/  LOP3.LUT R26, R2, 0xfffffffc, RZ, 0xc0, !PT ;  /* 0xfffffffc021a7812 */ /* 0x000fe400078ec0ff */
[----:B------:R-:W-:Y:S01]  /*4510*/  LOP3.LUT R27, R27, 0x3, RZ, 0xc0, !PT ;  /* 0x000000031b1b7812 */ /* 0x000fe200078ec0ff */
[----:B--2---:R-:W-:Y:S01]  /*4520*/  IMAD R25, R34, 0xc9, RZ ;  /* 0x000000c922197824 */ /* 0x004fe200078e02ff */
[----:B------:R-:W-:Y:S01]  /*4530*/  IADD3.X R29, PT, PT, R3, UR5, RZ, P0, !PT ;  /* 0x00000005031d7c10 */ /* 0x000fe200087fe4ff */
[----:B------:R-:W-:Y:S01]  /*4540*/  IMAD.SHL.U32 R24, R4, 0x4, RZ ;  /* 0x0000000404187824 */ /* 0x000fe200078e00ff */
[----:B------:R-:W-:-:S02]  /*4550*/  IADD3 R22, P0, PT, R22, UR6, RZ ;  /* 0x0000000616167c10 */ /* 0x000fc4000ff1e0ff */
[----:B------:R-:W-:Y:S01]  /*4560*/  IADD3 R25, PT, PT, R5, R25, RZ ;  /* 0x0000001905197210 */ /* 0x000fe20007ffe0ff */
[----:B0-----:R2:W-:Y:S01]  /*4570*/  STG.E desc[UR36][R28.64], R35 ;  /* 0x000000231c007986 */ /* 0x0015e2000c101924 */
[----:B------:R-:W-:Y:S02]  /*4580*/  LOP3.LUT R24, R24, 0xfffffffc, RZ, 0xc0, !PT ;  /* 0xfffffffc18187812 */ /* 0x000fe400078ec0ff */
[----:B------:R-:W-:Y:S02]  /*4590*/  SHF.L.U64.HI R25, R4, 0x2, R25 ;  /* 0x0000000204197819 */ /* 0x000fe40000010219 */
[C---:B------:R-:W-:Y:S02]  /*45a0*/  IADD3 R2, P2, PT, R24.reuse, UR4, RZ ;  /* 0x0000000418027c10 */ /* 0x040fe4000ff5e0ff */
[----:B------:R-:W-:Y:S02]  /*45b0*/  LOP3.LUT R25, R25, 0x3, RZ, 0xc0, !PT ;  /* 0x0000000319197812 */ /* 0x000fe400078ec0ff */
[----:B------:R-:W-:-:S02]  /*45c0*/  IADD3 R24, P3, PT, R24, UR6, RZ ;  /* 0x0000000618187c10 */ /* 0x000fc4000ff7e0ff */
[----:B------:R-:W-:Y:S02]  /*45d0*/  IADD3.X R23, PT, PT, R3, UR7, RZ, P0, !PT ;  /* 0x0000000703177c10 */ /* 0x000fe400087fe4ff */
[C---:B------:R-:W-:Y:S02]  /*45e0*/  IADD3 R4, P4, PT, R26.reuse, UR4, RZ ;  /* 0x000000041a047c10 */ /* 0x040fe4000ff9e0ff */
[----:B------:R-:W-:Y:S01]  /*45f0*/  IADD3.X R3, PT, PT, R25, UR5, RZ, P2, !PT ;  /* 0x0000000519037c10 */ /* 0x000fe200097fe4ff */
[----:B---3--:R2:W-:Y:S01]  /*4600*/  STG.E desc[UR36][R22.64], R31 ;  /* 0x0000001f16007986 */ /* 0x0085e2000c101924 */
[----:B------:R-:W-:Y:S02]  /*4610*/  IADD3 R26, P5, PT, R26, UR6, RZ ;  /* 0x000000061a1a7c10 */ /* 0x000fe4000ffbe0ff */
[----:B------:R-:W-:Y:S01]  /*4620*/  IADD3 R20, P0, P2, R7, R20, R7 ;  /* 0x0000001407147210 */ /* 0x000fe20007a1e007 */
[----:B-----5:R2:W-:Y:S01]  /*4630*/  STG.E desc[UR36][R2.64], R21 ;  /* 0x0000001502007986 */ /* 0x0205e2000c101924 */
[----:B------:R-:W-:-:S02]  /*4640*/  IADD3.X R25, PT, PT, R25, UR7, RZ, P3, !PT ;  /* 0x0000000719197c10 */ /* 0x000fc40009ffe4ff */
[C---:B------:R-:W-:Y:S02]  /*4650*/  IADD3.X R5, PT, PT, R27.reuse, UR5, RZ, P4, !PT ;  /* 0x000000051b057c10 */ /* 0x040fe4000a7fe4ff */
[----:B------:R-:W-:Y:S01]  /*4660*/  IADD3.X R27, PT, PT, R27, UR7, RZ, P5, !PT ;  /* 0x000000071b1b7c10 */ /* 0x000fe2000affe4ff */
[----:B------:R2:W-:Y:S01]  /*4670*/  STG.E desc[UR36][R24.64], R19 ;  /* 0x0000001318007986 */ /* 0x0005e2000c101924 */
[----:B------:R-:W-:Y:S02]  /*4680*/  IADD3.X R17, PT, PT, RZ, R17, RZ, P0, P2 ;  /* 0x00000011ff117210 */ /* 0x000fe400007e44ff */
[----:B------:R-:W-:Y:S01]  /*4690*/  IADD3 R20, P0, P2, R7, R20, R7 ;  /* 0x0000001407147210 */ /* 0x000fe20007a1e007 */
[----:B-1----:R2:W-:Y:S03]  /*46a0*/  STG.E desc[UR36][R4.64], R33 ;  /* 0x0000002104007986 */ /* 0x0025e6000c101924 */
[----:B------:R-:W-:Y:S01]  /*46b0*/  IADD3.X R17, PT, PT, RZ, R17, RZ, P0, P2 ;  /* 0x00000011ff117210 */ /* 0x000fe200007e44ff */
[----:B------:R2:W-:Y:S01]  /*46c0*/  STG.E desc[UR36][R26.64], R37 ;  /* 0x000000251a007986 */ /* 0x0005e2000c101924 */
[----:B------:R-:W-:-:S04]  /*46d0*/  ISETP.GE.U32.AND P0, PT, R20, R15, PT ;  /* 0x0000000f1400720c */ /* 0x000fc80003f06070 */
[----:B------:R-:W-:-:S13]  /*46e0*/  ISETP.GE.U32.AND.EX P0, PT, R17, RZ, PT, P0 ;  /* 0x000000ff1100720c */ /* 0x000fda0003f06100 */
[----:B--2---:R-:W-:Y:S05]  /*46f0*/  @!P0 BRA `(.L_x_194) ;  /* 0xfffffff400a48947 */ /* 0x004fea000383ffff */
.L_x_187:
[----:B------:R-:W-:Y:S05]  /*4700*/  WARPSYNC.ALL ;  /* 0x0000000000007948 */ /* 0x000fea0003800000 */
[----:B------:R-:W-:Y:S01]  /*4710*/  BAR.SYNC.DEFER_BLOCKING 0x0 ;  /* 0x0000000000007b1d */ /* 0x000fe20000010000 */
[----:B------:R-:W-:-:S13]  /*4720*/  ISETP.GE.U32.AND P0, PT, R10, R15, PT ;  /* 0x0000000f0a00720c */ /* 0x000fda0003f06070 */
[----:B------:R-:W-:Y:S05]  /*4730*/  @P0 EXIT ;  /* 0x000000000000094d */ /* 0x000fea0003800000 */
[----:B------:R-:W-:Y:S01]  /*4740*/  BSSY.RECONVERGENT B6, `(.L_x_195) ;  /* 0x0000053000067945 */ /* 0x000fe20003800200 */
[----:B------:R-:W2:Y:S01]  /*4750*/  LDCU UR41, c[0x0][0x360] ;  /* 0x00006c00ff2977ac */ /* 0x000ea20008000800 */
[----:B------:R-:W3:Y:S01]  /*4760*/  LDCU.64 UR44, c[0x0][0x390] ;  /* 0x00007200ff2c77ac */ /* 0x000ee20008000a00 */
[----:B------:R-:W4:Y:S02]  /*4770*/  LDCU.64 UR48, c[0x0][0x398] ;  /* 0x00007300ff3077ac */ /* 0x000f240008000a00 */
.L_x_201:
[----:B------:R-:W-:Y:S01]  /*4780*/  ISETP.NE.U32.AND P0, PT, R11, RZ, PT ;  /* 0x000000ff0b00720c */ /* 0x000fe20003f05070 */
[----:B------:R-:W-:-:S12]  /*4790*/  BSSY.RECONVERGENT B0, `(.L_x_196) ;  /* 0x0000026000007945 */ /* 0x000fd80003800200 */
[----:B------:R-:W-:Y:S05]  /*47a0*/  @P0 BRA `(.L_x_197) ;  /* 0x00000000005c0947 */ /* 0x000fea0003800000 */
[----:B-1----:R-:W1:Y:S01]  /*47b0*/  I2F.U32.RP R4, R13 ;  /* 0x0000000d00047306 */ /* 0x002e620000209000 */
[----:B------:R-:W-:Y:S01]  /*47c0*/  ISETP.NE.U32.AND P2, PT, R13, RZ, PT ;  /* 0x000000ff0d00720c */ /* 0x000fe20003f45070 */
[----:B------:R-:W-:-:S06]  /*47d0*/  IMAD.MOV.U32 R7, RZ, RZ, RZ ;  /* 0x000000ffff077224 */ /* 0x000fcc00078e00ff */
[----:B-1----:R-:W1:Y:S02]  /*47e0*/  MUFU.RCP R4, R4 ;  /* 0x0000000400047308 */ /* 0x002e640000001000 */
[----:B-1----:R-:W-:-:S06]  /*47f0*/  VIADD R2, R4, 0xffffffe ;  /* 0x0ffffffe04027836 */ /* 0x002fcc0000000000 */
[----:B------:R1:W5:Y:S02]  /*4800*/  F2I.FTZ.U32.TRUNC.NTZ R3, R2 ;  /* 0x0000000200037305 */ /* 0x000364000021f000 */
[----:B-1----:R-:W-:Y:S01]  /*4810*/  MOV R2, RZ ;  /* 0x000000ff00027202 */ /* 0x002fe20000000f00 */
[----:B-----5:R-:W-:-:S04]  /*4820*/  IMAD.MOV R0, RZ, RZ, -R3 ;  /* 0x000000ffff007224 */ /* 0x020fc800078e0a03 */
[----:B------:R-:W-:-:S04]  /*4830*/  IMAD R5, R0, R13, RZ ;  /* 0x0000000d00057224 */ /* 0x000fc800078e02ff */
[----:B------:R-:W-:-:S06]  /*4840*/  IMAD.HI.U32 R5, R3, R5, R2 ;  /* 0x0000000503057227 */ /* 0x000fcc00078e0002 */
[----:B------:R-:W-:-:S04]  /*4850*/  IMAD.HI.U32 R6, R5, R10, RZ ;  /* 0x0000000a05067227 */ /* 0x000fc800078e00ff */
[----:B------:R-:W-:-:S04]  /*4860*/  IMAD.MOV R0, RZ, RZ, -R6 ;  /* 0x000000ffff007224 */ /* 0x000fc800078e0a06 */
[----:B------:R-:W-:-:S05]  /*4870*/  IMAD R0, R13, R0, R10 ;  /* 0x000000000d007224 */ /* 0x000fca00078e020a */
[----:B------:R-:W-:-:S13]  /*4880*/  ISETP.GE.U32.AND P0, PT, R0, R13, PT ;  /* 0x0000000d0000720c */ /* 0x000fda0003f06070 */
[----:B------:R-:W-:Y:S01]  /*4890*/  @P0 IMAD.IADD R0, R0, 0x1, -R13 ;  /* 0x0000000100000824 */ /* 0x000fe200078e0a0d */
[----:B------:R-:W-:-:S04]  /*48a0*/  @P0 IADD3 R6, PT, PT, R6, 0x1, RZ ;  /* 0x0000000106060810 */ /* 0x000fc80007ffe0ff */
[----:B------:R-:W-:Y:S01]  /*48b0*/  ISETP.GE.U32.AND P1, PT, R0, R13, PT ;  /* 0x0000000d0000720c */ /* 0x000fe20003f26070 */
[----:B------:R-:W-:-:S12]  /*48c0*/  HFMA2 R0, -RZ, RZ, 0, 0 ;  /* 0x00000000ff007431 */ /* 0x000fd800000001ff */
[----:B------:R-:W-:Y:S01]  /*48d0*/  @P1 VIADD R6, R6, 0x1 ;  /* 0x0000000106061836 */ /* 0x000fe20000000000 */
[----:B------:R-:W-:-:S05]  /*48e0*/  @!P2 LOP3.LUT R6, RZ, R13, RZ, 0x33, !PT ;  /* 0x0000000dff06a212 */ /* 0x000fca00078e33ff */
[----:B------:R-:W-:-:S04]  /*48f0*/  IMAD.MOV R17, RZ, RZ, -R6 ;  /* 0x000000ffff117224 */ /* 0x000fc800078e0a06 */
[----:B------:R-:W-:Y:S01]  /*4900*/  IMAD R17, R13, R17, R10 ;  /* 0x000000110d117224 */ /* 0x000fe200078e020a */
[----:B------:R-:W-:Y:S06]  /*4910*/  BRA `(.L_x_198) ;  /* 0x0000000000347947 */ /* 0x000fec0003800000 */
.L_x_197:
[----:B-1----:R-:W-:Y:S01]  /*4920*/  IMAD.MOV.U32 R2, RZ, RZ, R10 ;  /* 0x000000ffff027224 */ /* 0x002fe200078e000a */
[----:B------:R-:W-:Y:S01]  /*4930*/  MOV R17, R11 ;  /* 0x0000000b00117202 */ /* 0x000fe20000000f00 */
[----:B------:R-:W-:Y:S01]  /*4940*/  IMAD.MOV.U32 R7, RZ, RZ, R13 ;  /* 0x000000ffff077224 */ /* 0x000fe200078e000d */
[----:B------:R-:W-:-:S07]  /*4950*/  MOV R6, 0x4970 ;  /* 0x0000497000067802 */ /* 0x000fce0000000f00 */
[----:B0-234-:R-:W-:Y:S05]  /*4960*/  CALL.REL.NOINC `($__internal_5_$__cuda_sm20_div_u64) ;  /* 0x0000000800187944 */ /* 0x01dfea0003c00000 */
[----:B------:R-:W-:Y:S01]  /*4970*/  IADD3 R2, P0, PT, RZ, -R8, RZ ;  /* 0x80000008ff027210 */ /* 0x000fe20007f1e0ff */
[----:B------:R-:W-:Y:S01]  /*4980*/  IMAD.MOV.U32 R6, RZ, RZ, R8 ;  /* 0x000000ffff067224 */ /* 0x000fe200078e0008 */
[----:B------:R-:W-:-:S03]  /*4990*/  MOV R7, R9 ;  /* 0x0000000900077202 */ /* 0x000fc60000000f00 */
[----:B------:R-:W-:Y:S02]  /*49a0*/  IMAD.X R0, RZ, RZ, ~R9, P0 ;  /* 0x000000ffff007224 */ /* 0x000fe400000e0e09 */
[----:B------:R-:W-:-:S04]  /*49b0*/  IMAD.WIDE.U32 R2, R13, R2, R10 ;  /* 0x000000020d027225 */ /* 0x000fc800078e000a */
[----:B------:R-:W-:Y:S01]  /*49c0*/  IMAD R5, R0, R13, RZ ;  /* 0x0000000d00057224 */ /* 0x000fe200078e02ff */
[----:B------:R-:W-:-:S03]  /*49d0*/  MOV R17, R2 ;  /* 0x0000000200117202 */ /* 0x000fc60000000f00 */
[----:B------:R-:W-:-:S07]  /*49e0*/  IMAD.IADD R0, R3, 0x1, R5 ;  /* 0x0000000103007824 */ /* 0x000fce00078e0205 */
.L_x_198:
[----:B--234-:R-:W-:Y:S05]  /*49f0*/  BSYNC.RECONVERGENT B0 ;  /* 0x0000000000007941 */ /* 0x01cfea0003800200 */
.L_x_196:
[----:B------:R-:W-:Y:S02]  /*4a00*/  IADD3 R4, P1, PT, R17, UR47, RZ ;  /* 0x0000002f11047c10 */ /* 0x000fe4000ff3e0ff */
        /* <DEDUP_REMOVED lines=9> */
[----:B------:R-:W-:Y:S02]  /*4aa0*/  IADD3 R2, P0, PT, R2, UR44, RZ ;  /* 0x0000002c02027c10 */ /* 0x000fe4000ff1e0ff */
[----:B------:R-:W-:-:S04]  /*4ab0*/  LOP3.LUT R0, R0, 0x3, RZ, 0xc0, !PT ;  /* 0x0000000300007812 */ /* 0x000fc800078ec0ff */
[----:B------:R-:W-:-:S05]  /*4ac0*/  IADD3.X R3, PT, PT, R0, UR45, RZ, P0, !PT ;  /* 0x0000002d00037c10 */ /* 0x000fca00087fe4ff */
[----:B------:R-:W2:Y:S01]  /*4ad0*/  LDG.E R2, desc[UR36][R2.64] ;  /* 0x0000002402027981 */ /* 0x000ea2000c1e1900 */
[----:B------:R-:W1:Y:S01]  /*4ae0*/  S2UR UR5, SR_CgaCtaId ;  /* 0x00000000000579c3 */ /* 0x000e620000008800 */
[----:B------:R-:W-:Y:S01]  /*4af0*/  IADD3 R0, PT, PT, R12, R17, RZ ;  /* 0x000000110c007210 */ /* 0x000fe20007ffe0ff */
[----:B------:R-:W-:Y:S01]  /*4b00*/  IMAD.IADD R7, R14, 0x1, R6 ;  /* 0x000000010e077824 */ /* 0x000fe200078e0206 */
[----:B------:R-:W-:Y:S01]  /*4b10*/  UMOV UR4, 0x400 ;  /* 0x0000040000047882 */ /* 0x000fe20000000000 */
[----:B------:R-:W-:Y:S02]  /*4b20*/  IMAD.U32 R6, RZ, RZ, UR40 ;  /* 0x00000028ff067e24 */ /* 0x000fe4000f8e00ff */
[----:B------:R-:W-:-:S03]  /*4b30*/  IMAD R0, R7, UR42, R0 ;  /* 0x0000002a07007c24 */ /* 0x000fc6000f8e0200 */
[----:B------:R-:W-:-:S05]  /*4b40*/  IADD3 R6, P1, PT, R6, 0x20, RZ ;  /* 0x0000002006067810 */ /* 0x000fca0007f3e0ff */
[----:B------:R-:W-:Y:S01]  /*4b50*/  IMAD.X R7, RZ, RZ, UR39, P1 ;  /* 0x00000027ff077e24 */ /* 0x000fe200088e06ff */
[----:B-1----:R-:W-:-:S06]  /*4b60*/  ULEA UR4, UR5, UR4, 0x18 ;  /* 0x0000000405047291 */ /* 0x002fcc000f8ec0ff */
        /* <DEDUP_REMOVED lines=17> */
.L_x_195:
[----:B------:R-:W-:Y:S05]  /*4c80*/  EXIT ;  /* 0x000000000000794d */ /* 0x000fea0003800000 */
.L_x_200:
[----:B------:R-:W1:Y:S01]  /*4c90*/  LDC R12, c[0x0][0x384] ;  /* 0x0000e100ff0c7b82 */ /* 0x000e620000000800 */
[----:B------:R-:W2:Y:S01]  /*4ca0*/  F2F.F64.F32 R2, R2 ;  /* 0x0000000200027310 */ /* 0x000ea20000201800 */
[----:B------:R-:W-:Y:S01]  /*4cb0*/  MOV R0, 0x0 ;  /* 0x0000000000007802 */ /* 0x000fe20000000f00 */
[----:B------:R-:W3:Y:S05]  /*4cc0*/  LDCU.64 UR4, c[0x4][0x20] ;  /* 0x01000400ff0477ac */ /* 0x000eea0008000a00 */
[----:B------:R4:W0:Y:S01]  /*4cd0*/  LDC.64 R10, c[0x4][R0] ;  /* 0x01000000000a7b82 */ /* 0x0008220000000a00 */
[----:B------:R-:W5:Y:S01]  /*4ce0*/  F2F.F64.F32 R8, R9 ;  /* 0x0000000900087310 */ /* 0x000f620000201800 */
[----:B--2---:R4:W-:Y:S01]  /*4cf0*/  STL.64 [R1+0x28], R2 ;  /* 0x0000280201007387 */ /* 0x0049e20000100a00 */
[----:B---3--:R-:W-:-:S02]  /*4d00*/  IMAD.U32 R4, RZ, RZ, UR4 ;  /* 0x00000004ff047e24 */ /* 0x008fc4000f8e00ff */
[----:B------:R-:W-:Y:S01]  /*4d10*/  IMAD.U32 R5, RZ, RZ, UR5 ;  /* 0x00000005ff057e24 */ /* 0x000fe2000f8e00ff */
[----:B-----5:R4:W-:Y:S04]  /*4d20*/  STL.64 [R1+0x30], R8 ;  /* 0x0000300801007387 */ /* 0x0209e80000100a00 */
[----:B-1----:R4:W-:Y:S02]  /*4d30*/  STL [R1+0x20], R12 ;  /* 0x0000200c01007387 */ /* 0x0029e40000100800 */
[----:B------:R-:W-:-:S07]  /*4d40*/  LEPC R20, `(.L_x_202) ;  /* 0x000000001014794e */ /* 0x000fce0000000000 */
[----:B0---4-:R-:W-:Y:S05]  /*4d50*/  CALL.ABS.NOINC R10 ;  /* 0x000000000a007343 */ /* 0x011fea0003c00000 */
.L_x_202:
[----:B------:R-:W-:Y:S05]  /*4d60*/  EXIT ;  /* 0x000000000000794d */ /* 0x000fea0003800000 */
.L_x_199:
[----:B------:R-:W1:Y:S01]  /*4d70*/  LDC R0, c[0x0][0x384] ;  /* 0x0000e100ff007b82 */ /* 0x000e620000000800 */
[----:B------:R-:W2:Y:S01]  /*4d80*/  F2F.F64.F32 R2, R2 ;  /* 0x0000000200027310 */ /* 0x000ea20000201800 */
[----:B------:R-:W-:Y:S01]  /*4d90*/  MOV R10, 0x0 ;  /* 0x00000000000a7802 */ /* 0x000fe20000000f00 */
[----:B------:R-:W3:Y:S05]  /*4da0*/  LDCU.64 UR4, c[0x4][0x18] ;  /* 0x01000300ff0477ac */ /* 0x000eea0008000a00 */
[----:B------:R-:W4:Y:S01]  /*4db0*/  LDC.64 R10, c[0x4][R10] ;  /* 0x010000000a0a7b82 */ /* 0x000f220000000a00 */
[----:B------:R-:W5:Y:S01]  /*4dc0*/  F2F.F64.F32 R8, R9 ;  /* 0x0000000900087310 */ /* 0x000f620000201800 */
[----:B--2---:R2:W-:Y:S01]  /*4dd0*/  STL.64 [R1+0x28], R2 ;  /* 0x0000280201007387 */ /* 0x0045e20000100a00 */
[----:B---3--:R-:W-:Y:S01]  /*4de0*/  MOV R4, UR4 ;  /* 0x0000000400047c02 */ /* 0x008fe20008000f00 */
[----:B------:R-:W-:-:S02]  /*4df0*/  IMAD.U32 R5, RZ, RZ, UR5 ;  /* 0x00000005ff057e24 */ /* 0x000fc4000f8e00ff */
[----:B-----5:R2:W-:Y:S04]  /*4e00*/  STL.64 [R1+0x30], R8 ;  /* 0x0000300801007387 */ /* 0x0205e80000100a00 */
[----:B-1----:R2:W-:Y:S02]  /*4e10*/  STL [R1+0x20], R0 ;  /* 0x0000200001007387 */ /* 0x0025e40000100800 */
[----:B------:R-:W-:-:S07]  /*4e20*/  LEPC R20, `(.L_x_203) ;  /* 0x000000001014794e */ /* 0x000fce0000000000 */
[----:B0-2-4-:R-:W-:Y:S05]  /*4e30*/  CALL.ABS.NOINC R10 ;  /* 0x000000000a007343 */ /* 0x015fea0003c00000 */
.L_x_203:
[----:B------:R-:W-:Y:S05]  /*4e40*/  EXIT ;  /* 0x000000000000794d */ /* 0x000fea0003800000 */
.L_x_145:
[----:B---3--:R-:W0:Y:S01]  /*4e50*/  LDC R0, c[0x0][0x384] ;  /* 0x0000e100ff007b82 */ /* 0x008e220000000800 */
[----:B------:R-:W1:Y:S01]  /*4e60*/  F2F.F64.F32 R2, R5 ;  /* 0x0000000500027310 */ /* 0x000e620000201800 */
[----:B------:R-:W-:Y:S01]  /*4e70*/  MOV R10, 0x0 ;  /* 0x00000000000a7802 */ /* 0x000fe20000000f00 */
[----:B------:R-:W2:Y:S01]  /*4e80*/  LDCU.64 UR4, c[0x4][0x10] ;  /* 0x01000200ff0477ac */ /* 0x000ea20008000a00 */
[----:B------:R-:W-:-:S04]  /*4e90*/  UIADD3 UR6, UP0, UPT, UR40, 0x20, URZ ;  /* 0x0000002028067890 */ /* 0x000fc8000ff1e0ff */
[----:B------:R-:W3:Y:S01]  /*4ea0*/  LDC.64 R10, c[0x4][R10] ;  /* 0x010000000a0a7b82 */ /* 0x000ee20000000a00 */
[----:B------:R-:W4:Y:S01]  /*4eb0*/  F2F.F64.F32 R8, R8 ;  /* 0x0000000800087310 */ /* 0x000f220000201800 */
[----:B------:R-:W-:Y:S01]  /*4ec0*/  UIADD3.X UR7, UPT, UPT, URZ, UR39, URZ, UP0, !UPT ;  /* 0x00000027ff077290 */ /* 0x000fe200087fe4ff */
[----:B------:R-:W-:Y:S01]  /*4ed0*/  IMAD.U32 R6, RZ, RZ, UR6 ;  /* 0x00000006ff067e24 */ /* 0x000fe2000f8e00ff */
[----:B-1----:R1:W-:Y:S04]  /*4ee0*/  STL.64 [R1+0x28], R2 ;  /* 0x0000280201007387 */ /* 0x0023e80000100a00 */
[----:B------:R-:W-:Y:S02]  /*4ef0*/  IMAD.U32 R7, RZ, RZ, UR7 ;  /* 0x00000007ff077e24 */ /* 0x000fe4000f8e00ff */
[----:B--2---:R-:W-:Y:S01]  /*4f00*/  IMAD.U32 R4, RZ, RZ, UR4 ;  /* 0x00000004ff047e24 */ /* 0x004fe2000f8e00ff */
[----:B------:R-:W-:Y:S01]  /*4f10*/  MOV R5, UR5 ;  /* 0x0000000500057c02 */ /* 0x000fe20008000f00 */
[----:B----4-:R1:W-:Y:S04]  /*4f20*/  STL.64 [R1+0x30], R8 ;  /* 0x0000300801007387 */ /* 0x0103e80000100a00 */
[----:B0-----:R1:W-:Y:S02]  /*4f30*/  STL [R1+0x20], R0 ;  /* 0x0000200001007387 */ /* 0x0013e40000100800 */
[----:B------:R-:W-:-:S07]  /*4f40*/  LEPC R20, `(.L_x_204) ;  /* 0x000000001014794e */ /* 0x000fce0000000000 */
[----:B-1-3--:R-:W-:Y:S05]  /*4f50*/  CALL.ABS.NOINC R10 ;  /* 0x000000000a007343 */ /* 0x00afea0003c00000 */
.L_x_204:
[----:B------:R-:W-:Y:S05]  /*4f60*/  EXIT ;  /* 0x000000000000794d */ /* 0x000fea0003800000 */
.L_x_144:
        /* <DEDUP_REMOVED lines=10> */
[----:B------:R-:W-:Y:S02]  /*5010*/  MOV R7, UR7 ;  /* 0x0000000700077c02 */ /* 0x000fe40008000f00 */
[----:B--2---:R-:W-:Y:S01]  /*5020*/  MOV R4, UR4 ;  /* 0x0000000400047c02 */ /* 0x004fe20008000f00 */
[----:B------:R-:W-:Y:S01]  /*5030*/  IMAD.U32 R5, RZ, RZ, UR5 ;  /* 0x00000005ff057e24 */ /* 0x000fe2000f8e00ff */
[----:B----4-:R1:W-:Y:S04]  /*5040*/  STL.64 [R1+0x30], R8 ;  /* 0x0000300801007387 */ /* 0x0103e80000100a00 */
[----:B0-----:R1:W-:Y:S02]  /*5050*/  STL [R1+0x20], R0 ;  /* 0x0000200001007387 */ /* 0x0013e40000100800 */
[----:B------:R-:W-:-:S07]  /*5060*/  LEPC R20, `(.L_x_205) ;  /* 0x000000001014794e */ /* 0x000fce0000000000 */
[----:B-1-3--:R-:W-:Y:S05]  /*5070*/  CALL.ABS.NOINC R10 ;  /* 0x000000000a007343 */ /* 0x00afea0003c00000 */
.L_x_205:
[----:B------:R-:W-:Y:S05]  /*5080*/  EXIT ;  /* 0x000000000000794d */ /* 0x000fea0003800000 */
        .weak           $__internal_4_$__cuda_sm20_div_u16
        .type           $__internal_4_$__cuda_sm20_div_u16,@function
        .size           $__internal_4_$__cuda_sm20_div_u16,($__internal_5_$__cuda_sm20_div_u64 - $__internal_4_$__cuda_sm20_div_u16)
$__internal_4_$__cuda_sm20_div_u16:
        /* <DEDUP_REMOVED lines=19> */
[----:B------:R-:W-:Y:S05]  /*51c0*/  RET.REL.NODEC R2 `(_Z24wave_gpu_shmem_multistepI20DoubleSlitSmallScaleEvfjjPfS1_) ;  /* 0xffffffac028c7950 */ /* 0x000fea0003c3ffff */
        .weak           $__internal_5_$__cuda_sm20_div_u64
        .type           $__internal_5_$__cuda_sm20_div_u64,@function
        .size           $__internal_5_$__cuda_sm20_div_u64,($__internal_6_$__cuda_sm3x_div_rn_noftz_f32_slowpath - $__internal_5_$__cuda_sm20_div_u64)
$__internal_5_$__cuda_sm20_div_u64:
[----:B------:R-:W-:Y:S01]  /*51d0*/  MOV R18, R7 ;  /* 0x0000000700127202 */ /* 0x000fe20000000f00 */
[----:B------:R-:W-:-:S05]  /*51e0*/  IMAD.U32 R19, RZ, RZ, UR38 ;  /* 0x00000026ff137e24 */ /* 0x000fca000f8e00ff */
[----:B------:R-:W0:Y:S08]  /*51f0*/  I2F.U64.RP R18, R18 ;  /* 0x0000001200127312 */ /* 0x000e300000309000 */
[----:B0-----:R-:W0:Y:S02]  /*5200*/  MUFU.RCP R4, R18 ;  /* 0x0000001200047308 */ /* 0x001e240000001000 */
[----:B0-----:R-:W-:-:S06]  /*5210*/  VIADD R4, R4, 0x1ffffffe ;  /* 0x1ffffffe04047836 */ /* 0x001fcc0000000000 */
[----:B------:R-:W0:Y:S02]  /*5220*/  F2I.U64.TRUNC R4, R4 ;  /* 0x0000000400047311 */ /* 0x000e24000020d800 */
[----:B0-----:R-:W-:-:S04]  /*5230*/  IMAD.WIDE.U32 R8, R4, R7, RZ ;  /* 0x0000000704087225 */ /* 0x001fc800078e00ff */
[----:B------:R-:W-:Y:S01]  /*5240*/  IMAD R9, R4, UR38, R9 ;  /* 0x0000002604097c24 */ /* 0x000fe2000f8e0209 */
[----:B------:R-:W-:-:S03]  /*5250*/  IADD3 R21, P0, PT, RZ, -R8, RZ ;  /* 0x80000008ff157210 */ /* 0x000fc60007f1e0ff */
[----:B------:R-:W-:Y:S02]  /*5260*/  IMAD R9, R5, R7, R9 ;  /* 0x0000000705097224 */ /* 0x000fe400078e0209 */
[----:B------:R-:W-:-:S04]  /*5270*/  IMAD.HI.U32 R8, R4, R21, RZ ;  /* 0x0000001504087227 */ /* 0x000fc800078e00ff */
[----:B------:R-:W-:Y:S01]  /*5280*/  IMAD.X R23, RZ, RZ, ~R9, P0 ;  /* 0x000000ffff177224 */ /* 0x000fe200000e0e09 */
[----:B------:R-:W-:-:S03]  /*5290*/  MOV R9, R4 ;  /* 0x0000000400097202 */ /* 0x000fc60000000f00 */
[-C--:B------:R-:W-:Y:S02]  /*52a0*/  IMAD R19, R5, R23.reuse, RZ ;  /* 0x0000001705137224 */ /* 0x080fe400078e02ff */
[----:B------:R-:W-:-:S04]  /*52b0*/  IMAD.WIDE.U32 R8, P0, R4, R23, R8 ;  /* 0x0000001704087225 */ /* 0x000fc80007800008 */
[----:B------:R-:W-:-:S04]  /*52c0*/  IMAD.HI.U32 R23, R5, R23, RZ ;  /* 0x0000001705177227 */ /* 0x000fc800078e00ff */
[----:B------:R-:W-:-:S05]  /*52d0*/  IMAD.HI.U32 R8, P1, R5, R21, R8 ;  /* 0x0000001505087227 */ /* 0x000fca0007820008 */
[----:B------:R-:W-:Y:S01]  /*52e0*/  IADD3 R9, P2, PT, R19, R8, RZ ;  /* 0x0000000813097210 */ /* 0x000fe20007f5e0ff */
[----:B------:R-:W-:-:S04]  /*52f0*/  IMAD.X R8, R23, 0x1, R5, P0 ;  /* 0x0000000117087824 */ /* 0x000fc800000e0605 */
[----:B------:R-:W-:Y:S01]  /*5300*/  IMAD.WIDE.U32 R4, R9, R7, RZ ;  /* 0x0000000709047225 */ /* 0x000fe200078e00ff */
[----:B------:R-:W-:-:S03]  /*5310*/  IADD3.X R18, PT, PT, RZ, RZ, R8, P2, P1 ;  /* 0x000000ffff127210 */ /* 0x000fc600017e2408 */
[----:B------:R-:W-:Y:S01]  /*5320*/  IMAD R5, R9, UR38, R5 ;  /* 0x0000002609057c24 */ /* 0x000fe2000f8e0205 */
[----:B------:R-:W-:-:S03]  /*5330*/  IADD3 R19, P0, PT, RZ, -R4, RZ ;  /* 0x80000004ff137210 */ /* 0x000fc60007f1e0ff */
[----:B------:R-:W-:Y:S02]  /*5340*/  IMAD R5, R18, R7, R5 ;  /* 0x0000000712057224 */ /* 0x000fe400078e0205 */
[----:B------:R-:W-:-:S04]  /*5350*/  IMAD.HI.U32 R8, R9, R19, RZ ;  /* 0x0000001309087227 */ /* 0x000fc800078e00ff */
[----:B------:R-:W-:-:S04]  /*5360*/  IMAD.X R5, RZ, RZ, ~R5, P0 ;  /* 0x000000ffff057224 */ /* 0x000fc800000e0e05 */
        /* <DEDUP_REMOVED lines=8> */
[----:B------:R-:W-:Y:S02]  /*53f0*/  IMAD.MOV.U32 R5, RZ, RZ, RZ ;  /* 0x000000ffff057224 */ /* 0x000fe400078e00ff */
        /* <DEDUP_REMOVED lines=8> */
[----:B------:R-:W-:Y:S01]  /*5480*/  IMAD R5, R9, UR38, R5 ;  /* 0x0000002609057c24 */ /* 0x000fe2000f8e0205 */
[----:B------:R-:W-:-:S03]  /*5490*/  IADD3 R20, P1, PT, -R4, R2, RZ ;  /* 0x0000000204147210 */ /* 0x000fc60007f3e1ff */
[-C--:B------:R-:W-:Y:S01]  /*54a0*/  IMAD R4, R8, R7.reuse, R5 ;  /* 0x0000000708047224 */ /* 0x080fe200078e0205 */
[----:B------:R-:W-:-:S03]  /*54b0*/  ISETP.GE.U32.AND P0, PT, R20, R7, PT ;  /* 0x000000071400720c */ /* 0x000fc60003f06070 */
[----:B------:R-:W-:Y:S01]  /*54c0*/  IMAD.X R22, R17, 0x1, ~R4, P1 ;  /* 0x0000000111167824 */ /* 0x000fe200008e0e04 */
[----:B------:R-:W-:Y:S02]  /*54d0*/  IADD3 R4, P2, PT, R9, 0x1, RZ ;  /* 0x0000000109047810 */ /* 0x000fe40007f5e0ff */
[-C--:B------:R-:W-:Y:S02]  /*54e0*/  IADD3 R18, P1, PT, -R7, R20.reuse, RZ ;  /* 0x0000001407127210 */ /* 0x080fe40007f3e1ff */
[C---:B------:R-:W-:Y:S01]  /*54f0*/  ISETP.GE.U32.AND.EX P0, PT, R22.reuse, UR38, PT, P0 ;  /* 0x0000002616007c0c */ /* 0x040fe2000bf06100 */
[----:B------:R-:W-:Y:S01]  /*5500*/  IMAD.X R17, RZ, RZ, R8, P2 ;  /* 0x000000ffff117224 */ /* 0x000fe200010e0608 */
[----:B------:R-:W-:Y:S02]  /*5510*/  IADD3.X R19, PT, PT, R22, ~UR38, RZ, P1, !PT ;  /* 0x8000002616137c10 */ /* 0x000fe40008ffe4ff */
[----:B------:R-:W-:Y:S02]  /*5520*/  SEL R18, R18, R20, P0 ;  /* 0x0000001412127207 */ /* 0x000fe40000000000 */
[----:B------:R-:W-:-:S02]  /*5530*/  SEL R5, R4, R9, P0 ;  /* 0x0000000904057207 */ /* 0x000fc40000000000 */
[----:B------:R-:W-:Y:S02]  /*5540*/  SEL R9, R19, R22, P0 ;  /* 0x0000001613097207 */ /* 0x000fe40000000000 */
[----:B------:R-:W-:Y:S02]  /*5550*/  SEL R4, R17, R8, P0 ;  /* 0x0000000811047207 */ /* 0x000fe40000000000 */
[----:B------:R-:W-:Y:S02]  /*5560*/  ISETP.GE.U32.AND P0, PT, R18, R7, PT ;  /* 0x000000071200720c */ /* 0x000fe40003f06070 */
[----:B------:R-:W-:Y:S02]  /*5570*/  IADD3 R8, P2, PT, R5, 0x1, RZ ;  /* 0x0000000105087810 */ /* 0x000fe40007f5e0ff */
[----:B------:R-:W-:Y:S02]  /*5580*/  ISETP.GE.U32.AND.EX P0, PT, R9, UR38, PT, P0 ;  /* 0x0000002609007c0c */ /* 0x000fe4000bf06100 */
[----:B------:R-:W-:-:S02]  /*5590*/  IADD3.X R9, PT, PT, RZ, R4, RZ, P2, !PT ;  /* 0x00000004ff097210 */ /* 0x000fc400017fe4ff */
[----:B------:R-:W-:Y:S02]  /*55a0*/  ISETP.NE.U32.AND P1, PT, R7, RZ, PT ;  /* 0x000000ff0700720c */ /* 0x000fe40003f25070 */
[----:B------:R-:W-:Y:S01]  /*55b0*/  SEL R8, R8, R5, P0 ;  /* 0x0000000508087207 */ /* 0x000fe20000000000 */
[----:B------:R-:W-:Y:S01]  /*55c0*/  IMAD.MOV.U32 R5, RZ, RZ, 0x0 ;  /* 0x00000000ff057424 */ /* 0x000fe200078e00ff */
[----:B------:R-:W-:Y:S01]  /*55d0*/  SEL R9, R9, R4, P0 ;  /* 0x0000000409097207 */ /* 0x000fe20000000000 */
[----:B------:R-:W-:Y:S01]  /*55e0*/  IMAD.MOV.U32 R4, RZ, RZ, R6 ;  /* 0x000000ffff047224 */ /* 0x000fe200078e0006 */
[----:B------:R-:W-:-:S04]  /*55f0*/  ISETP.NE.AND.EX P1, PT, RZ, UR38, PT, P1 ;  /* 0x00000026ff007c0c */ /* 0x000fc8000bf25310 */
[----:B------:R-:W-:Y:S02]  /*5600*/  SEL R8, R8, 0xffffffff, P1 ;  /* 0xffffffff08087807 */ /* 0x000fe40000800000 */
[----:B------:R-:W-:Y:S01]  /*5610*/  SEL R9, R9, 0xffffffff, P1 ;  /* 0xffffffff09097807 */ /* 0x000fe20000800000 */
[----:B------:R-:W-:Y:S06]  /*5620*/  RET.REL.NODEC R4 `(_Z24wave_gpu_shmem_multistepI20DoubleSlitSmallScaleEvfjjPfS1_) ;  /* 0xffffffa804747950 */ /* 0x000fec0003c3ffff */
        .weak           $__internal_6_$__cuda_sm3x_div_rn_noftz_f32_slowpath
        .type           $__internal_6_$__cuda_sm3x_div_rn_noftz_f32_slowpath,@function
        .size           $__internal_6_$__cuda_sm3x_div_rn_noftz_f32_slowpath,(.L_x_273 - $__internal_6_$__cuda_sm3x_div_rn_noftz_f32_slowpath)
$__internal_6_$__cuda_sm3x_div_rn_noftz_f32_slowpath:
[----:B------:R-:W-:Y:S01]  /*5630*/  SHF.R.U32.HI R4, RZ, 0x17, R3 ;  /* 0x00000017ff047819 */ /* 0x000fe20000011603 */
[----:B------:R-:W-:Y:S01]  /*5640*/  BSSY.RECONVERGENT B2, `(.L_x_206) ;  /* 0x0000062000027945 */ /* 0x000fe20003800200 */
[----:B------:R-:W-:Y:S02]  /*5650*/  SHF.R.U32.HI R26, RZ, 0x17, R0 ;  /* 0x00000017ff1a7819 */ /* 0x000fe40000011600 */
[----:B------:R-:W-:Y:S02]  /*5660*/  LOP3.LUT R4, R4, 0xff, RZ, 0xc0, !PT ;  /* 0x000000ff04047812 */ /* 0x000fe400078ec0ff */
[----:B------:R-:W-:Y:S02]  /*5670*/  LOP3.LUT R26, R26, 0xff, RZ, 0xc0, !PT ;  /* 0x000000ff1a1a7812 */ /* 0x000fe400078ec0ff */
[----:B------:R-:W-:-:S03]  /*5680*/  IADD3 R29, PT, PT, R4, -0x1, RZ ;  /* 0xffffffff041d7810 */ /* 0x000fc60007ffe0ff */
[----:B------:R-:W-:Y:S01]  /*5690*/  VIADD R27, R26, 0xffffffff ;  /* 0xffffffff1a1b7836 */ /* 0x000fe20000000000 */
[----:B------:R-:W-:-:S04]  /*56a0*/  ISETP.GT.U32.AND P2, PT, R29, 0xfd, PT ;  /* 0x000000fd1d00780c */ /* 0x000fc80003f44070 */
[----:B------:R-:W-:-:S13]  /*56b0*/  ISETP.GT.U32.OR P2, PT, R27, 0xfd, P2 ;  /* 0x000000fd1b00780c */ /* 0x000fda0001744470 */
[----:B------:R-:W-:Y:S01]  /*56c0*/  @!P2 IMAD.MOV.U32 R2, RZ, RZ, RZ ;  /* 0x000000ffff02a224 */ /* 0x000fe200078e00ff */
        /* <DEDUP_REMOVED lines=19> */
[----:B------:R-:W-:Y:S01]  /*5800*/  @P2 MOV R2, RZ ;  /* 0x000000ff00022202 */ /* 0x000fe20000000f00 */
[----:B------:R-:W-:Y:S02]  /*5810*/  @!P2 IMAD.MOV.U32 R2, RZ, RZ, -0x40 ;  /* 0xffffffc0ff02a424 */ /* 0x000fe400078e00ff */
[----:B------:R-:W-:Y:S01]  /*5820*/  @!P2 FFMA R0, R0, 1.84467440737095516160e+19, RZ ;  /* 0x5f8000000000a823 */ /* 0x000fe200000000ff */
[----:B------:R-:W-:Y:S01]  /*5830*/  @!P3 FFMA R3, R3, 1.84467440737095516160e+19, RZ ;  /* 0x5f8000000303b823 */ /* 0x000fe200000000ff */
[----:B------:R-:W-:-:S07]  /*5840*/  @!P3 VIADD R2, R2, 0x40 ;  /* 0x000000400202b836 */ /* 0x000fce0000000000 */
.L_x_207:
[----:B------:R-:W-:Y:S01]  /*5850*/  LEA R32, R4, 0xc0800000, 0x17 ;  /* 0xc080000004207811 */ /* 0x000fe200078eb8ff */
[----:B------:R-:W-:Y:S01]  /*5860*/  VIADD R27, R26, 0xffffff81 ;  /* 0xffffff811a1b7836 */ /* 0x000fe20000000000 */
[----:B------:R-:W-:Y:S02]  /*5870*/  BSSY.RECONVERGENT B3, `(.L_x_212) ;  /* 0x0000035000037945 */ /* 0x000fe40003800200 */
[----:B------:R-:W-:Y:S01]  /*5880*/  IADD3 R32, PT, PT, -R32, R3, RZ ;  /* 0x0000000320207210 */ /* 0x000fe20007ffe1ff */
[C---:B------:R-:W-:Y:S01]  /*5890*/  IMAD R0, R27.reuse, -0x800000, R0 ;  /* 0xff8000001b007824 */ /* 0x040fe200078e0200 */
[----:B------:R-:W-:Y:S02]  /*58a0*/  IADD3 R27, PT, PT, R27, 0x7f, -R4 ;  /* 0x0000007f1b1b7810 */ /* 0x000fe40007ffe804 */
[----:B------:R-:W0:Y:S01]  /*58b0*/  MUFU.RCP R34, R32 ;  /* 0x0000002000227308 */ /* 0x000e220000001000 */
[----:B------:R-:W-:Y:S02]  /*58c0*/  FADD.FTZ R29, -R32, -RZ ;  /* 0x800000ff201d7221 */ /* 0x000fe40000010100 */
[----:B------:R-:W-:-:S02]  /*58d0*/  IMAD.IADD R27, R27, 0x1, R2 ;  /* 0x000000011b1b7824 */ /* 0x000fc400078e0202 */
[----:B0-----:R-:W-:-:S04]  /*58e0*/  FFMA R3, R34, R29, 1 ;  /* 0x3f80000022037423 */ /* 0x001fc8000000001d */
[----:B------:R-:W-:-:S04]  /*58f0*/  FFMA R3, R34, R3, R34 ;  /* 0x0000000322037223 */ /* 0x000fc80000000022 */
[----:B------:R-:W-:-:S04]  /*5900*/  FFMA R26, R0, R3, RZ ;  /* 0x00000003001a7223 */ /* 0x000fc800000000ff */
[----:B------:R-:W-:-:S04]  /*5910*/  FFMA R31, R29, R26, R0 ;  /* 0x0000001a1d1f7223 */ /* 0x000fc80000000000 */
[----:B------:R-:W-:-:S04]  /*5920*/  FFMA R26, R3, R31, R26 ;  /* 0x0000001f031a7223 */ /* 0x000fc8000000001a */
[----:B------:R-:W-:-:S04]  /*5930*/  FFMA R29, R29, R26, R0 ;  /* 0x0000001a1d1d7223 */ /* 0x000fc80000000000 */
[----:B------:R-:W-:-:S05]  /*5940*/  FFMA R0, R3, R29, R26 ;  /* 0x0000001d03007223 */ /* 0x000fca000000001a */
[----:B------:R-:W-:-:S04]  /*5950*/  SHF.R.U32.HI R4, RZ, 0x17, R0 ;  /* 0x00000017ff047819 */ /* 0x000fc80000011600 */
[----:B------:R-:W-:-:S04]  /*5960*/  LOP3.LUT R2, R4, 0xff, RZ, 0xc0, !PT ;  /* 0x000000ff04027812 */ /* 0x000fc800078ec0ff */
[----:B------:R-:W-:-:S05]  /*5970*/  IADD3 R2, PT, PT, R2, R27, RZ ;  /* 0x0000001b02027210 */ /* 0x000fca0007ffe0ff */
        /* <DEDUP_REMOVED lines=11> */
[C---:B------:R-:W-:Y:S02]  /*5a30*/  ISETP.NE.AND P4, PT, R2.reuse, RZ, PT ;  /* 0x000000ff0200720c */ /* 0x040fe40003f85270 */
[----:B------:R-:W-:Y:S02]  /*5a40*/  ISETP.NE.AND P2, PT, R2, RZ, PT ;  /* 0x000000ff0200720c */ /* 0x000fe40003f45270 */
[----:B------:R-:W-:Y:S01]  /*5a50*/  LOP3.LUT R27, R4, 0x7fffff, RZ, 0xc0, !PT ;  /* 0x007fffff041b7812 */ /* 0x000fe200078ec0ff */
[CCC-:B------:R-:W-:Y:S01]  /*5a60*/  FFMA.RP R4, R3.reuse, R29.reuse, R26.reuse ;  /* 0x0000001d03047223 */ /* 0x1c0fe2000000801a */
[----:B------:R-:W-:Y:S01]  /*5a70*/  FFMA.RM R3, R3, R29, R26 ;  /* 0x0000001d03037223 */ /* 0x000fe2000000401a */
[C---:B------:R-:W-:Y:S01]  /*5a80*/  VIADD R26, R2.reuse, 0x20 ;  /* 0x00000020021a7836 */ /* 0x040fe20000000000 */
[----:B------:R-:W-:Y:S02]  /*5a90*/  LOP3.LUT R27, R27, 0x800000, RZ, 0xfc, !PT ;  /* 0x008000001b1b7812 */ /* 0x000fe400078efcff */
[----:B------:R-:W-:-:S02]  /*5aa0*/  IADD3 R2, PT, PT, -R2, RZ, RZ ;  /* 0x000000ff02027210 */ /* 0x000fc40007ffe1ff */
[----:B------:R-:W-:Y:S02]  /*5ab0*/  SHF.L.U32 R26, R27, R26, RZ ;  /* 0x0000001a1b1a7219 */ /* 0x000fe400000006ff */
[----:B------:R-:W-:Y:S02]  /*5ac0*/  FSETP.NEU.FTZ.AND P3, PT, R4, R3, PT ;  /* 0x000000030400720b */ /* 0x000fe40003f7d000 */
        /* <DEDUP_REMOVED lines=11> */
.L_x_214:
[----:B------:R-:W-:-:S04]  /*5b80*/  LOP3.LUT R0, R0, 0x80000000, RZ, 0xc0, !PT ;  /* 0x8000000000007812 */ /* 0x000fc800078ec0ff */
[----:B------:R-:W-:Y:S01]  /*5b90*/  LOP3.LUT R0, R0, 0x7f800000, RZ, 0xfc, !PT ;  /* 0x7f80000000007812 */ /* 0x000fe200078efcff */
[----:B------:R-:W-:Y:S06]  /*5ba0*/  BRA `(.L_x_215) ;  /* 0x0000000000047947 */ /* 0x000fec0003800000 */
.L_x_213:
[----:B------:R-:W-:-:S07]  /*5bb0*/  IMAD R0, R27, 0x800000, R0 ;  /* 0x008000001b007824 */ /* 0x000fce00078e0200 */
.L_x_215:
[----:B------:R-:W-:Y:S05]  /*5bc0*/  BSYNC.RECONVERGENT B3 ;  /* 0x0000000000037941 */ /* 0x000fea0003800200 */
.L_x_212:
[----:B------:R-:W-:Y:S05]  /*5bd0*/  BRA `(.L_x_216) ;  /* 0x0000000000207947 */ /* 0x000fea0003800000 */
.L_x_211:
[----:B------:R-:W-:-:S04]  /*5be0*/  LOP3.LUT R0, R3, 0x80000000, R0, 0x48, !PT ;  /* 0x8000000003007812 */ /* 0x000fc800078e4800 */
[----:B------:R-:W-:Y:S01]  /*5bf0*/  LOP3.LUT R0, R0, 0x7f800000, RZ, 0xfc, !PT ;  /* 0x7f80000000007812 */ /* 0x000fe200078efcff */
[----:B------:R-:W-:Y:S06]  /*5c00*/  BRA `(.L_x_216) ;  /* 0x0000000000147947 */ /* 0x000fec0003800000 */
.L_x_210:
[----:B------:R-:W-:Y:S01]  /*5c10*/  LOP3.LUT R0, R3, 0x80000000, R0, 0x48, !PT ;  /* 0x8000000003007812 */ /* 0x000fe200078e4800 */
[----:B------:R-:W-:Y:S06]  /*5c20*/  BRA `(.L_x_216) ;  /* 0x00000000000c7947 */ /* 0x000fec0003800000 */
.L_x_209:
[----:B------:R-:W0:Y:S01]  /*5c30*/  MUFU.RSQ R0, -QNAN ;  /* 0xffc0000000007908 */ /* 0x000e220000001400 */
[----:B------:R-:W-:Y:S05]  /*5c40*/  BRA `(.L_x_216) ;  /* 0x0000000000047947 */ /* 0x000fea0003800000 */
.L_x_208:
[----:B------:R-:W-:-:S07]  /*5c50*/  FADD.FTZ R0, R0, R3 ;  /* 0x0000000300007221 */ /* 0x000fce0000010000 */
.L_x_216:
[----:B------:R-:W-:Y:S05]  /*5c60*/  BSYNC.RECONVERGENT B2 ;  /* 0x0000000000027941 */ /* 0x000fea0003800200 */
.L_x_206:
[----:B------:R-:W-:Y:S01]  /*5c70*/  MOV R2, R5 ;  /* 0x0000000500027202 */ /* 0x000fe20000000f00 */
[----:B------:R-:W-:-:S04]  /*5c80*/  IMAD.MOV.U32 R3, RZ, RZ, 0x0 ;  /* 0x00000000ff037424 */ /* 0x000fc800078e00ff */
[----:B0-----:R-:W-:Y:S05]  /*5c90*/  RET.REL.NODEC R2 `(_Z24wave_gpu_shmem_multistepI20DoubleSlitSmallScaleEvfjjPfS1_) ;  /* 0xffffffa002d87950 */ /* 0x001fea0003c3ffff */
.L_x_217:
        /* <DEDUP_REMOVED lines=14> */
.L_x_273:


//--------------------- .text._Z19wave_gpu_naive_stepI20DoubleSlitSmallScaleEvfPfPKfh --------------------------
	.section	.text._Z19wave_gpu_naive_stepI20DoubleSlitSmallScaleEvfPfPKfh,"ax",@progbits
	.align	128
        .global         _Z19wave_gpu_naive_stepI20DoubleSlitSmallScaleEvfPfPKfh
        .type           _Z19wave_gpu_naive_stepI20DoubleSlitSmallScaleEvfPfPKfh,@function
        .size           _Z19wave_gpu_naive_stepI20DoubleSlitSmallScaleEvfPfPKfh,(.L_x_274 - _Z19wave_gpu_naive_stepI20DoubleSlitSmallScaleEvfPfPKfh)
        .other          _Z19wave_gpu_naive_stepI20DoubleSlitSmallScaleEvfPfPKfh,@"STO_CUDA_ENTRY STV_DEFAULT"
_Z19wave_gpu_naive_stepI20DoubleSlitSmallScaleEvfPfPKfh:
.text._Z19wave_gpu_naive_stepI20DoubleSlitSmallScaleEvfPfPKfh:
        /* <DEDUP_REMOVED lines=49> */
.L_x_236:
[----:B------:R-:W-:-:S07]  /*0310*/  PRMT R17, RZ, 0x7610, R17 ;  /* 0x00007610ff117816 */ /* 0x000fce0000000011 */
.L_x_235:
[----:B------:R-:W-:Y:S01]  /*0320*/  LOP3.LUT R3, R17, 0xff, RZ, 0xc0, !PT ;  /* 0x000000ff11037812 */ /* 0x000fe200078ec0ff */
[----:B------:R-:W0:Y:S01]  /*0330*/  LDCU.64 UR14, c[0x0][0x388] ;  /* 0x00007100ff0e77ac */ /* 0x000e220008000a00 */
[----:B------:R-:W-:Y:S01]  /*0340*/  BSSY.RECONVERGENT B0, `(.L_x_219) ;  /* 0x00000e8000007945 */ /* 0x000fe20003800200 */
[----:B------:R-:W-:Y:S01]  /*0350*/  HFMA2 R16, -RZ, RZ, 0, 0 ;  /* 0x00000000ff107431 */ /* 0x000fe200000001ff */
[----:B------:R-:W-:-:S05]  /*0360*/  IADD3 R8, P0, PT, R22, R3, RZ ;  /* 0x0000000316087210 */ /* 0x000fca0007f1e0ff */
[----:B------:R-:W-:-:S04]  /*0370*/  IMAD.HI.U32 R0, R8, 0x28c1979, RZ ;  /* 0x028c197908007827 */ /* 0x000fc800078e00ff */
[----:B------:R-:W-:Y:S01]  /*0380*/  IMAD.X R7, RZ, RZ, R21, P0 ;  /* 0x000000ffff077224 */ /* 0x000fe200000e0615 */
[----:B------:R-:W-:Y:S01]  /*0390*/  SHF.R.U32.HI R3, RZ, 0x1, R0 ;  /* 0x00000001ff037819 */ /* 0x000fe20000011600 */
[C---:B------:R-:W-:Y:S01]  /*03a0*/  IMAD.SHL.U32 R4, R8.reuse, 0x4, RZ ;  /* 0x0000000408047824 */ /* 0x040fe200078e00ff */
[----:B------:R-:W-:Y:S02]  /*03b0*/  PLOP3.LUT P0, PT, PT, PT, PT, 0x80, 0x8 ;  /* 0x000000000008781c */ /* 0x000fe40003f0f070 */
[----:B------:R-:W-:Y:S01]  /*03c0*/  SHF.L.U64.HI R5, R8, 0x2, R7 ;  /* 0x0000000208057819 */ /* 0x000fe20000010207 */
[----:B------:R-:W-:-:S05]  /*03d0*/  IMAD R6, R3, -0xc9, R8 ;  /* 0xffffff3703067824 */ /* 0x000fca00078e0208 */
[C---:B------:R-:W-:Y:S02]  /*03e0*/  PRMT R0, R6.reuse, 0x9910, RZ ;  /* 0x0000991006007816 */ /* 0x040fe400000000ff */
[----:B------:R-:W-:-:S04]  /*03f0*/  LOP3.LUT P1, RZ, R6, 0xff, RZ, 0xc0, !PT ;  /* 0x000000ff06ff7812 */ /* 0x000fc8000782c0ff */
[----:B------:R-:W-:Y:S02]  /*0400*/  ISETP.EQ.OR P1, PT, R0, 0xc8, !P1 ;  /* 0x000000c80000780c */ /* 0x000fe40004f22670 */
[----:B------:R-:W-:-:S04]  /*0410*/  IADD3 R0, P5, PT, R8, -0x9d08, RZ ;  /* 0xffff62f808007810 */ /* 0x000fc80007fbe0ff */
[----:B------:R-:W-:Y:S02]  /*0420*/  ISETP.LT.U32.AND P2, PT, R0, 0xc9, PT ;  /* 0x000000c90000780c */ /* 0x000fe40003f41070 */
[----:B------:R-:W-:-:S05]  /*0430*/  IADD3.X R0, PT, PT, R7, -0x1, RZ, P5, !PT ;  /* 0xffffffff07007810 */ /* 0x000fca0002ffe4ff */
        /* <DEDUP_REMOVED lines=13> */
[----:B------:R-:W-:-:S04]  /*0510*/  FFMA R15, R2, R15, 0.0049999998882412910461 ;  /* 0x3ba3d70a020f7423 */ /* 0x000fc8000000000f */
[----:B------:R-:W-:-:S04]  /*0520*/  FFMA R2, R0, R15, RZ ;  /* 0x0000000f00027223 */ /* 0x000fc800000000ff */
[----:B------:R-:W-:-:S04]  /*0530*/  FFMA R3, R2, -200, R0 ;  /* 0xc348000002037823 */ /* 0x000fc80000000000 */
[----:B------:R-:W-:Y:S01]  /*0540*/  FFMA R15, R15, R3, R2 ;  /* 0x000000030f0f7223 */ /* 0x000fe20000000002 */
[----:B0-----:R-:W-:Y:S06]  /*0550*/  @!P0 BRA `(.L_x_222) ;  /* 0x0000000000108947 */ /* 0x001fec0003800000 */
[----:B------:R-:W-:Y:S01]  /*0560*/  IMAD.MOV.U32 R2, RZ, RZ, 0x43480000 ;  /* 0x43480000ff027424 */ /* 0x000fe200078e00ff */
[----:B------:R-:W-:-:S07]  /*0570*/  MOV R24, 0x590 ;  /* 0x0000059000187802 */ /* 0x000fce0000000f00 */
[----:B------:R-:W-:Y:S05]  /*0580*/  CALL.REL.NOINC `($__internal_7_$__cuda_sm3x_div_rn_noftz_f32_slowpath) ;  /* 0x0000001c000c7944 */ /* 0x000fea0003c00000 */
[----:B------:R-:W-:-:S07]  /*0590*/  IMAD.MOV.U32 R15, RZ, RZ, R0 ;  /* 0x000000ffff0f7224 */ /* 0x000fce00078e0000 */
.L_x_222:
[----:B------:R-:W-:Y:S05]  /*05a0*/  BSYNC.RECONVERGENT B1 ;  /* 0x0000000000017941 */ /* 0x000fea0003800200 */
.L_x_221:
[----:B------:R-:W-:Y:S01]  /*05b0*/  ISETP.NE.U32.AND P0, PT, R6, 0x85, PT ;  /* 0x000000850600780c */ /* 0x000fe20003f05070 */
[----:B------:R-:W-:Y:S03]  /*05c0*/  BSSY.RELIABLE B1, `(.L_x_223) ;  /* 0x0000009000017945 */ /* 0x000fe60003800100 */
[----:B------:R-:W-:-:S13]  /*05d0*/  ISETP.NE.AND.EX P0, PT, RZ, RZ, PT, P0 ;  /* 0x000000ffff00720c */ /* 0x000fda0003f05300 */
[----:B------:R-:W-:Y:S05]  /*05e0*/  @P0 BRA `(.L_x_224) ;  /* 0x0000000000180947 */ /* 0x000fea0003800000 */
[C---:B------:R-:W-:Y:S02]  /*05f0*/  FSETP.GTU.AND P1, PT, R15.reuse, 0.46500098705291748047, PT ;  /* 0x3eee149c0f00780b */ /* 0x040fe40003f2c000 */
[C---:B------:R-:W-:Y:S02]  /*0600*/  FSETP.GTU.AND P0, PT, R15.reuse, 0.56500101089477539062, PT ;  /* 0x3f10a3e80f00780b */ /* 0x040fe40003f0c000 */
[C---:B------:R-:W-:Y:S02]  /*0610*/  FSETP.GE.AND P1, PT, R15.reuse, 0.43499898910522460938, !P1 ;  /* 0x3edeb8300f00780b */ /* 0x040fe40004f26000 */
[----:B------:R-:W-:-:S13]  /*0620*/  FSETP.LTU.OR P0, PT, R15, 0.53499901294708251953, P0 ;  /* 0x3f08f5b20f00780b */ /* 0x000fda0000709400 */
[----:B------:R-:W-:Y:S05]  /*0630*/  @P0 BREAK.RELIABLE !P1, B1 ;  /* 0x0000000000010942 */ /* 0x000fea0004800100 */
[----:B------:R-:W-:Y:S05]  /*0640*/  @P0 BRA !P1, `(.L_x_220) ;  /* 0x0000000800dc0947 */ /* 0x000fea0004800000 */
.L_x_224:
[----:B------:R-:W-:Y:S05]  /*0650*/  BSYNC.RELIABLE B1 ;  /* 0x0000000000017941 */ /* 0x000fea0003800100 */
.L_x_223:
        /* <DEDUP_REMOVED lines=11> */
[----:B------:R-:W-:Y:S01]  /*0710*/  BSSY.RECONVERGENT B1, `(.L_x_227) ;  /* 0x0000019000017945 */ /* 0x000fe20003800200 */
[----:B------:R-:W-:Y:S01]  /*0720*/  IMAD.MOV.U32 R19, RZ, RZ, RZ ;  /* 0x000000ffff137224 */ /* 0x000fe200078e00ff */
[----:B------:R-:W-:Y:S01]  /*0730*/  MOV R15, RZ ;  /* 0x000000ff000f7202 */ /* 0x000fe20000000f00 */
[----:B------:R-:W-:-:S07]  /*0740*/  IMAD.MOV.U32 R25, RZ, RZ, RZ ;  /* 0x000000ffff197224 */ /* 0x000fce00078e00ff */
.L_x_228:
        /* <DEDUP_REMOVED lines=10> */
[----:B------:R-:W-:-:S05]  /*07f0*/  IADD3 R6, P0, PT, R6, R19, RZ ;  /* 0x0000001306067210 */ /* 0x000fca0007f1e0ff */
[--C-:B------:R-:W-:Y:S01]  /*0800*/  @P6 IMAD.MOV.U32 R14, RZ, RZ, R6.reuse ;  /* 0x000000ffff0e6224 */ /* 0x100fe200078e0006 */
[----:B------:R-:W-:Y:S01]  /*0810*/  ISETP.NE.AND P6, PT, R15, 0x6, PT ;  /* 0x000000060f00780c */ /* 0x000fe20003fc5270 */
[----:B------:R-:W-:Y:S01]  /*0820*/  IMAD.X R19, R7, 0x1, R25, P0 ;  /* 0x0000000107137824 */ /* 0x000fe200000e0619 */
[----:B------:R-:W-:Y:S01]  /*0830*/  ISETP.EQ.AND P0, PT, R0, 0x14, PT ;  /* 0x000000140000780c */ /* 0x000fe20003f02270 */
[--C-:B------:R-:W-:Y:S02]  /*0840*/  @P5 IMAD.MOV.U32 R13, RZ, RZ, R6.reuse ;  /* 0x000000ffff0d5224 */ /* 0x100fe400078e0006 */
[--C-:B------:R-:W-:Y:S02]  /*0850*/  @P4 IMAD.MOV.U32 R12, RZ, RZ, R6.reuse ;  /* 0x000000ffff0c4224 */ /* 0x100fe400078e0006 */
[--C-:B------:R-:W-:Y:S02]  /*0860*/  @P2 IMAD.MOV.U32 R11, RZ, RZ, R6.reuse ;  /* 0x000000ffff0b2224 */ /* 0x100fe400078e0006 */
[----:B------:R-:W-:-:S06]  /*0870*/  @P1 IMAD.MOV.U32 R10, RZ, RZ, R6 ;  /* 0x000000ffff0a1224 */ /* 0x000fcc00078e0006 */
[----:B------:R-:W-:Y:S01]  /*0880*/  @P0 MOV R9, R6 ;  /* 0x0000000600090202 */ /* 0x000fe20000000f00 */
[----:B------:R-:W-:Y:S06]  /*0890*/  @P6 BRA `(.L_x_228) ;  /* 0xfffffffc00ac6947 */ /* 0x000fec000383ffff */
[----:B------:R-:W-:Y:S05]  /*08a0*/  BSYNC.RECONVERGENT B1 ;  /* 0x0000000000017941 */ /* 0x000fea0003800200 */
.L_x_227:
        /* <DEDUP_REMOVED lines=13> */
[----:B------:R-:W-:Y:S02]  /*0980*/  @P5 IMAD.MOV.U32 R3, RZ, RZ, R14 ;  /* 0x000000ffff035224 */ /* 0x000fe400078e000e */
[--C-:B------:R-:W-:Y:S01]  /*0990*/  @P5 IMAD.MOV.U32 R0, RZ, RZ, R13.reuse ;  /* 0x000000ffff005224 */ /* 0x100fe200078e000d */
[----:B------:R-:W-:Y:S01]  /*09a0*/  @P0 MOV R0, R12 ;  /* 0x0000000c00000202 */ /* 0x000fe20000000f00 */
[----:B------:R-:W-:Y:S01]  /*09b0*/  @P5 IMAD.MOV.U32 R2, RZ, RZ, R12 ;  /* 0x000000ffff025224 */ /* 0x000fe200078e000c */
[----:B------:R-:W-:Y:S01]  /*09c0*/  ISETP.EQ.AND P5, PT, R23, 0x8, PT ;  /* 0x000000081700780c */ /* 0x000fe20003fa2270 */
[----:B------:R-:W-:-:S02]  /*09d0*/  @P0 IMAD.MOV.U32 R3, RZ, RZ, R13 ;  /* 0x000000ffff030224 */ /* 0x000fc400078e000d */
[----:B------:R-:W-:Y:S02]  /*09e0*/  @P4 IMAD.MOV.U32 R3, RZ, RZ, R12 ;  /* 0x000000ffff034224 */ /* 0x000fe400078e000c */
[--C-:B------:R-:W-:Y:S02]  /*09f0*/  @P2 IMAD.MOV.U32 R3, RZ, RZ, R11.reuse ;  /* 0x000000ffff032224 */ /* 0x100fe400078e000b */
[--C-:B------:R-:W-:Y:S01]  /*0a00*/  @P0 IMAD.MOV.U32 R2, RZ, RZ, R11.reuse ;  /* 0x000000ffff020224 */ /* 0x100fe200078e000b */
[----:B------:R-:W-:Y:S01]  /*0a10*/  ISETP.LE.AND P0, PT, RZ, UR8, PT ;  /* 0x00000008ff007c0c */ /* 0x000fe2000bf03270 */
[----:B------:R-:W-:Y:S02]  /*0a20*/  @P4 IMAD.MOV.U32 R0, RZ, RZ, R11 ;  /* 0x000000ffff004224 */ /* 0x000fe400078e000b */
[--C-:B------:R-:W-:Y:S02]  /*0a30*/  @P1 IMAD.MOV.U32 R3, RZ, RZ, R10.reuse ;  /* 0x000000ffff031224 */ /* 0x100fe400078e000a */
[----:B------:R-:W-:-:S02]  /*0a40*/  @P4 IMAD.MOV.U32 R2, RZ, RZ, R10 ;  /* 0x000000ffff024224 */ /* 0x000fc400078e000a */
[----:B------:R-:W-:Y:S01]  /*0a50*/  @P2 IMAD.MOV.U32 R0, RZ, RZ, R10 ;  /* 0x000000ffff002224 */ /* 0x000fe200078e000a */
[----:B------:R-:W-:Y:S01]  /*0a60*/  @P1 MOV R0, R9 ;  /* 0x0000000900001202 */ /* 0x000fe20000000f00 */
[--C-:B------:R-:W-:Y:S02]  /*0a70*/  @P6 IMAD.MOV.U32 R3, RZ, RZ, R9.reuse ;  /* 0x000000ffff036224 */ /* 0x100fe400078e0009 */
[----:B------:R-:W-:Y:S02]  /*0a80*/  @P2 IMAD.MOV.U32 R2, RZ, RZ, R9 ;  /* 0x000000ffff022224 */ /* 0x000fe400078e0009 */
[--C-:B------:R-:W-:Y:S02]  /*0a90*/  @P5 IMAD.MOV.U32 R3, RZ, RZ, R19.reuse ;  /* 0x000000ffff035224 */ /* 0x100fe400078e0013 */
[--C-:B------:R-:W-:Y:S02]  /*0aa0*/  @P1 IMAD.MOV.U32 R2, RZ, RZ, R19.reuse ;  /* 0x000000ffff021224 */ /* 0x100fe400078e0013 */
[----:B------:R-:W-:Y:S01]  /*0ab0*/  @P6 IMAD.MOV.U32 R0, RZ, RZ, R19 ;  /* 0x000000ffff006224 */ /* 0x000fe200078e0013 */
[----:B------:R-:W-:-:S02]  /*0ac0*/  SHF.R.U32.HI R5, RZ, UR9, R3 ;  /* 0x00000009ff057c19 */ /* 0x000fc40008011603 */
[----:B------:R-:W-:Y:S02]  /*0ad0*/  SHF.L.U32 R2, R2, UR5, RZ ;  /* 0x0000000502027c19 */ /* 0x000fe400080006ff */
[----:B------:R-:W-:Y:S02]  /*0ae0*/  SHF.R.U32.HI R3, RZ, UR9, R0 ;  /* 0x00000009ff037c19 */ /* 0x000fe40008011600 */
[----:B------:R-:W-:-:S03]  /*0af0*/  SHF.L.U32 R4, R0, UR5, RZ ;  /* 0x0000000500047c19 */ /* 0x000fc600080006ff */
[----:B------:R-:W-:Y:S02]  /*0b00*/  IMAD.IADD R0, R2, 0x1, R3 ;  /* 0x0000000102007824 */ /* 0x000fe400078e0203 */
[----:B------:R-:W-:-:S04]  /*0b10*/  IMAD.IADD R5, R4, 0x1, R5 ;  /* 0x0000000104057824 */ /* 0x000fc800078e0205 */
[C---:B------:R-:W-:Y:S01]  /*0b20*/  IMAD.SHL.U32 R2, R5.reuse, 0x4, RZ ;  /* 0x0000000405027824 */ /* 0x040fe200078e00ff */
[--C-:B------:R-:W-:Y:S02]  /*0b30*/  SHF.L.W.U32.HI R7, R5, 0x2, R0.reuse ;  /* 0x0000000205077819 */ /* 0x100fe40000010e00 */
        /* <DEDUP_REMOVED lines=12> */
.L_x_226:
[----:B------:R-:W-:Y:S02]  /*0c00*/  IMAD.MOV.U32 R2, RZ, RZ, 0x37cbac00 ;  /* 0x37cbac00ff027424 */ /* 0x000fe400078e00ff */
[----:B------:R-:W-:Y:S01]  /*0c10*/  FMUL R3, R6, R6 ;  /* 0x0000000606037220 */ /* 0x000fe20000400000 */
[C---:B------:R-:W-:Y:S01]  /*0c20*/  LOP3.LUT R4, R0.reuse, 0x1, RZ, 0xc0, !PT ;  /* 0x0000000100047812 */ /* 0x040fe200078ec0ff */
[----:B------:R-:W-:Y:S01]  /*0c30*/  IMAD.MOV.U32 R7, RZ, RZ, 0x3effffff ;  /* 0x3effffffff077424 */ /* 0x000fe200078e00ff */
[----:B------:R-:W-:Y:S01]  /*0c40*/  LOP3.LUT P1, RZ, R0, 0x2, RZ, 0xc0, !PT ;  /* 0x0000000200ff7812 */ /* 0x000fe2000782c0ff */
[----:B------:R-:W-:Y:S01]  /*0c50*/  FFMA R2, R3, R2, -0.0013887860113754868507 ;  /* 0xbab607ed03027423 */ /* 0x000fe20000000002 */
[----:B------:R-:W-:Y:S02]  /*0c60*/  ISETP.NE.U32.AND P0, PT, R4, 0x1, PT ;  /* 0x000000010400780c */ /* 0x000fe40003f05070 */
[----:B------:R-:W-:Y:S02]  /*0c70*/  MOV R4, 0x3d2aaabb ;  /* 0x3d2aaabb00047802 */ /* 0x000fe40000000f00 */
        /* <DEDUP_REMOVED lines=11> */
.L_x_225:
        /* <DEDUP_REMOVED lines=11> */
[----:B------:R-:W-:Y:S01]  /*0de0*/  IMAD.MOV.U32 R0, RZ, RZ, R6 ;  /* 0x000000ffff007224 */ /* 0x000fe200078e0006 */
[----:B------:R-:W-:Y:S01]  /*0df0*/  MOV R24, 0xe20 ;  /* 0x00000e2000187802 */ /* 0x000fe20000000f00 */
[----:B------:R-:W-:-:S07]  /*0e00*/  IMAD.MOV.U32 R2, RZ, RZ, 0x43480000 ;  /* 0x43480000ff027424 */ /* 0x000fce00078e00ff */
[----:B------:R-:W-:Y:S05]  /*0e10*/  CALL.REL.NOINC `($__internal_7_$__cuda_sm3x_div_rn_noftz_f32_slowpath) ;  /* 0x0000001000e87944 */ /* 0x000fea0003c00000 */
.L_x_230:
[----:B------:R-:W-:Y:S05]  /*0e20*/  BSYNC.RECONVERGENT B1 ;  /* 0x0000000000017941 */ /* 0x000fea0003800200 */
.L_x_229:
        /* <DEDUP_REMOVED lines=14> */
[----:B------:R-:W-:Y:S05]  /*0f10*/  CALL.REL.NOINC `($__internal_7_$__cuda_sm3x_div_rn_noftz_f32_slowpath) ;  /* 0x0000001000a87944 */ /* 0x000fea0003c00000 */
[----:B------:R-:W-:-:S07]  /*0f20*/  MOV R6, R0 ;  /* 0x0000000000067202 */ /* 0x000fce0000000f00 */
.L_x_232:
[----:B------:R-:W-:Y:S05]  /*0f30*/  BSYNC.RECONVERGENT B1 ;  /* 0x0000000000017941 */ /* 0x000fea0003800200 */
.L_x_231:
        /* <DEDUP_REMOVED lines=16> */
[----:B------:R-:W-:Y:S05]  /*1040*/  CALL.REL.NOINC `($__internal_7_$__cuda_sm3x_div_rn_noftz_f32_slowpath) ;  /* 0x00000010005c7944 */ /* 0x000fea0003c00000 */
[----:B------:R-:W-:-:S07]  /*1050*/  IMAD.MOV.U32 R7, RZ, RZ, R0 ;  /* 0x000000ffff077224 */ /* 0x000fce00078e0000 */
.L_x_234:
[----:B------:R-:W-:Y:S05]  /*1060*/  BSYNC.RECONVERGENT B1 ;  /* 0x0000000000017941 */ /* 0x000fea0003800200 */
.L_x_233:
        /* <DEDUP_REMOVED lines=21> */
.L_x_220:
[----:B------:R-:W-:Y:S05]  /*11c0*/  BSYNC.RECONVERGENT B0 ;  /* 0x0000000000007941 */ /* 0x000fea0003800200 */
.L_x_219:
        /* <DEDUP_REMOVED lines=11> */
.L_x_218:
        /* <DEDUP_REMOVED lines=8> */
.L_x_254:
[----:B------:R-:W-:-:S07]  /*1300*/  PRMT R19, RZ, 0x7610, R19 ;  /* 0x00007610ff137816 */ /* 0x000fce0000000013 */
.L_x_253:
[----:B------:R-:W-:Y:S01]  /*1310*/  LOP3.LUT R3, R19, 0xff, RZ, 0xc0, !PT ;  /* 0x000000ff13037812 */ /* 0x000fe200078ec0ff */
[----:B------:R-:W0:Y:S01]  /*1320*/  LDCU.64 UR14, c[0x0][0x388] ;  /* 0x00007100ff0e77ac */ /* 0x000e220008000a00 */
[----:B------:R-:W-:Y:S01]  /*1330*/  BSSY.RECONVERGENT B0, `(.L_x_237) ;  /* 0x00000dd000007945 */ /* 0x000fe20003800200 */
[----:B------:R-:W-:Y:S01]  /*1340*/  IMAD.MOV.U32 R11, RZ, RZ, RZ ;  /* 0x000000ffff0b7224 */ /* 0x000fe200078e00ff */
[----:B------:R-:W-:-:S04]  /*1350*/  IADD3 R18, P1, PT, R22, R3, RZ ;  /* 0x0000000316127210 */ /* 0x000fc80007f3e0ff */
[C---:B------:R-:W-:Y:S01]  /*1360*/  SHF.L.U32 R13, R18.reuse, 0x2, RZ ;  /* 0x00000002120d7819 */ /* 0x040fe200000006ff */
[----:B------:R-:W-:-:S04]  /*1370*/  IMAD.HI.U32 R0, R18, 0x28c1979, RZ ;  /* 0x028c197912007827 */ /* 0x000fc800078e00ff */
[----:B------:R-:W-:Y:S01]  /*1380*/  IMAD.X R16, RZ, RZ, R21, P1 ;  /* 0x000000ffff107224 */ /* 0x000fe200008e0615 */
[----:B------:R-:W-:-:S04]  /*1390*/  SHF.R.U32.HI R3, RZ, 0x1, R0 ;  /* 0x00000001ff037819 */ /* 0x000fc80000011600 */
[----:B------:R-:W-:Y:S01]  /*13a0*/  SHF.L.U64.HI R12, R18, 0x2, R16 ;  /* 0x00000002120c7819 */ /* 0x000fe20000010210 */
[----:B------:R-:W-:-:S05]  /*13b0*/  IMAD R17, R3, -0xc9, R18 ;  /* 0xffffff3703117824 */ /* 0x000fca00078e0212 */
[C---:B------:R-:W-:Y:S02]  /*13c0*/  PRMT R0, R17.reuse, 0x9910, RZ ;  /* 0x0000991011007816 */ /* 0x040fe400000000ff */
[----:B------:R-:W-:-:S04]  /*13d0*/  LOP3.LUT P0, RZ, R17, 0xff, RZ, 0xc0, !PT ;  /* 0x000000ff11ff7812 */ /* 0x000fc8000780c0ff */
[----:B------:R-:W-:Y:S02]  /*13e0*/  ISETP.EQ.OR P2, PT, R0, 0xc8, !P0 ;  /* 0x000000c80000780c */ /* 0x000fe40004742670 */
[----:B------:R-:W-:Y:S02]  /*13f0*/  IADD3 R0, P4, PT, R18, -0x9d08, RZ ;  /* 0xffff62f812007810 */ /* 0x000fe40007f9e0ff */
[----:B------:R-:W-:Y:S02]  /*1400*/  PLOP3.LUT P0, PT, PT, PT, PT, 0x80, 0x8 ;  /* 0x000000000008781c */ /* 0x000fe40003f0f070 */
        /* <DEDUP_REMOVED lines=24> */
[----:B------:R-:W-:-:S07]  /*1590*/  IMAD.MOV.U32 R10, RZ, RZ, R0 ;  /* 0x000000ffff0a7224 */ /* 0x000fce00078e0000 */
.L_x_240:
[----:B------:R-:W-:Y:S05]  /*15a0*/  BSYNC.RECONVERGENT B1 ;  /* 0x0000000000017941 */ /* 0x000fea0003800200 */
.L_x_239:
        /* <DEDUP_REMOVED lines=10> */
.L_x_242:
[----:B------:R-:W-:Y:S05]  /*1650*/  BSYNC.RELIABLE B1 ;  /* 0x0000000000017941 */ /* 0x000fea0003800100 */
.L_x_241:
        /* <DEDUP_REMOVED lines=11> */
[----:B------:R-:W-:Y:S01]  /*1710*/  HFMA2 R17, -RZ, RZ, 0, 0 ;  /* 0x00000000ff117431 */ /* 0x000fe200000001ff */
[----:B------:R-:W-:Y:S01]  /*1720*/  BSSY.RECONVERGENT B1, `(.L_x_245) ;  /* 0x000001b000017945 */ /* 0x000fe20003800200 */
[----:B------:R-:W-:Y:S01]  /*1730*/  CS2R R12, SRZ ;  /* 0x00000000000c7805 */ /* 0x000fe2000001ff00 */
[----:B------:R-:W-:Y:S02]  /*1740*/  IMAD.MOV.U32 R0, RZ, RZ, RZ ;  /* 0x000000ffff007224 */ /* 0x000fe400078e00ff */
[----:B0-----:R-:W-:Y:S02]  /*1750*/  IMAD.U32 R10, RZ, RZ, UR14 ;  /* 0x0000000eff0a7e24 */ /* 0x001fe4000f8e00ff */
[----:B------:R-:W-:-:S07]  /*1760*/  IMAD.U32 R11, RZ, RZ, UR15 ;  /* 0x0000000fff0b7e24 */ /* 0x000fce000f8e00ff */
.L_x_246:
        /* <DEDUP_REMOVED lines=23> */
.L_x_245:
        /* <DEDUP_REMOVED lines=39> */
.L_x_244:
        /* <DEDUP_REMOVED lines=19> */
.L_x_243:
        /* <DEDUP_REMOVED lines=15> */
.L_x_248:
[----:B------:R-:W-:Y:S05]  /*1d70*/  BSYNC.RECONVERGENT B1 ;  /* 0x0000000000017941 */ /* 0x000fea0003800200 */
.L_x_247:
        /* <DEDUP_REMOVED lines=16> */
.L_x_250:
[----:B------:R-:W-:Y:S05]  /*1e80*/  BSYNC.RECONVERGENT B1 ;  /* 0x0000000000017941 */ /* 0x000fea0003800200 */
.L_x_249:
        /* <DEDUP_REMOVED lines=15> */
[----:B------:R-:W-:Y:S05]  /*1f80*/  CALL.REL.NOINC `($__internal_7_$__cuda_sm3x_div_rn_noftz_f32_slowpath) ;  /* 0x00000000008c7944 */ /* 0x000fea0003c00000 */
[----:B------:R-:W-:-:S07]  /*1f90*/  IMAD.MOV.U32 R16, RZ, RZ, R0 ;  /* 0x000000ffff107224 */ /* 0x000fce00078e0000 */
.L_x_252:
[----:B------:R-:W-:Y:S05]  /*1fa0*/  BSYNC.RECONVERGENT B1 ;  /* 0x0000000000017941 */ /* 0x000fea0003800200 */
.L_x_251:
        /* <DEDUP_REMOVED lines=21> */
.L_x_238:
[----:B------:R-:W-:Y:S05]  /*2100*/  BSYNC.RECONVERGENT B0 ;  /* 0x0000000000007941 */ /* 0x000fea0003800200 */
.L_x_237:
        /* <DEDUP_REMOVED lines=11> */
        .weak           $__internal_7_$__cuda_sm3x_div_rn_noftz_f32_slowpath
        .type           $__internal_7_$__cuda_sm3x_div_rn_noftz_f32_slowpath,@function
        .size           $__internal_7_$__cuda_sm3x_div_rn_noftz_f32_slowpath,(.L_x_274 - $__internal_7_$__cuda_sm3x_div_rn_noftz_f32_slowpath)
$__internal_7_$__cuda_sm3x_div_rn_noftz_f32_slowpath:
        /* <DEDUP_REMOVED lines=34> */
.L_x_256:
        /* <DEDUP_REMOVED lines=51> */
.L_x_263:
[----:B------:R-:W-:-:S04]  /*2710*/  LOP3.LUT R2, R2, 0x80000000, RZ, 0xc0, !PT ;  /* 0x8000000002027812 */ /* 0x000fc800078ec0ff */
[----:B------:R-:W-:Y:S01]  /*2720*/  LOP3.LUT R2, R2, 0x7f800000, RZ, 0xfc, !PT ;  /* 0x7f80000002027812 */ /* 0x000fe200078efcff */
[----:B------:R-:W-:Y:S06]  /*2730*/  BRA `(.L_x_264) ;  /* 0x0000000000047947 */ /* 0x000fec0003800000 */
.L_x_262:
[----:B------:R-:W-:-:S07]  /*2740*/  IMAD R2, R25, 0x800000, R2 ;  /* 0x0080000019027824 */ /* 0x000fce00078e0202 */
.L_x_264:
[----:B------:R-:W-:Y:S05]  /*2750*/  BSYNC.RECONVERGENT B3 ;  /* 0x0000000000037941 */ /* 0x000fea0003800200 */
.L_x_261:
[----:B------:R-:W-:Y:S01]  /*2760*/  IMAD.MOV.U32 R0, RZ, RZ, R2 ;  /* 0x000000ffff007224 */ /* 0x000fe200078e0002 */
[----:B------:R-:W-:Y:S06]  /*2770*/  BRA `(.L_x_265) ;  /* 0x0000000000207947 */ /* 0x000fec0003800000 */
.L_x_260:
[----:B------:R-:W-:-:S04]  /*2780*/  LOP3.LUT R0, R2, 0x80000000, R0, 0x48, !PT ;  /* 0x8000000002007812 */ /* 0x000fc800078e4800 */
[----:B------:R-:W-:Y:S01]  /*2790*/  LOP3.LUT R0, R0, 0x7f800000, RZ, 0xfc, !PT ;  /* 0x7f80000000007812 */ /* 0x000fe200078efcff */
[----:B------:R-:W-:Y:S06]  /*27a0*/  BRA `(.L_x_265) ;  /* 0x0000000000147947 */ /* 0x000fec0003800000 */
.L_x_259:
[----:B------:R-:W-:Y:S01]  /*27b0*/  LOP3.LUT R0, R2, 0x80000000, R0, 0x48, !PT ;  /* 0x8000000002007812 */ /* 0x000fe200078e4800 */
[----:B------:R-:W-:Y:S06]  /*27c0*/  BRA `(.L_x_265) ;  /* 0x00000000000c7947 */ /* 0x000fec0003800000 */
.L_x_258:
[----:B------:R-:W0:Y:S01]  /*27d0*/  MUFU.RSQ R0, -QNAN ;  /* 0xffc0000000007908 */ /* 0x000e220000001400 */
[----:B------:R-:W-:Y:S05]  /*27e0*/  BRA `(.L_x_265) ;  /* 0x0000000000047947 */ /* 0x000fea0003800000 */
.L_x_257:
[----:B------:R-:W-:-:S07]  /*27f0*/  FADD.FTZ R0, R0, R2 ;  /* 0x0000000200007221 */ /* 0x000fce0000010000 */
.L_x_265:
[----:B------:R-:W-:Y:S05]  /*2800*/  BSYNC.RECONVERGENT B2 ;  /* 0x0000000000027941 */ /* 0x000fea0003800200 */
.L_x_255:
[----:B------:R-:W-:-:S04]  /*2810*/  IMAD.MOV.U32 R25, RZ, RZ, 0x0 ;  /* 0x00000000ff197424 */ /* 0x000fc800078e00ff */
[----:B0-----:R-:W-:Y:S05]  /*2820*/  RET.REL.NODEC R24 `(_Z19wave_gpu_naive_stepI20DoubleSlitSmallScaleEvfPfPKfh) ;  /* 0xffffffd418f47950 */ /* 0x001fea0003c3ffff */
.L_x_266:
        /* <DEDUP_REMOVED lines=13> */
.L_x_274:


//--------------------- .nv.global.init           --------------------------
	.section	.nv.global.init,"aw",@progbits
	.align	4
.nv.global.init:
	.type		__cudart_i2opi_f,@object
	.size		__cudart_i2opi_f,($str$1 - __cudart_i2opi_f)
__cudart_i2opi_f:
        /*0000*/ 	.byte	0x41, 0x90, 0x43, 0x3c, 0x99, 0x95, 0x62, 0xdb, 0xc0, 0xdd, 0x34, 0xf5, 0xd1, 0x57, 0x27, 0xfc
        /*0010*/ 	.byte	0x29, 0x15, 0x44, 0x4e, 0x6e, 0x83, 0xf9, 0xa2
	.type		$str$1,@object
	.size		$str$1,($str - $str$1)
$str$1:
        /*0018*/ 	.byte	0x28, 0x75, 0x31, 0x20, 0x6c, 0x6f, 0x61, 0x64, 0x20, 0x73, 0x74, 0x65, 0x70, 0x20, 0x25, 0x75
        /*0028*/ 	.byte	0x29, 0x20, 0x67, 0x6c, 0x6f, 0x62, 0x61, 0x6c, 0x2c, 0x20, 0x6c, 0x6f, 0x63, 0x61, 0x6c, 0x3a
        /*0038*/ 	.byte	0x20, 0x25, 0x66, 0x2c, 0x20, 0x25, 0x66, 0x0a, 0x00
	.type		$str,@object
	.size		$str,($str$2 - $str)
$str:
        /*0041*/ 	.byte	0x28, 0x75, 0x30, 0x20, 0x6c, 0x6f, 0x61, 0x64, 0x6e, 0x20, 0x73, 0x74, 0x65, 0x70, 0x20, 0x25
        /*0051*/ 	.byte	0x75, 0x29, 0x20, 0x67, 0x6c, 0x6f, 0x62, 0x61, 0x6c, 0x2c, 0x20, 0x6c, 0x6f, 0x63, 0x61, 0x6c
        /*0061*/ 	.byte	0x3a, 0x20, 0x25, 0x66, 0x2c, 0x20, 0x25, 0x66, 0x0a, 0x00
	.type		$str$2,@object
	.size		$str$2,($str$3 - $str$2)
$str$2:
        /*006b*/ 	.byte	0x28, 0x75, 0x30, 0x20, 0x73, 0x74, 0x6f, 0x72, 0x65, 0x20, 0x73, 0x74, 0x65, 0x70, 0x20, 0x25
        /*007b*/ 	.byte	0x75, 0x29, 0x20, 0x67, 0x6c, 0x6f, 0x62, 0x61, 0x6c, 0x2c, 0x20, 0x6c, 0x6f, 0x63, 0x61, 0x6c
        /*008b*/ 	.byte	0x3a, 0x20, 0x25, 0x66, 0x2c, 0x20, 0x25, 0x66, 0x0a, 0x00
	.type		$str$3,@object
	.size		$str$3,(.L_3 - $str$3)
$str$3:
        /*0095*/ 	.byte	0x28, 0x75, 0x31, 0x20, 0x73, 0x74, 0x6f, 0x72, 0x65, 0x20, 0x73, 0x74, 0x65, 0x70, 0x20, 0x25
        /*00a5*/ 	.byte	0x75, 0x29, 0x20, 0x67, 0x6c, 0x6f, 0x62, 0x61, 0x6c, 0x2c, 0x20, 0x6c, 0x6f, 0x63, 0x61, 0x6c
        /*00b5*/ 	.byte	0x3a, 0x20, 0x25, 0x66, 0x2c, 0x20, 0x25, 0x66, 0x0a, 0x00
.L_3:


//--------------------- .nv.shared._Z24wave_gpu_shmem_multistepI10DoubleSlitEvfjjPfS1_ --------------------------
	.section	.nv.shared._Z24wave_gpu_shmem_multistepI10DoubleSlitEvfjjPfS1_,"aw",@nobits
	.sectionflags	@""
	.align	16
	.zero		1024


//--------------------- .nv.shared.reserved.0     --------------------------
	.section	.nv.shared.reserved.0,"aw",@nobits
	.weak		__nv_reservedSMEM_offset_0_alias
	.size		__nv_reservedSMEM_offset_0_alias, 0, 64
	.other		__nv_reservedSMEM_offset_0_alias,@"STO_CUDA_RESERVED_SHARED STV_DEFAULT"
__nv_reservedSMEM_offset_0_alias:
	.zero		0
	.zero		64


//--------------------- .nv.shared._Z19wave_gpu_naive_stepI10DoubleSlitEvfPfPKfh --------------------------
	.section	.nv.shared._Z19wave_gpu_naive_stepI10DoubleSlitEvfPfPKfh,"aw",@nobits
	.sectionflags	@""
	.align	16
	.zero		1024


//--------------------- .nv.shared._Z24wave_gpu_shmem_multistepI20DoubleSlitSmallScaleEvfjjPfS1_ --------------------------
	.section	.nv.shared._Z24wave_gpu_shmem_multistepI20DoubleSlitSmallScaleEvfjjPfS1_,"aw",@nobits
	.sectionflags	@""
	.align	16
	.zero		1024


//--------------------- .nv.shared._Z19wave_gpu_naive_stepI20DoubleSlitSmallScaleEvfPfPKfh --------------------------
	.section	.nv.shared._Z19wave_gpu_naive_stepI20DoubleSlitSmallScaleEvfPfPKfh,"aw",@nobits
	.sectionflags	@""
	.align	16
	.zero		1024


//--------------------- .nv.constant0._Z24wave_gpu_shmem_multistepI10DoubleSlitEvfjjPfS1_ --------------------------
	.section	.nv.constant0._Z24wave_gpu_shmem_multistepI10DoubleSlitEvfjjPfS1_,"a",@progbits
	.sectionflags	@""
	.align	4
.nv.constant0._Z24wave_gpu_shmem_multistepI10DoubleSlitEvfjjPfS1_:
	.zero		928


//--------------------- .nv.constant0._Z19wave_gpu_naive_stepI10DoubleSlitEvfPfPKfh --------------------------
	.section	.nv.constant0._Z19wave_gpu_naive_stepI10DoubleSlitEvfPfPKfh,"a",@progbits
	.sectionflags	@""
	.align	4
.nv.constant0._Z19wave_gpu_naive_stepI10DoubleSlitEvfPfPKfh:
	.zero		921


//--------------------- .nv.constant0._Z24wave_gpu_shmem_multistepI20DoubleSlitSmallScaleEvfjjPfS1_ --------------------------
	.section	.nv.constant0._Z24wave_gpu_shmem_multistepI20DoubleSlitSmallScaleEvfjjPfS1_,"a",@progbits
	.sectionflags	@""
	.align	4
.nv.constant0._Z24wave_gpu_shmem_multistepI20DoubleSlitSmallScaleEvfjjPfS1_:
	.zero		928


//--------------------- .nv.constant0._Z19wave_gpu_naive_stepI20DoubleSlitSmallScaleEvfPfPKfh --------------------------
	.section	.nv.constant0._Z19wave_gpu_naive_stepI20DoubleSlitSmallScaleEvfPfPKfh,"a",@progbits
	.sectionflags	@""
	.align	4
.nv.constant0._Z19wave_gpu_naive_stepI20DoubleSlitSmallScaleEvfPfPKfh:
	.zero		921


//--------------------- SYMBOLS --------------------------

	.type		.nv.reservedSmem.offset0,@object
	.size		.nv.reservedSmem.offset0,0x4
	.type		.nv.reservedSmem.cap,@object
	.size		.nv.reservedSmem.cap,0x4
	.type		vprintf,@function
